	.target	sm_80

	.elftype	@"ET_EXEC"


//--------------------- .note.nv.tkinfo           --------------------------
	.section	.note.nv.tkinfo,"",@"SHT_NOTE"
	.sectionflags	@"SHF_NOTE_NV_TKINFO"
	.tkinfo
        /*0018*/ 	.word	0x00000002
        /*0030*/ 	.string	""
        /*0030*/ 	.string	"ptxas"
        /*0030*/ 	.string	"Cuda compilation tools, release 13.0, V13.0.88"
        /*0030*/ 	.string	"Build cuda_13.0.r13.0/compiler.36424714_0"
        /*0030*/ 	.string	"-arch sm_80 -m 64 "



//--------------------- .note.nv.cuinfo           --------------------------
	.section	.note.nv.cuinfo,"",@"SHT_NOTE"
	.sectionflags	@"SHF_NOTE_NV_CUINFO"
        /*0018*/ 	.short	0x0002
        /*001a*/ 	.short	0x0050
        /*001c*/ 	.short	0x0082
	.zero		2


//--------------------- .nv.info                  --------------------------
	.section	.nv.info,"",@"SHT_CUDA_INFO"
	.align	4


	//----- nvinfo : EIATTR_REGCOUNT
	.align		4
        /*0000*/ 	.byte	0x04, 0x2f
        /*0002*/ 	.short	(.L_12 - .L_11)
	.align		4
.L_11:
        /*0004*/ 	.word	index@(_ZN5flash25flash_bwd_dot_do_o_kernelILb1E23Flash_bwd_kernel_traitsILi96ELi64ELi128ELi8ELi2ELi4ELi4ELb0ELb0EN7cutlass10bfloat16_tE19Flash_kernel_traitsILi96ELi64ELi128ELi8ES3_EEEEvNS_16Flash_bwd_paramsE)
        /*0008*/ 	.word	0x0000002d


	//----- nvinfo : EIATTR_FRAME_SIZE
	.align		4
.L_12:
        /*000c*/ 	.byte	0x04, 0x11
        /*000e*/ 	.short	(.L_14 - .L_13)
	.align		4
.L_13:
        /*0010*/ 	.word	index@(_ZN5flash25flash_bwd_dot_do_o_kernelILb1E23Flash_bwd_kernel_traitsILi96ELi64ELi128ELi8ELi2ELi4ELi4ELb0ELb0EN7cutlass10bfloat16_tE19Flash_kernel_traitsILi96ELi64ELi128ELi8ES3_EEEEvNS_16Flash_bwd_paramsE)
        /*0014*/ 	.word	0x00000000


	//----- nvinfo : EIATTR_REGCOUNT
	.align		4
.L_14:
        /*0018*/ 	.byte	0x04, 0x2f
        /*001a*/ 	.short	(.L_16 - .L_15)
	.align		4
.L_15:
        /*001c*/ 	.word	index@(_ZN5flash25flash_bwd_dot_do_o_kernelILb0E23Flash_bwd_kernel_traitsILi96ELi64ELi128ELi8ELi2ELi4ELi4ELb0ELb0EN7cutlass10bfloat16_tE19Flash_kernel_traitsILi96ELi64ELi128ELi8ES3_EEEEvNS_16Flash_bwd_paramsE)
        /*0020*/ 	.word	0x0000002b


	//----- nvinfo : EIATTR_FRAME_SIZE
	.align		4
.L_16:
        /*0024*/ 	.byte	0x04, 0x11
        /*0026*/ 	.short	(.L_18 - .L_17)
	.align		4
.L_17:
        /*0028*/ 	.word	index@(_ZN5flash25flash_bwd_dot_do_o_kernelILb0E23Flash_bwd_kernel_traitsILi96ELi64ELi128ELi8ELi2ELi4ELi4ELb0ELb0EN7cutlass10bfloat16_tE19Flash_kernel_traitsILi96ELi64ELi128ELi8ES3_EEEEvNS_16Flash_bwd_paramsE)
        /*002c*/ 	.word	0x00000000


	//----- nvinfo : EIATTR_REGCOUNT
	.align		4
.L_18:
        /*0030*/ 	.byte	0x04, 0x2f
        /*0032*/ 	.short	(.L_20 - .L_19)
	.align		4
.L_19:
        /*0034*/ 	.word	index@(_ZN5flash44flash_bwd_dq_dk_dv_loop_seqk_parallel_kernelI23Flash_bwd_kernel_traitsILi96ELi64ELi128ELi8ELi2ELi4ELi4ELb0ELb0EN7cutlass10bfloat16_tE19Flash_kernel_traitsILi96ELi64ELi128ELi8ES3_EELb0ELb1ELb0ELb1ELb0ELb0ELb1EEEvNS_16Flash_bwd_paramsE)
        /*0038*/ 	.word	0x000000ff


	//----- nvinfo : EIATTR_FRAME_SIZE
	.align		4
.L_20:
        /*003c*/ 	.byte	0x04, 0x11
        /*003e*/ 	.short	(.L_22 - .L_21)
	.align		4
.L_21:
        /*0040*/ 	.word	index@(_ZN5flash44flash_bwd_dq_dk_dv_loop_seqk_parallel_kernelI23Flash_bwd_kernel_traitsILi96ELi64ELi128ELi8ELi2ELi4ELi4ELb0ELb0EN7cutlass10bfloat16_tE19Flash_kernel_traitsILi96ELi64ELi128ELi8ES3_EELb0ELb1ELb0ELb1ELb0ELb0ELb1EEEvNS_16Flash_bwd_paramsE)
        /*0044*/ 	.word	0x00000050


	//----- nvinfo : EIATTR_REGCOUNT
	.align		4
.L_22:
        /*0048*/ 	.byte	0x04, 0x2f
        /*004a*/ 	.short	(.L_24 - .L_23)
	.align		4
.L_23:
        /*004c*/ 	.word	index@(_ZN5flash44flash_bwd_dq_dk_dv_loop_seqk_parallel_kernelI23Flash_bwd_kernel_traitsILi96ELi64ELi128ELi8ELi2ELi4ELi4ELb0ELb0EN7cutlass10bfloat16_tE19Flash_kernel_traitsILi96ELi64ELi128ELi8ES3_EELb1ELb1ELb0ELb1ELb0ELb0ELb0EEEvNS_16Flash_bwd_paramsE)
        /*0050*/ 	.word	0x000000ff


	//----- nvinfo : EIATTR_FRAME_SIZE
	.align		4
.L_24:
        /*0054*/ 	.byte	0x04, 0x11
        /*0056*/ 	.short	(.L_26 - .L_25)
	.align		4
.L_25:
        /*0058*/ 	.word	index@(_ZN5flash44flash_bwd_dq_dk_dv_loop_seqk_parallel_kernelI23Flash_bwd_kernel_traitsILi96ELi64ELi128ELi8ELi2ELi4ELi4ELb0ELb0EN7cutlass10bfloat16_tE19Flash_kernel_traitsILi96ELi64ELi128ELi8ES3_EELb1ELb1ELb0ELb1ELb0ELb0ELb0EEEvNS_16Flash_bwd_paramsE)
        /*005c*/ 	.word	0x00000000


	//----- nvinfo : EIATTR_REGCOUNT
	.align		4
.L_26:
        /*0060*/ 	.byte	0x04, 0x2f
        /*0062*/ 	.short	(.L_28 - .L_27)
	.align		4
.L_27:
        /*0064*/ 	.word	index@(_ZN5flash44flash_bwd_dq_dk_dv_loop_seqk_parallel_kernelI23Flash_bwd_kernel_traitsILi96ELi64ELi128ELi8ELi2ELi4ELi4ELb0ELb0EN7cutlass10bfloat16_tE19Flash_kernel_traitsILi96ELi64ELi128ELi8ES3_EELb0ELb1ELb0ELb0ELb0ELb1ELb1EEEvNS_16Flash_bwd_paramsE)
        /*0068*/ 	.word	0x000000ff


	//----- nvinfo : EIATTR_FRAME_SIZE
	.align		4
.L_28:
        /*006c*/ 	.byte	0x04, 0x11
        /*006e*/ 	.short	(.L_30 - .L_29)
	.align		4
.L_29:
        /*0070*/ 	.word	index@(_ZN5flash44flash_bwd_dq_dk_dv_loop_seqk_parallel_kernelI23Flash_bwd_kernel_traitsILi96ELi64ELi128ELi8ELi2ELi4ELi4ELb0ELb0EN7cutlass10bfloat16_tE19Flash_kernel_traitsILi96ELi64ELi128ELi8ES3_EELb0ELb1ELb0ELb0ELb0ELb1ELb1EEEvNS_16Flash_bwd_paramsE)
        /*0074*/ 	.word	0x00000020


	//----- nvinfo : EIATTR_REGCOUNT
	.align		4
.L_30:
        /*0078*/ 	.byte	0x04, 0x2f
        /*007a*/ 	.short	(.L_32 - .L_31)
	.align		4
.L_31:
        /*007c*/ 	.word	index@(_ZN5flash44flash_bwd_dq_dk_dv_loop_seqk_parallel_kernelI23Flash_bwd_kernel_traitsILi96ELi64ELi128ELi8ELi2ELi4ELi4ELb0ELb0EN7cutlass10bfloat16_tE19Flash_kernel_traitsILi96ELi64ELi128ELi8ES3_EELb1ELb1ELb0ELb0ELb0ELb1ELb0EEEvNS_16Flash_bwd_paramsE)
        /*0080*/ 	.word	0x000000ff


	//----- nvinfo : EIATTR_FRAME_SIZE
	.align		4
.L_32:
        /*0084*/ 	.byte	0x04, 0x11
        /*0086*/ 	.short	(.L_34 - .L_33)
	.align		4
.L_33:
        /*0088*/ 	.word	index@(_ZN5flash44flash_bwd_dq_dk_dv_loop_seqk_parallel_kernelI23Flash_bwd_kernel_traitsILi96ELi64ELi128ELi8ELi2ELi4ELi4ELb0ELb0EN7cutlass10bfloat16_tE19Flash_kernel_traitsILi96ELi64ELi128ELi8ES3_EELb1ELb1ELb0ELb0ELb0ELb1ELb0EEEvNS_16Flash_bwd_paramsE)
        /*008c*/ 	.word	0x00000000


	//----- nvinfo : EIATTR_REGCOUNT
	.align		4
.L_34:
        /*0090*/ 	.byte	0x04, 0x2f
        /*0092*/ 	.short	(.L_36 - .L_35)
	.align		4
.L_35:
        /*0094*/ 	.word	index@(_ZN5flash44flash_bwd_dq_dk_dv_loop_seqk_parallel_kernelI23Flash_bwd_kernel_traitsILi96ELi64ELi128ELi8ELi2ELi4ELi4ELb0ELb0EN7cutlass10bfloat16_tE19Flash_kernel_traitsILi96ELi64ELi128ELi8ES3_EELb0ELb1ELb0ELb0ELb1ELb1ELb1EEEvNS_16Flash_bwd_paramsE)
        /*0098*/ 	.word	0x000000ff


	//----- nvinfo : EIATTR_FRAME_SIZE
	.align		4
.L_36:
        /*009c*/ 	.byte	0x04, 0x11
        /*009e*/ 	.short	(.L_38 - .L_37)
	.align		4
.L_37:
        /*00a0*/ 	.word	index@(_ZN5flash44flash_bwd_dq_dk_dv_loop_seqk_parallel_kernelI23Flash_bwd_kernel_traitsILi96ELi64ELi128ELi8ELi2ELi4ELi4ELb0ELb0EN7cutlass10bfloat16_tE19Flash_kernel_traitsILi96ELi64ELi128ELi8ES3_EELb0ELb1ELb0ELb0ELb1ELb1ELb1EEEvNS_16Flash_bwd_paramsE)
        /*00a4*/ 	.word	0x00000020


	//----- nvinfo : EIATTR_REGCOUNT
	.align		4
.L_38:
        /*00a8*/ 	.byte	0x04, 0x2f
        /*00aa*/ 	.short	(.L_40 - .L_39)
	.align		4
.L_39:
        /*00ac*/ 	.word	index@(_ZN5flash44flash_bwd_dq_dk_dv_loop_seqk_parallel_kernelI23Flash_bwd_kernel_traitsILi96ELi64ELi128ELi8ELi2ELi4ELi4ELb0ELb0EN7cutlass10bfloat16_tE19Flash_kernel_traitsILi96ELi64ELi128ELi8ES3_EELb1ELb1ELb0ELb0ELb1ELb1ELb0EEEvNS_16Flash_bwd_paramsE)
        /*00b0*/ 	.word	0x000000ff


	//----- nvinfo : EIATTR_FRAME_SIZE
	.align		4
.L_40:
        /*00b4*/ 	.byte	0x04, 0x11
        /*00b6*/ 	.short	(.L_42 - .L_41)
	.align		4
.L_41:
        /*00b8*/ 	.word	index@(_ZN5flash44flash_bwd_dq_dk_dv_loop_seqk_parallel_kernelI23Flash_bwd_kernel_traitsILi96ELi64ELi128ELi8ELi2ELi4ELi4ELb0ELb0EN7cutlass10bfloat16_tE19Flash_kernel_traitsILi96ELi64ELi128ELi8ES3_EELb1ELb1ELb0ELb0ELb1ELb1ELb0EEEvNS_16Flash_bwd_paramsE)
        /*00bc*/ 	.word	0x00000008


	//----- nvinfo : EIATTR_REGCOUNT
	.align		4
.L_42:
        /*00c0*/ 	.byte	0x04, 0x2f
        /*00c2*/ 	.short	(.L_44 - .L_43)
	.align		4
.L_43:
        /*00c4*/ 	.word	index@(_ZN5flash44flash_bwd_dq_dk_dv_loop_seqk_parallel_kernelI23Flash_bwd_kernel_traitsILi96ELi64ELi128ELi8ELi2ELi4ELi4ELb0ELb0EN7cutlass10bfloat16_tE19Flash_kernel_traitsILi96ELi64ELi128ELi8ES3_EELb0ELb1ELb0ELb0ELb0ELb0ELb1EEEvNS_16Flash_bwd_paramsE)
        /*00c8*/ 	.word	0x000000ff


	//----- nvinfo : EIATTR_FRAME_SIZE
	.align		4
.L_44:
        /*00cc*/ 	.byte	0x04, 0x11
        /*00ce*/ 	.short	(.L_46 - .L_45)
	.align		4
.L_45:
        /*00d0*/ 	.word	index@(_ZN5flash44flash_bwd_dq_dk_dv_loop_seqk_parallel_kernelI23Flash_bwd_kernel_traitsILi96ELi64ELi128ELi8ELi2ELi4ELi4ELb0ELb0EN7cutlass10bfloat16_tE19Flash_kernel_traitsILi96ELi64ELi128ELi8ES3_EELb0ELb1ELb0ELb0ELb0ELb0ELb1EEEvNS_16Flash_bwd_paramsE)
        /*00d4*/ 	.word	0x00000020


	//----- nvinfo : EIATTR_REGCOUNT
	.align		4
.L_46:
        /*00d8*/ 	.byte	0x04, 0x2f
        /*00da*/ 	.short	(.L_48 - .L_47)
	.align		4
.L_47:
        /*00dc*/ 	.word	index@(_ZN5flash44flash_bwd_dq_dk_dv_loop_seqk_parallel_kernelI23Flash_bwd_kernel_traitsILi96ELi64ELi128ELi8ELi2ELi4ELi4ELb0ELb0EN7cutlass10bfloat16_tE19Flash_kernel_traitsILi96ELi64ELi128ELi8ES3_EELb1ELb1ELb0ELb0ELb0ELb0ELb0EEEvNS_16Flash_bwd_paramsE)
        /*00e0*/ 	.word	0x000000ff


	//----- nvinfo : EIATTR_FRAME_SIZE
	.align		4
.L_48:
        /*00e4*/ 	.byte	0x04, 0x11
        /*00e6*/ 	.short	(.L_50 - .L_49)
	.align		4
.L_49:
        /*00e8*/ 	.word	index@(_ZN5flash44flash_bwd_dq_dk_dv_loop_seqk_parallel_kernelI23Flash_bwd_kernel_traitsILi96ELi64ELi128ELi8ELi2ELi4ELi4ELb0ELb0EN7cutlass10bfloat16_tE19Flash_kernel_traitsILi96ELi64ELi128ELi8ES3_EELb1ELb1ELb0ELb0ELb0ELb0ELb0EEEvNS_16Flash_bwd_paramsE)
        /*00ec*/ 	.word	0x00000008


	//----- nvinfo : EIATTR_REGCOUNT
	.align		4
.L_50:
        /*00f0*/ 	.byte	0x04, 0x2f
        /*00f2*/ 	.short	(.L_52 - .L_51)
	.align		4
.L_51:
        /*00f4*/ 	.word	index@(_ZN5flash27flash_bwd_convert_dq_kernelI23Flash_bwd_kernel_traitsILi96ELi64ELi128ELi8ELi2ELi4ELi4ELb0ELb0EN7cutlass10bfloat16_tE19Flash_kernel_traitsILi96ELi64ELi128ELi8ES3_EEEEvNS_16Flash_bwd_paramsEi)
        /*00f8*/ 	.word	0x00000040


	//----- nvinfo : EIATTR_FRAME_SIZE
	.align		4
.L_52:
        /*00fc*/ 	.byte	0x04, 0x11
        /*00fe*/ 	.short	(.L_54 - .L_53)
	.align		4
.L_53:
        /*0100*/ 	.word	index@(_ZN5flash27flash_bwd_convert_dq_kernelI23Flash_bwd_kernel_traitsILi96ELi64ELi128ELi8ELi2ELi4ELi4ELb0ELb0EN7cutlass10bfloat16_tE19Flash_kernel_traitsILi96ELi64ELi128ELi8ES3_EEEEvNS_16Flash_bwd_paramsEi)
        /*0104*/ 	.word	0x00000000


	//----- nvinfo : EIATTR_REGCOUNT
	.align		4
.L_54:
        /*0108*/ 	.byte	0x04, 0x2f
        /*010a*/ 	.short	(.L_56 - .L_55)
	.align		4
.L_55:
        /*010c*/ 	.word	index@(_ZN5flash25flash_bwd_dot_do_o_kernelILb1E23Flash_bwd_kernel_traitsILi96ELi64ELi128ELi8ELi2ELi4ELi4ELb1ELb0EN7cutlass10bfloat16_tE19Flash_kernel_traitsILi96ELi64ELi128ELi8ES3_EEEEvNS_16Flash_bwd_paramsE)
        /*0110*/ 	.word	0x0000002d


	//----- nvinfo : EIATTR_FRAME_SIZE
	.align		4
.L_56:
        /*0114*/ 	.byte	0x04, 0x11
        /*0116*/ 	.short	(.L_58 - .L_57)
	.align		4
.L_57:
        /*0118*/ 	.word	index@(_ZN5flash25flash_bwd_dot_do_o_kernelILb1E23Flash_bwd_kernel_traitsILi96ELi64ELi128ELi8ELi2ELi4ELi4ELb1ELb0EN7cutlass10bfloat16_tE19Flash_kernel_traitsILi96ELi64ELi128ELi8ES3_EEEEvNS_16Flash_bwd_paramsE)
        /*011c*/ 	.word	0x00000000


	//----- nvinfo : EIATTR_REGCOUNT
	.align		4
.L_58:
        /*0120*/ 	.byte	0x04, 0x2f
        /*0122*/ 	.short	(.L_60 - .L_59)
	.align		4
.L_59:
        /*0124*/ 	.word	index@(_ZN5flash25flash_bwd_dot_do_o_kernelILb0E23Flash_bwd_kernel_traitsILi96ELi64ELi128ELi8ELi2ELi4ELi4ELb1ELb0EN7cutlass10bfloat16_tE19Flash_kernel_traitsILi96ELi64ELi128ELi8ES3_EEEEvNS_16Flash_bwd_paramsE)
        /*0128*/ 	.word	0x0000002b


	//----- nvinfo : EIATTR_FRAME_SIZE
	.align		4
.L_60:
        /*012c*/ 	.byte	0x04, 0x11
        /*012e*/ 	.short	(.L_62 - .L_61)
	.align		4
.L_61:
        /*0130*/ 	.word	index@(_ZN5flash25flash_bwd_dot_do_o_kernelILb0E23Flash_bwd_kernel_traitsILi96ELi64ELi128ELi8ELi2ELi4ELi4ELb1ELb0EN7cutlass10bfloat16_tE19Flash_kernel_traitsILi96ELi64ELi128ELi8ES3_EEEEvNS_16Flash_bwd_paramsE)
        /*0134*/ 	.word	0x00000000


	//----- nvinfo : EIATTR_REGCOUNT
	.align		4
.L_62:
        /*0138*/ 	.byte	0x04, 0x2f
        /*013a*/ 	.short	(.L_64 - .L_63)
	.align		4
.L_63:
        /*013c*/ 	.word	index@(_ZN5flash44flash_bwd_dq_dk_dv_loop_seqk_parallel_kernelI23Flash_bwd_kernel_traitsILi96ELi64ELi128ELi8ELi2ELi4ELi4ELb1ELb0EN7cutlass10bfloat16_tE19Flash_kernel_traitsILi96ELi64ELi128ELi8ES3_EELb0ELb1ELb0ELb1ELb0ELb0ELb1EEEvNS_16Flash_bwd_paramsE)
        /*0140*/ 	.word	0x000000ff


	//----- nvinfo : EIATTR_FRAME_SIZE
	.align		4
.L_64:
        /*0144*/ 	.byte	0x04, 0x11
        /*0146*/ 	.short	(.L_66 - .L_65)
	.align		4
.L_65:
        /*0148*/ 	.word	index@(_ZN5flash44flash_bwd_dq_dk_dv_loop_seqk_parallel_kernelI23Flash_bwd_kernel_traitsILi96ELi64ELi128ELi8ELi2ELi4ELi4ELb1ELb0EN7cutlass10bfloat16_tE19Flash_kernel_traitsILi96ELi64ELi128ELi8ES3_EELb0ELb1ELb0ELb1ELb0ELb0ELb1EEEvNS_16Flash_bwd_paramsE)
        /*014c*/ 	.word	0x000000c8


	//----- nvinfo : EIATTR_REGCOUNT
	.align		4
.L_66:
        /*0150*/ 	.byte	0x04, 0x2f
        /*0152*/ 	.short	(.L_68 - .L_67)
	.align		4
.L_67:
        /*0154*/ 	.word	index@(_ZN5flash44flash_bwd_dq_dk_dv_loop_seqk_parallel_kernelI23Flash_bwd_kernel_traitsILi96ELi64ELi128ELi8ELi2ELi4ELi4ELb1ELb0EN7cutlass10bfloat16_tE19Flash_kernel_traitsILi96ELi64ELi128ELi8ES3_EELb1ELb1ELb0ELb1ELb0ELb0ELb0EEEvNS_16Flash_bwd_paramsE)
        /*0158*/ 	.word	0x000000ff


	//----- nvinfo : EIATTR_FRAME_SIZE
	.align		4
.L_68:
        /*015c*/ 	.byte	0x04, 0x11
        /*015e*/ 	.short	(.L_70 - .L_69)
	.align		4
.L_69:
        /*0160*/ 	.word	index@(_ZN5flash44flash_bwd_dq_dk_dv_loop_seqk_parallel_kernelI23Flash_bwd_kernel_traitsILi96ELi64ELi128ELi8ELi2ELi4ELi4ELb1ELb0EN7cutlass10bfloat16_tE19Flash_kernel_traitsILi96ELi64ELi128ELi8ES3_EELb1ELb1ELb0ELb1ELb0ELb0ELb0EEEvNS_16Flash_bwd_paramsE)
        /*0164*/ 	.word	0x00000070


	//----- nvinfo : EIATTR_REGCOUNT
	.align		4
.L_70:
        /*0168*/ 	.byte	0x04, 0x2f
        /*016a*/ 	.short	(.L_72 - .L_71)
	.align		4
.L_71:
        /*016c*/ 	.word	index@(_ZN5flash44flash_bwd_dq_dk_dv_loop_seqk_parallel_kernelI23Flash_bwd_kernel_traitsILi96ELi64ELi128ELi8ELi2ELi4ELi4ELb1ELb0EN7cutlass10bfloat16_tE19Flash_kernel_traitsILi96ELi64ELi128ELi8ES3_EELb0ELb1ELb0ELb0ELb0ELb1ELb1EEEvNS_16Flash_bwd_paramsE)
        /*0170*/ 	.word	0x000000ff


	//----- nvinfo : EIATTR_FRAME_SIZE
	.align		4
.L_72:
        /*0174*/ 	.byte	0x04, 0x11
        /*0176*/ 	.short	(.L_74 - .L_73)
	.align		4
.L_73:
        /*0178*/ 	.word	index@(_ZN5flash44flash_bwd_dq_dk_dv_loop_seqk_parallel_kernelI23Flash_bwd_kernel_traitsILi96ELi64ELi128ELi8ELi2ELi4ELi4ELb1ELb0EN7cutlass10bfloat16_tE19Flash_kernel_traitsILi96ELi64ELi128ELi8ES3_EELb0ELb1ELb0ELb0ELb0ELb1ELb1EEEvNS_16Flash_bwd_paramsE)
        /*017c*/ 	.word	0x000000b8


	//----- nvinfo : EIATTR_REGCOUNT
	.align		4
.L_74:
        /*0180*/ 	.byte	0x04, 0x2f
        /*0182*/ 	.short	(.L_76 - .L_75)
	.align		4
.L_75:
        /*0184*/ 	.word	index@(_ZN5flash44flash_bwd_dq_dk_dv_loop_seqk_parallel_kernelI23Flash_bwd_kernel_traitsILi96ELi64ELi128ELi8ELi2ELi4ELi4ELb1ELb0EN7cutlass10bfloat16_tE19Flash_kernel_traitsILi96ELi64ELi128ELi8ES3_EELb1ELb1ELb0ELb0ELb0ELb1ELb0EEEvNS_16Flash_bwd_paramsE)
        /*0188*/ 	.word	0x000000ff


	//----- nvinfo : EIATTR_FRAME_SIZE
	.align		4
.L_76:
        /*018c*/ 	.byte	0x04, 0x11
        /*018e*/ 	.short	(.L_78 - .L_77)
	.align		4
.L_77:
        /*0190*/ 	.word	index@(_ZN5flash44flash_bwd_dq_dk_dv_loop_seqk_parallel_kernelI23Flash_bwd_kernel_traitsILi96ELi64ELi128ELi8ELi2ELi4ELi4ELb1ELb0EN7cutlass10bfloat16_tE19Flash_kernel_traitsILi96ELi64ELi128ELi8ES3_EELb1ELb1ELb0ELb0ELb0ELb1ELb0EEEvNS_16Flash_bwd_paramsE)
        /*0194*/ 	.word	0x00000040


	//----- nvinfo : EIATTR_REGCOUNT
	.align		4
.L_78:
        /*0198*/ 	.byte	0x04, 0x2f
        /*019a*/ 	.short	(.L_80 - .L_79)
	.align		4
.L_79:
        /*019c*/ 	.word	index@(_ZN5flash44flash_bwd_dq_dk_dv_loop_seqk_parallel_kernelI23Flash_bwd_kernel_traitsILi96ELi64ELi128ELi8ELi2ELi4ELi4ELb1ELb0EN7cutlass10bfloat16_tE19Flash_kernel_traitsILi96ELi64ELi128ELi8ES3_EELb0ELb1ELb0ELb0ELb1ELb1ELb1EEEvNS_16Flash_bwd_paramsE)
        /*01a0*/ 	.word	0x000000ff


	//----- nvinfo : EIATTR_FRAME_SIZE
	.align		4
.L_80:
        /*01a4*/ 	.byte	0x04, 0x11
        /*01a6*/ 	.short	(.L_82 - .L_81)
	.align		4
.L_81:
        /*01a8*/ 	.word	index@(_ZN5flash44flash_bwd_dq_dk_dv_loop_seqk_parallel_kernelI23Flash_bwd_kernel_traitsILi96ELi64ELi128ELi8ELi2ELi4ELi4ELb1ELb0EN7cutlass10bfloat16_tE19Flash_kernel_traitsILi96ELi64ELi128ELi8ES3_EELb0ELb1ELb0ELb0ELb1ELb1ELb1EEEvNS_16Flash_bwd_paramsE)
        /*01ac*/ 	.word	0x000000b8


	//----- nvinfo : EIATTR_REGCOUNT
	.align		4
.L_82:
        /*01b0*/ 	.byte	0x04, 0x2f
        /*01b2*/ 	.short	(.L_84 - .L_83)
	.align		4
.L_83:
        /*01b4*/ 	.word	index@(_ZN5flash44flash_bwd_dq_dk_dv_loop_seqk_parallel_kernelI23Flash_bwd_kernel_traitsILi96ELi64ELi128ELi8ELi2ELi4ELi4ELb1ELb0EN7cutlass10bfloat16_tE19Flash_kernel_traitsILi96ELi64ELi128ELi8ES3_EELb1ELb1ELb0ELb0ELb1ELb1ELb0EEEvNS_16Flash_bwd_paramsE)
        /*01b8*/ 	.word	0x000000ff


	//----- nvinfo : EIATTR_FRAME_SIZE
	.align		4
.L_84:
        /*01bc*/ 	.byte	0x04, 0x11
        /*01be*/ 	.short	(.L_86 - .L_85)
	.align		4
.L_85:
        /*01c0*/ 	.word	index@(_ZN5flash44flash_bwd_dq_dk_dv_loop_seqk_parallel_kernelI23Flash_bwd_kernel_traitsILi96ELi64ELi128ELi8ELi2ELi4ELi4ELb1ELb0EN7cutlass10bfloat16_tE19Flash_kernel_traitsILi96ELi64ELi128ELi8ES3_EELb1ELb1ELb0ELb0ELb1ELb1ELb0EEEvNS_16Flash_bwd_paramsE)
        /*01c4*/ 	.word	0x00000048


	//----- nvinfo : EIATTR_REGCOUNT
	.align		4
.L_86:
        /*01c8*/ 	.byte	0x04, 0x2f
        /*01ca*/ 	.short	(.L_88 - .L_87)
	.align		4
.L_87:
        /*01cc*/ 	.word	index@(_ZN5flash44flash_bwd_dq_dk_dv_loop_seqk_parallel_kernelI23Flash_bwd_kernel_traitsILi96ELi64ELi128ELi8ELi2ELi4ELi4ELb1ELb0EN7cutlass10bfloat16_tE19Flash_kernel_traitsILi96ELi64ELi128ELi8ES3_EELb0ELb1ELb0ELb0ELb0ELb0ELb1EEEvNS_16Flash_bwd_paramsE)
        /*01d0*/ 	.word	0x000000ff


	//----- nvinfo : EIATTR_FRAME_SIZE
	.align		4
.L_88:
        /*01d4*/ 	.byte	0x04, 0x11
        /*01d6*/ 	.short	(.L_90 - .L_89)
	.align		4
.L_89:
        /*01d8*/ 	.word	index@(_ZN5flash44flash_bwd_dq_dk_dv_loop_seqk_parallel_kernelI23Flash_bwd_kernel_traitsILi96ELi64ELi128ELi8ELi2ELi4ELi4ELb1ELb0EN7cutlass10bfloat16_tE19Flash_kernel_traitsILi96ELi64ELi128ELi8ES3_EELb0ELb1ELb0ELb0ELb0ELb0ELb1EEEvNS_16Flash_bwd_paramsE)
        /*01dc*/ 	.word	0x000000c8


	//----- nvinfo : EIATTR_REGCOUNT
	.align		4
.L_90:
        /*01e0*/ 	.byte	0x04, 0x2f
        /*01e2*/ 	.short	(.L_92 - .L_91)
	.align		4
.L_91:
        /*01e4*/ 	.word	index@(_ZN5flash44flash_bwd_dq_dk_dv_loop_seqk_parallel_kernelI23Flash_bwd_kernel_traitsILi96ELi64ELi128ELi8ELi2ELi4ELi4ELb1ELb0EN7cutlass10bfloat16_tE19Flash_kernel_traitsILi96ELi64ELi128ELi8ES3_EELb1ELb1ELb0ELb0ELb0ELb0ELb0EEEvNS_16Flash_bwd_paramsE)
        /*01e8*/ 	.word	0x000000ff


	//----- nvinfo : EIATTR_FRAME_SIZE
	.align		4
.L_92:
        /*01ec*/ 	.byte	0x04, 0x11
        /*01ee*/ 	.short	(.L_94 - .L_93)
	.align		4
.L_93:
        /*01f0*/ 	.word	index@(_ZN5flash44flash_bwd_dq_dk_dv_loop_seqk_parallel_kernelI23Flash_bwd_kernel_traitsILi96ELi64ELi128ELi8ELi2ELi4ELi4ELb1ELb0EN7cutlass10bfloat16_tE19Flash_kernel_traitsILi96ELi64ELi128ELi8ES3_EELb1ELb1ELb0ELb0ELb0ELb0ELb0EEEvNS_16Flash_bwd_paramsE)
        /*01f4*/ 	.word	0x00000048


	//----- nvinfo : EIATTR_REGCOUNT
	.align		4
.L_94:
        /*01f8*/ 	.byte	0x04, 0x2f
        /*01fa*/ 	.short	(.L_96 - .L_95)
	.align		4
.L_95:
        /*01fc*/ 	.word	index@(_ZN5flash27flash_bwd_convert_dq_kernelI23Flash_bwd_kernel_traitsILi96ELi64ELi128ELi8ELi2ELi4ELi4ELb1ELb0EN7cutlass10bfloat16_tE19Flash_kernel_traitsILi96ELi64ELi128ELi8ES3_EEEEvNS_16Flash_bwd_paramsEi)
        /*0200*/ 	.word	0x00000040


	//----- nvinfo : EIATTR_FRAME_SIZE
	.align		4
.L_96:
        /*0204*/ 	.byte	0x04, 0x11
        /*0206*/ 	.short	(.L_98 - .L_97)
	.align		4
.L_97:
        /*0208*/ 	.word	index@(_ZN5flash27flash_bwd_convert_dq_kernelI23Flash_bwd_kernel_traitsILi96ELi64ELi128ELi8ELi2ELi4ELi4ELb1ELb0EN7cutlass10bfloat16_tE19Flash_kernel_traitsILi96ELi64ELi128ELi8ES3_EEEEvNS_16Flash_bwd_paramsEi)
        /*020c*/ 	.word	0x00000000


	//----- nvinfo : EIATTR_REGCOUNT
	.align		4
.L_98:
        /*0210*/ 	.byte	0x04, 0x2f
        /*0212*/ 	.short	(.L_100 - .L_99)
	.align		4
.L_99:
        /*0214*/ 	.word	index@(_ZN5flash44flash_bwd_dq_dk_dv_loop_seqk_parallel_kernelI23Flash_bwd_kernel_traitsILi96ELi64ELi128ELi8ELi2ELi4ELi4ELb1ELb0EN7cutlass10bfloat16_tE19Flash_kernel_traitsILi96ELi64ELi128ELi8ES3_EELb0ELb1ELb0ELb1ELb0ELb0ELb0EEEvNS_16Flash_bwd_paramsE)
        /*0218*/ 	.word	0x000000ff


	//----- nvinfo : EIATTR_FRAME_SIZE
	.align		4
.L_100:
        /*021c*/ 	.byte	0x04, 0x11
        /*021e*/ 	.short	(.L_102 - .L_101)
	.align		4
.L_101:
        /*0220*/ 	.word	index@(_ZN5flash44flash_bwd_dq_dk_dv_loop_seqk_parallel_kernelI23Flash_bwd_kernel_traitsILi96ELi64ELi128ELi8ELi2ELi4ELi4ELb1ELb0EN7cutlass10bfloat16_tE19Flash_kernel_traitsILi96ELi64ELi128ELi8ES3_EELb0ELb1ELb0ELb1ELb0ELb0ELb0EEEvNS_16Flash_bwd_paramsE)
        /*0224*/ 	.word	0x00000080


	//----- nvinfo : EIATTR_REGCOUNT
	.align		4
.L_102:
        /*0228*/ 	.byte	0x04, 0x2f
        /*022a*/ 	.short	(.L_104 - .L_103)
	.align		4
.L_103:
        /*022c*/ 	.word	index@(_ZN5flash44flash_bwd_dq_dk_dv_loop_seqk_parallel_kernelI23Flash_bwd_kernel_traitsILi96ELi64ELi128ELi8ELi2ELi4ELi4ELb1ELb0EN7cutlass10bfloat16_tE19Flash_kernel_traitsILi96ELi64ELi128ELi8ES3_EELb0ELb1ELb0ELb0ELb0ELb1ELb0EEEvNS_16Flash_bwd_paramsE)
        /*0230*/ 	.word	0x000000ff


	//----- nvinfo : EIATTR_FRAME_SIZE
	.align		4
.L_104:
        /*0234*/ 	.byte	0x04, 0x11
        /*0236*/ 	.short	(.L_106 - .L_105)
	.align		4
.L_105:
        /*0238*/ 	.word	index@(_ZN5flash44flash_bwd_dq_dk_dv_loop_seqk_parallel_kernelI23Flash_bwd_kernel_traitsILi96ELi64ELi128ELi8ELi2ELi4ELi4ELb1ELb0EN7cutlass10bfloat16_tE19Flash_kernel_traitsILi96ELi64ELi128ELi8ES3_EELb0ELb1ELb0ELb0ELb0ELb1ELb0EEEvNS_16Flash_bwd_paramsE)
        /*023c*/ 	.word	0x00000040


	//----- nvinfo : EIATTR_REGCOUNT
	.align		4
.L_106:
        /*0240*/ 	.byte	0x04, 0x2f
        /*0242*/ 	.short	(.L_108 - .L_107)
	.align		4
.L_107:
        /*0244*/ 	.word	index@(_ZN5flash44flash_bwd_dq_dk_dv_loop_seqk_parallel_kernelI23Flash_bwd_kernel_traitsILi96ELi64ELi128ELi8ELi2ELi4ELi4ELb1ELb0EN7cutlass10bfloat16_tE19Flash_kernel_traitsILi96ELi64ELi128ELi8ES3_EELb0ELb1ELb0ELb0ELb1ELb1ELb0EEEvNS_16Flash_bwd_paramsE)
        /*0248*/ 	.word	0x000000ff


	//----- nvinfo : EIATTR_FRAME_SIZE
	.align		4
.L_108:
        /*024c*/ 	.byte	0x04, 0x11
        /*024e*/ 	.short	(.L_110 - .L_109)
	.align		4
.L_109:
        /*0250*/ 	.word	index@(_ZN5flash44flash_bwd_dq_dk_dv_loop_seqk_parallel_kernelI23Flash_bwd_kernel_traitsILi96ELi64ELi128ELi8ELi2ELi4ELi4ELb1ELb0EN7cutlass10bfloat16_tE19Flash_kernel_traitsILi96ELi64ELi128ELi8ES3_EELb0ELb1ELb0ELb0ELb1ELb1ELb0EEEvNS_16Flash_bwd_paramsE)
        /*0254*/ 	.word	0x00000050


	//----- nvinfo : EIATTR_REGCOUNT
	.align		4
.L_110:
        /*0258*/ 	.byte	0x04, 0x2f
        /*025a*/ 	.short	(.L_112 - .L_111)
	.align		4
.L_111:
        /*025c*/ 	.word	index@(_ZN5flash44flash_bwd_dq_dk_dv_loop_seqk_parallel_kernelI23Flash_bwd_kernel_traitsILi96ELi64ELi128ELi8ELi2ELi4ELi4ELb1ELb0EN7cutlass10bfloat16_tE19Flash_kernel_traitsILi96ELi64ELi128ELi8ES3_EELb0ELb1ELb0ELb0ELb0ELb0ELb0EEEvNS_16Flash_bwd_paramsE)
        /*0260*/ 	.word	0x000000ff


	//----- nvinfo : EIATTR_FRAME_SIZE
	.align		4
.L_112:
        /*0264*/ 	.byte	0x04, 0x11
        /*0266*/ 	.short	(.L_114 - .L_113)
	.align		4
.L_113:
        /*0268*/ 	.word	index@(_ZN5flash44flash_bwd_dq_dk_dv_loop_seqk_parallel_kernelI23Flash_bwd_kernel_traitsILi96ELi64ELi128ELi8ELi2ELi4ELi4ELb1ELb0EN7cutlass10bfloat16_tE19Flash_kernel_traitsILi96ELi64ELi128ELi8ES3_EELb0ELb1ELb0ELb0ELb0ELb0ELb0EEEvNS_16Flash_bwd_paramsE)
        /*026c*/ 	.word	0x00000050


	//----- nvinfo : EIATTR_MIN_STACK_SIZE
	.align		4
.L_114:
        /*0270*/ 	.byte	0x04, 0x12
        /*0272*/ 	.short	(.L_116 - .L_115)
	.align		4
.L_115:
        /*0274*/ 	.word	index@(_ZN5flash44flash_bwd_dq_dk_dv_loop_seqk_parallel_kernelI23Flash_bwd_kernel_traitsILi96ELi64ELi128ELi8ELi2ELi4ELi4ELb1ELb0EN7cutlass10bfloat16_tE19Flash_kernel_traitsILi96ELi64ELi128ELi8ES3_EELb0ELb1ELb0ELb0ELb0ELb0ELb0EEEvNS_16Flash_bwd_paramsE)
        /*0278*/ 	.word	0x00000050


	//----- nvinfo : EIATTR_MIN_STACK_SIZE
	.align		4
.L_116:
        /*027c*/ 	.byte	0x04, 0x12
        /*027e*/ 	.short	(.L_118 - .L_117)
	.align		4
.L_117:
        /*0280*/ 	.word	index@(_ZN5flash44flash_bwd_dq_dk_dv_loop_seqk_parallel_kernelI23Flash_bwd_kernel_traitsILi96ELi64ELi128ELi8ELi2ELi4ELi4ELb1ELb0EN7cutlass10bfloat16_tE19Flash_kernel_traitsILi96ELi64ELi128ELi8ES3_EELb0ELb1ELb0ELb0ELb1ELb1ELb0EEEvNS_16Flash_bwd_paramsE)
        /*0284*/ 	.word	0x00000050


	//----- nvinfo : EIATTR_MIN_STACK_SIZE
	.align		4
.L_118:
        /*0288*/ 	.byte	0x04, 0x12
        /*028a*/ 	.short	(.L_120 - .L_119)
	.align		4
.L_119:
        /*028c*/ 	.word	index@(_ZN5flash44flash_bwd_dq_dk_dv_loop_seqk_parallel_kernelI23Flash_bwd_kernel_traitsILi96ELi64ELi128ELi8ELi2ELi4ELi4ELb1ELb0EN7cutlass10bfloat16_tE19Flash_kernel_traitsILi96ELi64ELi128ELi8ES3_EELb0ELb1ELb0ELb0ELb0ELb1ELb0EEEvNS_16Flash_bwd_paramsE)
        /*0290*/ 	.word	0x00000040


	//----- nvinfo : EIATTR_MIN_STACK_SIZE
	.align		4
.L_120:
        /*0294*/ 	.byte	0x04, 0x12
        /*0296*/ 	.short	(.L_122 - .L_121)
	.align		4
.L_121:
        /*0298*/ 	.word	index@(_ZN5flash44flash_bwd_dq_dk_dv_loop_seqk_parallel_kernelI23Flash_bwd_kernel_traitsILi96ELi64ELi128ELi8ELi2ELi4ELi4ELb1ELb0EN7cutlass10bfloat16_tE19Flash_kernel_traitsILi96ELi64ELi128ELi8ES3_EELb0ELb1ELb0ELb1ELb0ELb0ELb0EEEvNS_16Flash_bwd_paramsE)
        /*029c*/ 	.word	0x00000080


	//----- nvinfo : EIATTR_MIN_STACK_SIZE
	.align		4
.L_122:
        /*02a0*/ 	.byte	0x04, 0x12
        /*02a2*/ 	.short	(.L_124 - .L_123)
	.align		4
.L_123:
        /*02a4*/ 	.word	index@(_ZN5flash27flash_bwd_convert_dq_kernelI23Flash_bwd_kernel_traitsILi96ELi64ELi128ELi8ELi2ELi4ELi4ELb1ELb0EN7cutlass10bfloat16_tE19Flash_kernel_traitsILi96ELi64ELi128ELi8ES3_EEEEvNS_16Flash_bwd_paramsEi)
        /*02a8*/ 	.word	0x00000000


	//----- nvinfo : EIATTR_MIN_STACK_SIZE
	.align		4
.L_124:
        /*02ac*/ 	.byte	0x04, 0x12
        /*02ae*/ 	.short	(.L_126 - .L_125)
	.align		4
.L_125:
        /*02b0*/ 	.word	index@(_ZN5flash44flash_bwd_dq_dk_dv_loop_seqk_parallel_kernelI23Flash_bwd_kernel_traitsILi96ELi64ELi128ELi8ELi2ELi4ELi4ELb1ELb0EN7cutlass10bfloat16_tE19Flash_kernel_traitsILi96ELi64ELi128ELi8ES3_EELb1ELb1ELb0ELb0ELb0ELb0ELb0EEEvNS_16Flash_bwd_paramsE)
        /*02b4*/ 	.word	0x00000048


	//----- nvinfo : EIATTR_MIN_STACK_SIZE
	.align		4
.L_126:
        /*02b8*/ 	.byte	0x04, 0x12
        /*02ba*/ 	.short	(.L_128 - .L_127)
	.align		4
.L_127:
        /*02bc*/ 	.word	index@(_ZN5flash44flash_bwd_dq_dk_dv_loop_seqk_parallel_kernelI23Flash_bwd_kernel_traitsILi96ELi64ELi128ELi8ELi2ELi4ELi4ELb1ELb0EN7cutlass10bfloat16_tE19Flash_kernel_traitsILi96ELi64ELi128ELi8ES3_EELb0ELb1ELb0ELb0ELb0ELb0ELb1EEEvNS_16Flash_bwd_paramsE)
        /*02c0*/ 	.word	0x000000c8


	//----- nvinfo : EIATTR_MIN_STACK_SIZE
	.align		4
.L_128:
        /*02c4*/ 	.byte	0x04, 0x12
        /*02c6*/ 	.short	(.L_130 - .L_129)
	.align		4
.L_129:
        /*02c8*/ 	.word	index@(_ZN5flash44flash_bwd_dq_dk_dv_loop_seqk_parallel_kernelI23Flash_bwd_kernel_traitsILi96ELi64ELi128ELi8ELi2ELi4ELi4ELb1ELb0EN7cutlass10bfloat16_tE19Flash_kernel_traitsILi96ELi64ELi128ELi8ES3_EELb1ELb1ELb0ELb0ELb1ELb1ELb0EEEvNS_16Flash_bwd_paramsE)
        /*02cc*/ 	.word	0x00000048


	//----- nvinfo : EIATTR_MIN_STACK_SIZE
	.align		4
.L_130:
        /*02d0*/ 	.byte	0x04, 0x12
        /*02d2*/ 	.short	(.L_132 - .L_131)
	.align		4
.L_131:
        /*02d4*/ 	.word	index@(_ZN5flash44flash_bwd_dq_dk_dv_loop_seqk_parallel_kernelI23Flash_bwd_kernel_traitsILi96ELi64ELi128ELi8ELi2ELi4ELi4ELb1ELb0EN7cutlass10bfloat16_tE19Flash_kernel_traitsILi96ELi64ELi128ELi8ES3_EELb0ELb1ELb0ELb0ELb1ELb1ELb1EEEvNS_16Flash_bwd_paramsE)
        /*02d8*/ 	.word	0x000000b8


	//----- nvinfo : EIATTR_MIN_STACK_SIZE
	.align		4
.L_132:
        /*02dc*/ 	.byte	0x04, 0x12
        /*02de*/ 	.short	(.L_134 - .L_133)
	.align		4
.L_133:
        /*02e0*/ 	.word	index@(_ZN5flash44flash_bwd_dq_dk_dv_loop_seqk_parallel_kernelI23Flash_bwd_kernel_traitsILi96ELi64ELi128ELi8ELi2ELi4ELi4ELb1ELb0EN7cutlass10bfloat16_tE19Flash_kernel_traitsILi96ELi64ELi128ELi8ES3_EELb1ELb1ELb0ELb0ELb0ELb1ELb0EEEvNS_16Flash_bwd_paramsE)
        /*02e4*/ 	.word	0x00000040


	//----- nvinfo : EIATTR_MIN_STACK_SIZE
	.align		4
.L_134:
        /*02e8*/ 	.byte	0x04, 0x12
        /*02ea*/ 	.short	(.L_136 - .L_135)
	.align		4
.L_135:
        /*02ec*/ 	.word	index@(_ZN5flash44flash_bwd_dq_dk_dv_loop_seqk_parallel_kernelI23Flash_bwd_kernel_traitsILi96ELi64ELi128ELi8ELi2ELi4ELi4ELb1ELb0EN7cutlass10bfloat16_tE19Flash_kernel_traitsILi96ELi64ELi128ELi8ES3_EELb0ELb1ELb0ELb0ELb0ELb1ELb1EEEvNS_16Flash_bwd_paramsE)
        /*02f0*/ 	.word	0x000000b8


	//----- nvinfo : EIATTR_MIN_STACK_SIZE
	.align		4
.L_136:
        /*02f4*/ 	.byte	0x04, 0x12
        /*02f6*/ 	.short	(.L_138 - .L_137)
	.align		4
.L_137:
        /*02f8*/ 	.word	index@(_ZN5flash44flash_bwd_dq_dk_dv_loop_seqk_parallel_kernelI23Flash_bwd_kernel_traitsILi96ELi64ELi128ELi8ELi2ELi4ELi4ELb1ELb0EN7cutlass10bfloat16_tE19Flash_kernel_traitsILi96ELi64ELi128ELi8ES3_EELb1ELb1ELb0ELb1ELb0ELb0ELb0EEEvNS_16Flash_bwd_paramsE)
        /*02fc*/ 	.word	0x00000070


	//----- nvinfo : EIATTR_MIN_STACK_SIZE
	.align		4
.L_138:
        /*0300*/ 	.byte	0x04, 0x12
        /*0302*/ 	.short	(.L_140 - .L_139)
	.align		4
.L_139:
        /*0304*/ 	.word	index@(_ZN5flash44flash_bwd_dq_dk_dv_loop_seqk_parallel_kernelI23Flash_bwd_kernel_traitsILi96ELi64ELi128ELi8ELi2ELi4ELi4ELb1ELb0EN7cutlass10bfloat16_tE19Flash_kernel_traitsILi96ELi64ELi128ELi8ES3_EELb0ELb1ELb0ELb1ELb0ELb0ELb1EEEvNS_16Flash_bwd_paramsE)
        /*0308*/ 	.word	0x000000c8


	//----- nvinfo : EIATTR_MIN_STACK_SIZE
	.align		4
.L_140:
        /*030c*/ 	.byte	0x04, 0x12
        /*030e*/ 	.short	(.L_142 - .L_141)
	.align		4
.L_141:
        /*0310*/ 	.word	index@(_ZN5flash25flash_bwd_dot_do_o_kernelILb0E23Flash_bwd_kernel_traitsILi96ELi64ELi128ELi8ELi2ELi4ELi4ELb1ELb0EN7cutlass10bfloat16_tE19Flash_kernel_traitsILi96ELi64ELi128ELi8ES3_EEEEvNS_16Flash_bwd_paramsE)
        /*0314*/ 	.word	0x00000000


	//----- nvinfo : EIATTR_MIN_STACK_SIZE
	.align		4
.L_142:
        /*0318*/ 	.byte	0x04, 0x12
        /*031a*/ 	.short	(.L_144 - .L_143)
	.align		4
.L_143:
        /*031c*/ 	.word	index@(_ZN5flash25flash_bwd_dot_do_o_kernelILb1E23Flash_bwd_kernel_traitsILi96ELi64ELi128ELi8ELi2ELi4ELi4ELb1ELb0EN7cutlass10bfloat16_tE19Flash_kernel_traitsILi96ELi64ELi128ELi8ES3_EEEEvNS_16Flash_bwd_paramsE)
        /*0320*/ 	.word	0x00000000


	//----- nvinfo : EIATTR_MIN_STACK_SIZE
	.align		4
.L_144:
        /*0324*/ 	.byte	0x04, 0x12
        /*0326*/ 	.short	(.L_146 - .L_145)
	.align		4
.L_145:
        /*0328*/ 	.word	index@(_ZN5flash27flash_bwd_convert_dq_kernelI23Flash_bwd_kernel_traitsILi96ELi64ELi128ELi8ELi2ELi4ELi4ELb0ELb0EN7cutlass10bfloat16_tE19Flash_kernel_traitsILi96ELi64ELi128ELi8ES3_EEEEvNS_16Flash_bwd_paramsEi)
        /*032c*/ 	.word	0x00000000


	//----- nvinfo : EIATTR_MIN_STACK_SIZE
	.align		4
.L_146:
        /*0330*/ 	.byte	0x04, 0x12
        /*0332*/ 	.short	(.L_148 - .L_147)
	.align		4
.L_147:
        /*0334*/ 	.word	index@(_ZN5flash44flash_bwd_dq_dk_dv_loop_seqk_parallel_kernelI23Flash_bwd_kernel_traitsILi96ELi64ELi128ELi8ELi2ELi4ELi4ELb0ELb0EN7cutlass10bfloat16_tE19Flash_kernel_traitsILi96ELi64ELi128ELi8ES3_EELb1ELb1ELb0ELb0ELb0ELb0ELb0EEEvNS_16Flash_bwd_paramsE)
        /*0338*/ 	.word	0x00000008


	//----- nvinfo : EIATTR_MIN_STACK_SIZE
	.align		4
.L_148:
        /*033c*/ 	.byte	0x04, 0x12
        /*033e*/ 	.short	(.L_150 - .L_149)
	.align		4
.L_149:
        /*0340*/ 	.word	index@(_ZN5flash44flash_bwd_dq_dk_dv_loop_seqk_parallel_kernelI23Flash_bwd_kernel_traitsILi96ELi64ELi128ELi8ELi2ELi4ELi4ELb0ELb0EN7cutlass10bfloat16_tE19Flash_kernel_traitsILi96ELi64ELi128ELi8ES3_EELb0ELb1ELb0ELb0ELb0ELb0ELb1EEEvNS_16Flash_bwd_paramsE)
        /*0344*/ 	.word	0x00000020


	//----- nvinfo : EIATTR_MIN_STACK_SIZE
	.align		4
.L_150:
        /*0348*/ 	.byte	0x04, 0x12
        /*034a*/ 	.short	(.L_152 - .L_151)
	.align		4
.L_151:
        /*034c*/ 	.word	index@(_ZN5flash44flash_bwd_dq_dk_dv_loop_seqk_parallel_kernelI23Flash_bwd_kernel_traitsILi96ELi64ELi128ELi8ELi2ELi4ELi4ELb0ELb0EN7cutlass10bfloat16_tE19Flash_kernel_traitsILi96ELi64ELi128ELi8ES3_EELb1ELb1ELb0ELb0ELb1ELb1ELb0EEEvNS_16Flash_bwd_paramsE)
        /*0350*/ 	.word	0x00000008


	//----- nvinfo : EIATTR_MIN_STACK_SIZE
	.align		4
.L_152:
        /*0354*/ 	.byte	0x04, 0x12
        /*0356*/ 	.short	(.L_154 - .L_153)
	.align		4
.L_153:
        /*0358*/ 	.word	index@(_ZN5flash44flash_bwd_dq_dk_dv_loop_seqk_parallel_kernelI23Flash_bwd_kernel_traitsILi96ELi64ELi128ELi8ELi2ELi4ELi4ELb0ELb0EN7cutlass10bfloat16_tE19Flash_kernel_traitsILi96ELi64ELi128ELi8ES3_EELb0ELb1ELb0ELb0ELb1ELb1ELb1EEEvNS_16Flash_bwd_paramsE)
        /*035c*/ 	.word	0x00000020


	//----- nvinfo : EIATTR_MIN_STACK_SIZE
	.align		4
.L_154:
        /*0360*/ 	.byte	0x04, 0x12
        /*0362*/ 	.short	(.L_156 - .L_155)
	.align		4
.L_155:
        /*0364*/ 	.word	index@(_ZN5flash44flash_bwd_dq_dk_dv_loop_seqk_parallel_kernelI23Flash_bwd_kernel_traitsILi96ELi64ELi128ELi8ELi2ELi4ELi4ELb0ELb0EN7cutlass10bfloat16_tE19Flash_kernel_traitsILi96ELi64ELi128ELi8ES3_EELb1ELb1ELb0ELb0ELb0ELb1ELb0EEEvNS_16Flash_bwd_paramsE)
        /*0368*/ 	.word	0x00000000


	//----- nvinfo : EIATTR_MIN_STACK_SIZE
	.align		4
.L_156:
        /*036c*/ 	.byte	0x04, 0x12
        /*036e*/ 	.short	(.L_158 - .L_157)
	.align		4
.L_157:
        /*0370*/ 	.word	index@(_ZN5flash44flash_bwd_dq_dk_dv_loop_seqk_parallel_kernelI23Flash_bwd_kernel_traitsILi96ELi64ELi128ELi8ELi2ELi4ELi4ELb0ELb0EN7cutlass10bfloat16_tE19Flash_kernel_traitsILi96ELi64ELi128ELi8ES3_EELb0ELb1ELb0ELb0ELb0ELb1ELb1EEEvNS_16Flash_bwd_paramsE)
        /*0374*/ 	.word	0x00000020


	//----- nvinfo : EIATTR_MIN_STACK_SIZE
	.align		4
.L_158:
        /*0378*/ 	.byte	0x04, 0x12
        /*037a*/ 	.short	(.L_160 - .L_159)
	.align		4
.L_159:
        /*037c*/ 	.word	index@(_ZN5flash44flash_bwd_dq_dk_dv_loop_seqk_parallel_kernelI23Flash_bwd_kernel_traitsILi96ELi64ELi128ELi8ELi2ELi4ELi4ELb0ELb0EN7cutlass10bfloat16_tE19Flash_kernel_traitsILi96ELi64ELi128ELi8ES3_EELb1ELb1ELb0ELb1ELb0ELb0ELb0EEEvNS_16Flash_bwd_paramsE)
        /*0380*/ 	.word	0x00000000


	//----- nvinfo : EIATTR_MIN_STACK_SIZE
	.align		4
.L_160:
        /*0384*/ 	.byte	0x04, 0x12
        /*0386*/ 	.short	(.L_162 - .L_161)
	.align		4
.L_161:
        /*0388*/ 	.word	index@(_ZN5flash44flash_bwd_dq_dk_dv_loop_seqk_parallel_kernelI23Flash_bwd_kernel_traitsILi96ELi64ELi128ELi8ELi2ELi4ELi4ELb0ELb0EN7cutlass10bfloat16_tE19Flash_kernel_traitsILi96ELi64ELi128ELi8ES3_EELb0ELb1ELb0ELb1ELb0ELb0ELb1EEEvNS_16Flash_bwd_paramsE)
        /*038c*/ 	.word	0x00000050


	//----- nvinfo : EIATTR_MIN_STACK_SIZE
	.align		4
.L_162:
        /*0390*/ 	.byte	0x04, 0x12
        /*0392*/ 	.short	(.L_164 - .L_163)
	.align		4
.L_163:
        /*0394*/ 	.word	index@(_ZN5flash25flash_bwd_dot_do_o_kernelILb0E23Flash_bwd_kernel_traitsILi96ELi64ELi128ELi8ELi2ELi4ELi4ELb0ELb0EN7cutlass10bfloat16_tE19Flash_kernel_traitsILi96ELi64ELi128ELi8ES3_EEEEvNS_16Flash_bwd_paramsE)
        /*0398*/ 	.word	0x00000000


	//----- nvinfo : EIATTR_MIN_STACK_SIZE
	.align		4
.L_164:
        /*039c*/ 	.byte	0x04, 0x12
        /*039e*/ 	.short	(.L_166 - .L_165)
	.align		4
.L_165:
        /*03a0*/ 	.word	index@(_ZN5flash25flash_bwd_dot_do_o_kernelILb1E23Flash_bwd_kernel_traitsILi96ELi64ELi128ELi8ELi2ELi4ELi4ELb0ELb0EN7cutlass10bfloat16_tE19Flash_kernel_traitsILi96ELi64ELi128ELi8ES3_EEEEvNS_16Flash_bwd_paramsE)
        /*03a4*/ 	.word	0x00000000
.L_166:


//--------------------- .nv.info._ZN5flash44flash_bwd_dq_dk_dv_loop_seqk_parallel_kernelI23Flash_bwd_kernel_traitsILi96ELi64ELi128ELi8ELi2ELi4ELi4ELb1ELb0EN7cutlass10bfloat16_tE19Flash_kernel_traitsILi96ELi64ELi128ELi8ES3_EELb0ELb1ELb0ELb0ELb0ELb0ELb0EEEvNS_16Flash_bwd_paramsE --------------------------
	.section	.nv.info._ZN5flash44flash_bwd_dq_dk_dv_loop_seqk_parallel_kernelI23Flash_bwd_kernel_traitsILi96ELi64ELi128ELi8ELi2ELi4ELi4ELb1ELb0EN7cutlass10bfloat16_tE19Flash_kernel_traitsILi96ELi64ELi128ELi8ES3_EELb0ELb1ELb0ELb0ELb0ELb0ELb0EEEvNS_16Flash_bwd_paramsE,"",@"SHT_CUDA_INFO"
	.sectionflags	@""
	.align	4


	//----- nvinfo : EIATTR_CUDA_API_VERSION
	.align		4
        /*0000*/ 	.byte	0x04, 0x37
        /*0002*/ 	.short	(.L_168 - .L_167)
.L_167:
        /*0004*/ 	.word	0x00000082


	//----- nvinfo : EIATTR_SW2861232_WAR
	.align		4
.L_168:
        /*0008*/ 	.byte	0x01, 0x35
	.zero		2


	//----- nvinfo : EIATTR_PARAM_CBANK
	.align		4
        /*000c*/ 	.byte	0x04, 0x0a
        /*000e*/ 	.short	(.L_170 - .L_169)
	.align		4
.L_169:
        /*0010*/ 	.word	index@(.nv.constant0._ZN5flash44flash_bwd_dq_dk_dv_loop_seqk_parallel_kernelI23Flash_bwd_kernel_traitsILi96ELi64ELi128ELi8ELi2ELi4ELi4ELb1ELb0EN7cutlass10bfloat16_tE19Flash_kernel_traitsILi96ELi64ELi128ELi8ES3_EELb0ELb1ELb0ELb0ELb0ELb0ELb0EEEvNS_16Flash_bwd_paramsE)
        /*0014*/ 	.short	0x0160
        /*0016*/ 	.short	0x0280


	//----- nvinfo : EIATTR_CBANK_PARAM_SIZE
	.align		4
.L_170:
        /*0018*/ 	.byte	0x03, 0x19
        /*001a*/ 	.short	0x0280


	//----- nvinfo : EIATTR_KPARAM_INFO
	.align		4
        /*001c*/ 	.byte	0x04, 0x17
        /*001e*/ 	.short	(.L_172 - .L_171)
.L_171:
        /*0020*/ 	.word	0x00000000
        /*0024*/ 	.short	0x0000
        /*0026*/ 	.short	0x0000
        /*0028*/ 	.byte	0x00, 0xf0, 0x01, 0x0a


	//----- nvinfo : EIATTR_MAXREG_COUNT
	.align		4
.L_172:
        /*002c*/ 	.byte	0x03, 0x1b
        /*002e*/ 	.short	0x00ff


	//----- nvinfo : EIATTR_NUM_BARRIERS
	.align		4
        /*0030*/ 	.byte	0x02, 0x4c
        /*0032*/ 	.byte	0x01
	.zero		1


	//----- nvinfo : EIATTR_ANNOTATIONS
	.align		4
        /*0034*/ 	.byte	0x04, 0x55
        /*0036*/ 	.short	(.L_174 - .L_173)


	//   ....[0]....
.L_173:
        /*0038*/ 	.word	0x00000001
        /*003c*/ 	.byte	0x20, 0x07, 0x00, 0x00, 0x01, 0x00, 0x00, 0x00, 0x00, 0x0a, 0x00, 0x00, 0x01, 0x00, 0x00, 0x00
        /* <DEDUP_REMOVED lines=30> */
        /*022c*/ 	.byte	0x30, 0x7c, 0x00, 0x00


	//----- nvinfo : EIATTR_MERCURY_ISA_VERSION
	.align		4
.L_174:
        /*0230*/ 	.byte	0x03, 0x5f
        /*0232*/ 	.short	0x0000


	//----- nvinfo : EIATTR_EXIT_INSTR_OFFSETS
	.align		4
        /*0234*/ 	.byte	0x04, 0x1c
        /*0236*/ 	.short	(.L_176 - .L_175)


	//   ....[0]....
.L_175:
        /*0238*/ 	.word	0x000000a0


	//   ....[1]....
        /*023c*/ 	.word	0x00009020


	//----- nvinfo : EIATTR_CTAIDZ_USED
	.align		4
.L_176:
        /*0240*/ 	.byte	0x01, 0x04
	.zero		2


	//----- nvinfo : EIATTR_CRS_STACK_SIZE
	.align		4
        /*0244*/ 	.byte	0x04, 0x1e
        /*0246*/ 	.short	(.L_178 - .L_177)
.L_177:
        /*0248*/ 	.word	0x00000000
.L_178:


//--------------------- .nv.info._ZN5flash44flash_bwd_dq_dk_dv_loop_seqk_parallel_kernelI23Flash_bwd_kernel_traitsILi96ELi64ELi128ELi8ELi2ELi4ELi4ELb1ELb0EN7cutlass10bfloat16_tE19Flash_kernel_traitsILi96ELi64ELi128ELi8ES3_EELb0ELb1ELb0ELb0ELb1ELb1ELb0EEEvNS_16Flash_bwd_paramsE --------------------------
	.section	.nv.info._ZN5flash44flash_bwd_dq_dk_dv_loop_seqk_parallel_kernelI23Flash_bwd_kernel_traitsILi96ELi64ELi128ELi8ELi2ELi4ELi4ELb1ELb0EN7cutlass10bfloat16_tE19Flash_kernel_traitsILi96ELi64ELi128ELi8ES3_EELb0ELb1ELb0ELb0ELb1ELb1ELb0EEEvNS_16Flash_bwd_paramsE,"",@"SHT_CUDA_INFO"
	.sectionflags	@""
	.align	4


	//----- nvinfo : EIATTR_CUDA_API_VERSION
	.align		4
        /*0000*/ 	.byte	0x04, 0x37
        /*0002*/ 	.short	(.L_180 - .L_179)
.L_179:
        /*0004*/ 	.word	0x00000082


	//----- nvinfo : EIATTR_SW2861232_WAR
	.align		4
.L_180:
        /*0008*/ 	.byte	0x01, 0x35
	.zero		2


	//----- nvinfo : EIATTR_PARAM_CBANK
	.align		4
        /*000c*/ 	.byte	0x04, 0x0a
        /*000e*/ 	.short	(.L_182 - .L_181)
	.align		4
.L_181:
        /*0010*/ 	.word	index@(.nv.constant0._ZN5flash44flash_bwd_dq_dk_dv_loop_seqk_parallel_kernelI23Flash_bwd_kernel_traitsILi96ELi64ELi128ELi8ELi2ELi4ELi4ELb1ELb0EN7cutlass10bfloat16_tE19Flash_kernel_traitsILi96ELi64ELi128ELi8ES3_EELb0ELb1ELb0ELb0ELb1ELb1ELb0EEEvNS_16Flash_bwd_paramsE)
        /*0014*/ 	.short	0x0160
        /*0016*/ 	.short	0x0280


	//----- nvinfo : EIATTR_CBANK_PARAM_SIZE
	.align		4
.L_182:
        /*0018*/ 	.byte	0x03, 0x19
        /*001a*/ 	.short	0x0280


	//----- nvinfo : EIATTR_KPARAM_INFO
	.align		4
        /*001c*/ 	.byte	0x04, 0x17
        /*001e*/ 	.short	(.L_184 - .L_183)
.L_183:
        /*0020*/ 	.word	0x00000000
        /*0024*/ 	.short	0x0000
        /*0026*/ 	.short	0x0000
        /*0028*/ 	.byte	0x00, 0xf0, 0x01, 0x0a


	//----- nvinfo : EIATTR_MAXREG_COUNT
	.align		4
.L_184:
        /*002c*/ 	.byte	0x03, 0x1b
        /*002e*/ 	.short	0x00ff


	//----- nvinfo : EIATTR_NUM_BARRIERS
	.align		4
        /*0030*/ 	.byte	0x02, 0x4c
        /*0032*/ 	.byte	0x01
	.zero		1


	//----- nvinfo : EIATTR_ANNOTATIONS
	.align		4
        /*0034*/ 	.byte	0x04, 0x55
        /*0036*/ 	.short	(.L_186 - .L_185)


	//   ....[0]....
.L_185:
        /* <DEDUP_REMOVED lines=25> */


	//----- nvinfo : EIATTR_MERCURY_ISA_VERSION
	.align		4
.L_186:
        /*01b0*/ 	.byte	0x03, 0x5f
        /*01b2*/ 	.short	0x0000


	//----- nvinfo : EIATTR_EXIT_INSTR_OFFSETS
	.align		4
        /*01b4*/ 	.byte	0x04, 0x1c
        /*01b6*/ 	.short	(.L_188 - .L_187)


	//   ....[0]....
.L_187:
        /*01b8*/ 	.word	0x000000a0


	//   ....[1]....
        /*01bc*/ 	.word	0x00006a20


	//----- nvinfo : EIATTR_CTAIDZ_USED
	.align		4
.L_188:
        /*01c0*/ 	.byte	0x01, 0x04
	.zero		2


//--------------------- .nv.info._ZN5flash44flash_bwd_dq_dk_dv_loop_seqk_parallel_kernelI23Flash_bwd_kernel_traitsILi96ELi64ELi128ELi8ELi2ELi4ELi4ELb1ELb0EN7cutlass10bfloat16_tE19Flash_kernel_traitsILi96ELi64ELi128ELi8ES3_EELb0ELb1ELb0ELb0ELb0ELb1ELb0EEEvNS_16Flash_bwd_paramsE --------------------------
	.section	.nv.info._ZN5flash44flash_bwd_dq_dk_dv_loop_seqk_parallel_kernelI23Flash_bwd_kernel_traitsILi96ELi64ELi128ELi8ELi2ELi4ELi4ELb1ELb0EN7cutlass10bfloat16_tE19Flash_kernel_traitsILi96ELi64ELi128ELi8ES3_EELb0ELb1ELb0ELb0ELb0ELb1ELb0EEEvNS_16Flash_bwd_paramsE,"",@"SHT_CUDA_INFO"
	.sectionflags	@""
	.align	4


	//----- nvinfo : EIATTR_CUDA_API_VERSION
	.align		4
        /*0000*/ 	.byte	0x04, 0x37
        /*0002*/ 	.short	(.L_190 - .L_189)
.L_189:
        /*0004*/ 	.word	0x00000082


	//----- nvinfo : EIATTR_SW2861232_WAR
	.align		4
.L_190:
        /*0008*/ 	.byte	0x01, 0x35
	.zero		2


	//----- nvinfo : EIATTR_PARAM_CBANK
	.align		4
        /*000c*/ 	.byte	0x04, 0x0a
        /*000e*/ 	.short	(.L_192 - .L_191)
	.align		4
.L_191:
        /*0010*/ 	.word	index@(.nv.constant0._ZN5flash44flash_bwd_dq_dk_dv_loop_seqk_parallel_kernelI23Flash_bwd_kernel_traitsILi96ELi64ELi128ELi8ELi2ELi4ELi4ELb1ELb0EN7cutlass10bfloat16_tE19Flash_kernel_traitsILi96ELi64ELi128ELi8ES3_EELb0ELb1ELb0ELb0ELb0ELb1ELb0EEEvNS_16Flash_bwd_paramsE)
        /*0014*/ 	.short	0x0160
        /*0016*/ 	.short	0x0280


	//----- nvinfo : EIATTR_CBANK_PARAM_SIZE
	.align		4
.L_192:
        /*0018*/ 	.byte	0x03, 0x19
        /*001a*/ 	.short	0x0280


	//----- nvinfo : EIATTR_KPARAM_INFO
	.align		4
        /*001c*/ 	.byte	0x04, 0x17
        /*001e*/ 	.short	(.L_194 - .L_193)
.L_193:
        /*0020*/ 	.word	0x00000000
        /*0024*/ 	.short	0x0000
        /*0026*/ 	.short	0x0000
        /*0028*/ 	.byte	0x00, 0xf0, 0x01, 0x0a


	//----- nvinfo : EIATTR_MAXREG_COUNT
	.align		4
.L_194:
        /*002c*/ 	.byte	0x03, 0x1b
        /*002e*/ 	.short	0x00ff


	//----- nvinfo : EIATTR_NUM_BARRIERS
	.align		4
        /*0030*/ 	.byte	0x02, 0x4c
        /*0032*/ 	.byte	0x01
	.zero		1


	//----- nvinfo : EIATTR_ANNOTATIONS
	.align		4
        /*0034*/ 	.byte	0x04, 0x55
        /*0036*/ 	.short	(.L_196 - .L_195)


	//   ....[0]....
.L_195:
        /* <DEDUP_REMOVED lines=18> */


	//----- nvinfo : EIATTR_MERCURY_ISA_VERSION
	.align		4
.L_196:
        /*0140*/ 	.byte	0x03, 0x5f
        /*0142*/ 	.short	0x0000


	//----- nvinfo : EIATTR_EXIT_INSTR_OFFSETS
	.align		4
        /*0144*/ 	.byte	0x04, 0x1c
        /*0146*/ 	.short	(.L_198 - .L_197)


	//   ....[0]....
.L_197:
        /*0148*/ 	.word	0x000000a0


	//   ....[1]....
        /*014c*/ 	.word	0x00008020


	//----- nvinfo : EIATTR_CTAIDZ_USED
	.align		4
.L_198:
        /*0150*/ 	.byte	0x01, 0x04
	.zero		2


	//----- nvinfo : EIATTR_CRS_STACK_SIZE
	.align		4
        /*0154*/ 	.byte	0x04, 0x1e
        /*0156*/ 	.short	(.L_200 - .L_199)
.L_199:
        /*0158*/ 	.word	0x00000000
.L_200:


//--------------------- .nv.info._ZN5flash44flash_bwd_dq_dk_dv_loop_seqk_parallel_kernelI23Flash_bwd_kernel_traitsILi96ELi64ELi128ELi8ELi2ELi4ELi4ELb1ELb0EN7cutlass10bfloat16_tE19Flash_kernel_traitsILi96ELi64ELi128ELi8ES3_EELb0ELb1ELb0ELb1ELb0ELb0ELb0EEEvNS_16Flash_bwd_paramsE --------------------------
	.section	.nv.info._ZN5flash44flash_bwd_dq_dk_dv_loop_seqk_parallel_kernelI23Flash_bwd_kernel_traitsILi96ELi64ELi128ELi8ELi2ELi4ELi4ELb1ELb0EN7cutlass10bfloat16_tE19Flash_kernel_traitsILi96ELi64ELi128ELi8ES3_EELb0ELb1ELb0ELb1ELb0ELb0ELb0EEEvNS_16Flash_bwd_paramsE,"",@"SHT_CUDA_INFO"
	.sectionflags	@""
	.align	4


	//----- nvinfo : EIATTR_CUDA_API_VERSION
	.align		4
        /*0000*/ 	.byte	0x04, 0x37
        /*0002*/ 	.short	(.L_202 - .L_201)
.L_201:
        /*0004*/ 	.word	0x00000082


	//----- nvinfo : EIATTR_SW2861232_WAR
	.align		4
.L_202:
        /*0008*/ 	.byte	0x01, 0x35
	.zero		2


	//----- nvinfo : EIATTR_PARAM_CBANK
	.align		4
        /*000c*/ 	.byte	0x04, 0x0a
        /*000e*/ 	.short	(.L_204 - .L_203)
	.align		4
.L_203:
        /*0010*/ 	.word	index@(.nv.constant0._ZN5flash44flash_bwd_dq_dk_dv_loop_seqk_parallel_kernelI23Flash_bwd_kernel_traitsILi96ELi64ELi128ELi8ELi2ELi4ELi4ELb1ELb0EN7cutlass10bfloat16_tE19Flash_kernel_traitsILi96ELi64ELi128ELi8ES3_EELb0ELb1ELb0ELb1ELb0ELb0ELb0EEEvNS_16Flash_bwd_paramsE)
        /*0014*/ 	.short	0x0160
        /*0016*/ 	.short	0x0280


	//----- nvinfo : EIATTR_CBANK_PARAM_SIZE
	.align		4
.L_204:
        /*0018*/ 	.byte	0x03, 0x19
        /*001a*/ 	.short	0x0280


	//----- nvinfo : EIATTR_KPARAM_INFO
	.align		4
        /*001c*/ 	.byte	0x04, 0x17
        /*001e*/ 	.short	(.L_206 - .L_205)
.L_205:
        /*0020*/ 	.word	0x00000000
        /*0024*/ 	.short	0x0000
        /*0026*/ 	.short	0x0000
        /*0028*/ 	.byte	0x00, 0xf0, 0x01, 0x0a


	//----- nvinfo : EIATTR_MAXREG_COUNT
	.align		4
.L_206:
        /*002c*/ 	.byte	0x03, 0x1b
        /*002e*/ 	.short	0x00ff


	//----- nvinfo : EIATTR_NUM_BARRIERS
	.align		4
        /*0030*/ 	.byte	0x02, 0x4c
        /*0032*/ 	.byte	0x01
	.zero		1


	//----- nvinfo : EIATTR_ANNOTATIONS
	.align		4
        /*0034*/ 	.byte	0x04, 0x55
        /*0036*/ 	.short	(.L_208 - .L_207)


	//   ....[0]....
.L_207:
        /* <DEDUP_REMOVED lines=43> */
        /*02dc*/ 	.byte	0x80, 0x81, 0x00, 0x00, 0x01, 0x00, 0x00, 0x00, 0x90, 0x81, 0x00, 0x00


	//----- nvinfo : EIATTR_MERCURY_ISA_VERSION
	.align		4
.L_208:
        /*02e8*/ 	.byte	0x03, 0x5f
        /*02ea*/ 	.short	0x0000


	//----- nvinfo : EIATTR_EXIT_INSTR_OFFSETS
	.align		4
        /*02ec*/ 	.byte	0x04, 0x1c
        /*02ee*/ 	.short	(.L_210 - .L_209)


	//   ....[0]....
.L_209:
        /*02f0*/ 	.word	0x000000a0


	//   ....[1]....
        /*02f4*/ 	.word	0x00009590


	//----- nvinfo : EIATTR_CTAIDZ_USED
	.align		4
.L_210:
        /*02f8*/ 	.byte	0x01, 0x04
	.zero		2


	//----- nvinfo : EIATTR_CRS_STACK_SIZE
	.align		4
        /*02fc*/ 	.byte	0x04, 0x1e
        /*02fe*/ 	.short	(.L_212 - .L_211)
.L_211:
        /*0300*/ 	.word	0x00000000
.L_212:


//--------------------- .nv.info._ZN5flash27flash_bwd_convert_dq_kernelI23Flash_bwd_kernel_traitsILi96ELi64ELi128ELi8ELi2ELi4ELi4ELb1ELb0EN7cutlass10bfloat16_tE19Flash_kernel_traitsILi96ELi64ELi128ELi8ES3_EEEEvNS_16Flash_bwd_paramsEi --------------------------
	.section	.nv.info._ZN5flash27flash_bwd_convert_dq_kernelI23Flash_bwd_kernel_traitsILi96ELi64ELi128ELi8ELi2ELi4ELi4ELb1ELb0EN7cutlass10bfloat16_tE19Flash_kernel_traitsILi96ELi64ELi128ELi8ES3_EEEEvNS_16Flash_bwd_paramsEi,"",@"SHT_CUDA_INFO"
	.sectionflags	@""
	.align	4


	//----- nvinfo : EIATTR_CUDA_API_VERSION
	.align		4
        /*0000*/ 	.byte	0x04, 0x37
        /*0002*/ 	.short	(.L_214 - .L_213)
.L_213:
        /*0004*/ 	.word	0x00000082


	//----- nvinfo : EIATTR_SW2861232_WAR
	.align		4
.L_214:
        /*0008*/ 	.byte	0x01, 0x35
	.zero		2


	//----- nvinfo : EIATTR_PARAM_CBANK
	.align		4
        /*000c*/ 	.byte	0x04, 0x0a
        /*000e*/ 	.short	(.L_216 - .L_215)
	.align		4
.L_215:
        /*0010*/ 	.word	index@(.nv.constant0._ZN5flash27flash_bwd_convert_dq_kernelI23Flash_bwd_kernel_traitsILi96ELi64ELi128ELi8ELi2ELi4ELi4ELb1ELb0EN7cutlass10bfloat16_tE19Flash_kernel_traitsILi96ELi64ELi128ELi8ES3_EEEEvNS_16Flash_bwd_paramsEi)
        /*0014*/ 	.short	0x0160
        /*0016*/ 	.short	0x0284


	//----- nvinfo : EIATTR_CBANK_PARAM_SIZE
	.align		4
.L_216:
        /*0018*/ 	.byte	0x03, 0x19
        /*001a*/ 	.short	0x0284


	//----- nvinfo : EIATTR_KPARAM_INFO
	.align		4
        /*001c*/ 	.byte	0x04, 0x17
        /*001e*/ 	.short	(.L_218 - .L_217)
.L_217:
        /*0020*/ 	.word	0x00000000
        /*0024*/ 	.short	0x0001
        /*0026*/ 	.short	0x0280
        /*0028*/ 	.byte	0x00, 0xf0, 0x11, 0x00


	//----- nvinfo : EIATTR_KPARAM_INFO
	.align		4
.L_218:
        /*002c*/ 	.byte	0x04, 0x17
        /*002e*/ 	.short	(.L_220 - .L_219)
.L_219:
        /*0030*/ 	.word	0x00000000
        /*0034*/ 	.short	0x0000
        /*0036*/ 	.short	0x0000
        /*0038*/ 	.byte	0x00, 0xf0, 0x01, 0x0a


	//----- nvinfo : EIATTR_MAXREG_COUNT
	.align		4
.L_220:
        /*003c*/ 	.byte	0x03, 0x1b
        /*003e*/ 	.short	0x00ff


	//----- nvinfo : EIATTR_NUM_BARRIERS
	.align		4
        /*0040*/ 	.byte	0x02, 0x4c
        /*0042*/ 	.byte	0x01
	.zero		1


	//----- nvinfo : EIATTR_MERCURY_ISA_VERSION
	.align		4
        /*0044*/ 	.byte	0x03, 0x5f
        /*0046*/ 	.short	0x0000


	//----- nvinfo : EIATTR_EXIT_INSTR_OFFSETS
	.align		4
        /*0048*/ 	.byte	0x04, 0x1c
        /*004a*/ 	.short	(.L_222 - .L_221)


	//   ....[0]....
.L_221:
        /*004c*/ 	.word	0x00000170


	//   ....[1]....
        /*0050*/ 	.word	0x000014f0


	//   ....[2]....
        /*0054*/ 	.word	0x00001710


	//   ....[3]....
        /*0058*/ 	.word	0x00001740


	//----- nvinfo : EIATTR_CTAIDZ_USED
	.align		4
.L_222:
        /*005c*/ 	.byte	0x01, 0x04
	.zero		2


//--------------------- .nv.info._ZN5flash44flash_bwd_dq_dk_dv_loop_seqk_parallel_kernelI23Flash_bwd_kernel_traitsILi96ELi64ELi128ELi8ELi2ELi4ELi4ELb1ELb0EN7cutlass10bfloat16_tE19Flash_kernel_traitsILi96ELi64ELi128ELi8ES3_EELb1ELb1ELb0ELb0ELb0ELb0ELb0EEEvNS_16Flash_bwd_paramsE --------------------------
	.section	.nv.info._ZN5flash44flash_bwd_dq_dk_dv_loop_seqk_parallel_kernelI23Flash_bwd_kernel_traitsILi96ELi64ELi128ELi8ELi2ELi4ELi4ELb1ELb0EN7cutlass10bfloat16_tE19Flash_kernel_traitsILi96ELi64ELi128ELi8ES3_EELb1ELb1ELb0ELb0ELb0ELb0ELb0EEEvNS_16Flash_bwd_paramsE,"",@"SHT_CUDA_INFO"
	.sectionflags	@""
	.align	4


	//----- nvinfo : EIATTR_CUDA_API_VERSION
	.align		4
        /*0000*/ 	.byte	0x04, 0x37
        /*0002*/ 	.short	(.L_224 - .L_223)
.L_223:
        /*0004*/ 	.word	0x00000082


	//----- nvinfo : EIATTR_SW2861232_WAR
	.align		4
.L_224:
        /*0008*/ 	.byte	0x01, 0x35
	.zero		2


	//----- nvinfo : EIATTR_PARAM_CBANK
	.align		4
        /*000c*/ 	.byte	0x04, 0x0a
        /*000e*/ 	.short	(.L_226 - .L_225)
	.align		4
.L_225:
        /*0010*/ 	.word	index@(.nv.constant0._ZN5flash44flash_bwd_dq_dk_dv_loop_seqk_parallel_kernelI23Flash_bwd_kernel_traitsILi96ELi64ELi128ELi8ELi2ELi4ELi4ELb1ELb0EN7cutlass10bfloat16_tE19Flash_kernel_traitsILi96ELi64ELi128ELi8ES3_EELb1ELb1ELb0ELb0ELb0ELb0ELb0EEEvNS_16Flash_bwd_paramsE)
        /*0014*/ 	.short	0x0160
        /*0016*/ 	.short	0x0280


	//----- nvinfo : EIATTR_CBANK_PARAM_SIZE
	.align		4
.L_226:
        /*0018*/ 	.byte	0x03, 0x19
        /*001a*/ 	.short	0x0280


	//----- nvinfo : EIATTR_KPARAM_INFO
	.align		4
        /*001c*/ 	.byte	0x04, 0x17
        /*001e*/ 	.short	(.L_228 - .L_227)
.L_227:
        /*0020*/ 	.word	0x00000000
        /*0024*/ 	.short	0x0000
        /*0026*/ 	.short	0x0000
        /*0028*/ 	.byte	0x00, 0xf0, 0x01, 0x0a


	//----- nvinfo : EIATTR_MAXREG_COUNT
	.align		4
.L_228:
        /*002c*/ 	.byte	0x03, 0x1b
        /*002e*/ 	.short	0x00ff


	//----- nvinfo : EIATTR_NUM_BARRIERS
	.align		4
        /*0030*/ 	.byte	0x02, 0x4c
        /*0032*/ 	.byte	0x01
	.zero		1


	//----- nvinfo : EIATTR_ANNOTATIONS
	.align		4
        /*0034*/ 	.byte	0x04, 0x55
        /*0036*/ 	.short	(.L_230 - .L_229)


	//   ....[0]....
.L_229:
        /* <DEDUP_REMOVED lines=27> */


	//----- nvinfo : EIATTR_MERCURY_ISA_VERSION
	.align		4
.L_230:
        /*01d0*/ 	.byte	0x03, 0x5f
        /*01d2*/ 	.short	0x0000


	//----- nvinfo : EIATTR_EXIT_INSTR_OFFSETS
	.align		4
        /*01d4*/ 	.byte	0x04, 0x1c
        /*01d6*/ 	.short	(.L_232 - .L_231)


	//   ....[0]....
.L_231:
        /*01d8*/ 	.word	0x000000a0


	//   ....[1]....
        /*01dc*/ 	.word	0x0000a2c0


	//----- nvinfo : EIATTR_CTAIDZ_USED
	.align		4
.L_232:
        /*01e0*/ 	.byte	0x01, 0x04
	.zero		2


	//----- nvinfo : EIATTR_CRS_STACK_SIZE
	.align		4
        /*01e4*/ 	.byte	0x04, 0x1e
        /*01e6*/ 	.short	(.L_234 - .L_233)
.L_233:
        /*01e8*/ 	.word	0x00000000
.L_234:


//--------------------- .nv.info._ZN5flash44flash_bwd_dq_dk_dv_loop_seqk_parallel_kernelI23Flash_bwd_kernel_traitsILi96ELi64ELi128ELi8ELi2ELi4ELi4ELb1ELb0EN7cutlass10bfloat16_tE19Flash_kernel_traitsILi96ELi64ELi128ELi8ES3_EELb0ELb1ELb0ELb0ELb0ELb0ELb1EEEvNS_16Flash_bwd_paramsE --------------------------
	.section	.nv.info._ZN5flash44flash_bwd_dq_dk_dv_loop_seqk_parallel_kernelI23Flash_bwd_kernel_traitsILi96ELi64ELi128ELi8ELi2ELi4ELi4ELb1ELb0EN7cutlass10bfloat16_tE19Flash_kernel_traitsILi96ELi64ELi128ELi8ES3_EELb0ELb1ELb0ELb0ELb0ELb0ELb1EEEvNS_16Flash_bwd_paramsE,"",@"SHT_CUDA_INFO"
	.sectionflags	@""
	.align	4


	//----- nvinfo : EIATTR_CUDA_API_VERSION
	.align		4
        /*0000*/ 	.byte	0x04, 0x37
        /*0002*/ 	.short	(.L_236 - .L_235)
.L_235:
        /*0004*/ 	.word	0x00000082


	//----- nvinfo : EIATTR_SW2861232_WAR
	.align		4
.L_236:
        /*0008*/ 	.byte	0x01, 0x35
	.zero		2


	//----- nvinfo : EIATTR_PARAM_CBANK
	.align		4
        /*000c*/ 	.byte	0x04, 0x0a
        /*000e*/ 	.short	(.L_238 - .L_237)
	.align		4
.L_237:
        /*0010*/ 	.word	index@(.nv.constant0._ZN5flash44flash_bwd_dq_dk_dv_loop_seqk_parallel_kernelI23Flash_bwd_kernel_traitsILi96ELi64ELi128ELi8ELi2ELi4ELi4ELb1ELb0EN7cutlass10bfloat16_tE19Flash_kernel_traitsILi96ELi64ELi128ELi8ES3_EELb0ELb1ELb0ELb0ELb0ELb0ELb1EEEvNS_16Flash_bwd_paramsE)
        /*0014*/ 	.short	0x0160
        /*0016*/ 	.short	0x0280


	//----- nvinfo : EIATTR_CBANK_PARAM_SIZE
	.align		4
.L_238:
        /*0018*/ 	.byte	0x03, 0x19
        /*001a*/ 	.short	0x0280


	//----- nvinfo : EIATTR_KPARAM_INFO
	.align		4
        /*001c*/ 	.byte	0x04, 0x17
        /*001e*/ 	.short	(.L_240 - .L_239)
.L_239:
        /*0020*/ 	.word	0x00000000
        /*0024*/ 	.short	0x0000
        /*0026*/ 	.short	0x0000
        /*0028*/ 	.byte	0x00, 0xf0, 0x01, 0x0a


	//----- nvinfo : EIATTR_MAXREG_COUNT
	.align		4
.L_240:
        /*002c*/ 	.byte	0x03, 0x1b
        /*002e*/ 	.short	0x00ff


	//----- nvinfo : EIATTR_NUM_BARRIERS
	.align		4
        /*0030*/ 	.byte	0x02, 0x4c
        /*0032*/ 	.byte	0x01
	.zero		1


	//----- nvinfo : EIATTR_ANNOTATIONS
	.align		4
        /*0034*/ 	.byte	0x04, 0x55
        /*0036*/ 	.short	(.L_242 - .L_241)


	//   ....[0]....
.L_241:
        /* <DEDUP_REMOVED lines=62> */


	//----- nvinfo : EIATTR_MERCURY_ISA_VERSION
	.align		4
.L_242:
        /*0400*/ 	.byte	0x03, 0x5f
        /*0402*/ 	.short	0x0000


	//----- nvinfo : EIATTR_EXIT_INSTR_OFFSETS
	.align		4
        /*0404*/ 	.byte	0x04, 0x1c
        /*0406*/ 	.short	(.L_244 - .L_243)


	//   ....[0]....
.L_243:
        /*0408*/ 	.word	0x000000a0


	//   ....[1]....
        /*040c*/ 	.word	0x00009f40


	//----- nvinfo : EIATTR_CTAIDZ_USED
	.align		4
.L_244:
        /*0410*/ 	.byte	0x01, 0x04
	.zero		2


	//----- nvinfo : EIATTR_CRS_STACK_SIZE
	.align		4
        /*0414*/ 	.byte	0x04, 0x1e
        /*0416*/ 	.short	(.L_246 - .L_245)
.L_245:
        /*0418*/ 	.word	0x00000000
.L_246:


//--------------------- .nv.info._ZN5flash44flash_bwd_dq_dk_dv_loop_seqk_parallel_kernelI23Flash_bwd_kernel_traitsILi96ELi64ELi128ELi8ELi2ELi4ELi4ELb1ELb0EN7cutlass10bfloat16_tE19Flash_kernel_traitsILi96ELi64ELi128ELi8ES3_EELb1ELb1ELb0ELb0ELb1ELb1ELb0EEEvNS_16Flash_bwd_paramsE --------------------------
	.section	.nv.info._ZN5flash44flash_bwd_dq_dk_dv_loop_seqk_parallel_kernelI23Flash_bwd_kernel_traitsILi96ELi64ELi128ELi8ELi2ELi4ELi4ELb1ELb0EN7cutlass10bfloat16_tE19Flash_kernel_traitsILi96ELi64ELi128ELi8ES3_EELb1ELb1ELb0ELb0ELb1ELb1ELb0EEEvNS_16Flash_bwd_paramsE,"",@"SHT_CUDA_INFO"
	.sectionflags	@""
	.align	4


	//----- nvinfo : EIATTR_CUDA_API_VERSION
	.align		4
        /*0000*/ 	.byte	0x04, 0x37
        /*0002*/ 	.short	(.L_248 - .L_247)
.L_247:
        /*0004*/ 	.word	0x00000082


	//----- nvinfo : EIATTR_SW2861232_WAR
	.align		4
.L_248:
        /*0008*/ 	.byte	0x01, 0x35
	.zero		2


	//----- nvinfo : EIATTR_PARAM_CBANK
	.align		4
        /*000c*/ 	.byte	0x04, 0x0a
        /*000e*/ 	.short	(.L_250 - .L_249)
	.align		4
.L_249:
        /*0010*/ 	.word	index@(.nv.constant0._ZN5flash44flash_bwd_dq_dk_dv_loop_seqk_parallel_kernelI23Flash_bwd_kernel_traitsILi96ELi64ELi128ELi8ELi2ELi4ELi4ELb1ELb0EN7cutlass10bfloat16_tE19Flash_kernel_traitsILi96ELi64ELi128ELi8ES3_EELb1ELb1ELb0ELb0ELb1ELb1ELb0EEEvNS_16Flash_bwd_paramsE)
        /*0014*/ 	.short	0x0160
        /*0016*/ 	.short	0x0280


	//----- nvinfo : EIATTR_CBANK_PARAM_SIZE
	.align		4
.L_250:
        /*0018*/ 	.byte	0x03, 0x19
        /*001a*/ 	.short	0x0280


	//----- nvinfo : EIATTR_KPARAM_INFO
	.align		4
        /*001c*/ 	.byte	0x04, 0x17
        /*001e*/ 	.short	(.L_252 - .L_251)
.L_251:
        /*0020*/ 	.word	0x00000000
        /*0024*/ 	.short	0x0000
        /*0026*/ 	.short	0x0000
        /*0028*/ 	.byte	0x00, 0xf0, 0x01, 0x0a


	//----- nvinfo : EIATTR_MAXREG_COUNT
	.align		4
.L_252:
        /*002c*/ 	.byte	0x03, 0x1b
        /*002e*/ 	.short	0x00ff


	//----- nvinfo : EIATTR_NUM_BARRIERS
	.align		4
        /*0030*/ 	.byte	0x02, 0x4c
        /*0032*/ 	.byte	0x01
	.zero		1


	//----- nvinfo : EIATTR_ANNOTATIONS
	.align		4
        /*0034*/ 	.byte	0x04, 0x55
        /*0036*/ 	.short	(.L_254 - .L_253)


	//   ....[0]....
.L_253:
        /* <DEDUP_REMOVED lines=17> */


	//----- nvinfo : EIATTR_MERCURY_ISA_VERSION
	.align		4
.L_254:
        /*0130*/ 	.byte	0x03, 0x5f
        /*0132*/ 	.short	0x0000


	//----- nvinfo : EIATTR_EXIT_INSTR_OFFSETS
	.align		4
        /*0134*/ 	.byte	0x04, 0x1c
        /*0136*/ 	.short	(.L_256 - .L_255)


	//   ....[0]....
.L_255:
        /*0138*/ 	.word	0x000000a0


	//   ....[1]....
        /*013c*/ 	.word	0x00007d10


	//----- nvinfo : EIATTR_CTAIDZ_USED
	.align		4
.L_256:
        /*0140*/ 	.byte	0x01, 0x04
	.zero		2


//--------------------- .nv.info._ZN5flash44flash_bwd_dq_dk_dv_loop_seqk_parallel_kernelI23Flash_bwd_kernel_traitsILi96ELi64ELi128ELi8ELi2ELi4ELi4ELb1ELb0EN7cutlass10bfloat16_tE19Flash_kernel_traitsILi96ELi64ELi128ELi8ES3_EELb0ELb1ELb0ELb0ELb1ELb1ELb1EEEvNS_16Flash_bwd_paramsE --------------------------
	.section	.nv.info._ZN5flash44flash_bwd_dq_dk_dv_loop_seqk_parallel_kernelI23Flash_bwd_kernel_traitsILi96ELi64ELi128ELi8ELi2ELi4ELi4ELb1ELb0EN7cutlass10bfloat16_tE19Flash_kernel_traitsILi96ELi64ELi128ELi8ES3_EELb0ELb1ELb0ELb0ELb1ELb1ELb1EEEvNS_16Flash_bwd_paramsE,"",@"SHT_CUDA_INFO"
	.sectionflags	@""
	.align	4


	//----- nvinfo : EIATTR_CUDA_API_VERSION
	.align		4
        /*0000*/ 	.byte	0x04, 0x37
        /*0002*/ 	.short	(.L_258 - .L_257)
.L_257:
        /*0004*/ 	.word	0x00000082


	//----- nvinfo : EIATTR_SW2861232_WAR
	.align		4
.L_258:
        /*0008*/ 	.byte	0x01, 0x35
	.zero		2


	//----- nvinfo : EIATTR_PARAM_CBANK
	.align		4
        /*000c*/ 	.byte	0x04, 0x0a
        /*000e*/ 	.short	(.L_260 - .L_259)
	.align		4
.L_259:
        /*0010*/ 	.word	index@(.nv.constant0._ZN5flash44flash_bwd_dq_dk_dv_loop_seqk_parallel_kernelI23Flash_bwd_kernel_traitsILi96ELi64ELi128ELi8ELi2ELi4ELi4ELb1ELb0EN7cutlass10bfloat16_tE19Flash_kernel_traitsILi96ELi64ELi128ELi8ES3_EELb0ELb1ELb0ELb0ELb1ELb1ELb1EEEvNS_16Flash_bwd_paramsE)
        /*0014*/ 	.short	0x0160
        /*0016*/ 	.short	0x0280


	//----- nvinfo : EIATTR_CBANK_PARAM_SIZE
	.align		4
.L_260:
        /*0018*/ 	.byte	0x03, 0x19
        /*001a*/ 	.short	0x0280


	//----- nvinfo : EIATTR_KPARAM_INFO
	.align		4
        /*001c*/ 	.byte	0x04, 0x17
        /*001e*/ 	.short	(.L_262 - .L_261)
.L_261:
        /*0020*/ 	.word	0x00000000
        /*0024*/ 	.short	0x0000
        /*0026*/ 	.short	0x0000
        /*0028*/ 	.byte	0x00, 0xf0, 0x01, 0x0a


	//----- nvinfo : EIATTR_MAXREG_COUNT
	.align		4
.L_262:
        /*002c*/ 	.byte	0x03, 0x1b
        /*002e*/ 	.short	0x00ff


	//----- nvinfo : EIATTR_NUM_BARRIERS
	.align		4
        /*0030*/ 	.byte	0x02, 0x4c
        /*0032*/ 	.byte	0x01
	.zero		1


	//----- nvinfo : EIATTR_ANNOTATIONS
	.align		4
        /*0034*/ 	.byte	0x04, 0x55
        /*0036*/ 	.short	(.L_264 - .L_263)


	//   ....[0]....
.L_263:
        /* <DEDUP_REMOVED lines=52> */


	//----- nvinfo : EIATTR_MERCURY_ISA_VERSION
	.align		4
.L_264:
        /*0360*/ 	.byte	0x03, 0x5f
        /*0362*/ 	.short	0x0000


	//----- nvinfo : EIATTR_EXIT_INSTR_OFFSETS
	.align		4
        /*0364*/ 	.byte	0x04, 0x1c
        /*0366*/ 	.short	(.L_266 - .L_265)


	//   ....[0]....
.L_265:
        /*0368*/ 	.word	0x000000a0


	//   ....[1]....
        /*036c*/ 	.word	0x00007960


	//----- nvinfo : EIATTR_CTAIDZ_USED
	.align		4
.L_266:
        /*0370*/ 	.byte	0x01, 0x04
	.zero		2


//--------------------- .nv.info._ZN5flash44flash_bwd_dq_dk_dv_loop_seqk_parallel_kernelI23Flash_bwd_kernel_traitsILi96ELi64ELi128ELi8ELi2ELi4ELi4ELb1ELb0EN7cutlass10bfloat16_tE19Flash_kernel_traitsILi96ELi64ELi128ELi8ES3_EELb1ELb1ELb0ELb0ELb0ELb1ELb0EEEvNS_16Flash_bwd_paramsE --------------------------
	.section	.nv.info._ZN5flash44flash_bwd_dq_dk_dv_loop_seqk_parallel_kernelI23Flash_bwd_kernel_traitsILi96ELi64ELi128ELi8ELi2ELi4ELi4ELb1ELb0EN7cutlass10bfloat16_tE19Flash_kernel_traitsILi96ELi64ELi128ELi8ES3_EELb1ELb1ELb0ELb0ELb0ELb1ELb0EEEvNS_16Flash_bwd_paramsE,"",@"SHT_CUDA_INFO"
	.sectionflags	@""
	.align	4


	//----- nvinfo : EIATTR_CUDA_API_VERSION
	.align		4
        /*0000*/ 	.byte	0x04, 0x37
        /*0002*/ 	.short	(.L_268 - .L_267)
.L_267:
        /*0004*/ 	.word	0x00000082


	//----- nvinfo : EIATTR_SW2861232_WAR
	.align		4
.L_268:
        /*0008*/ 	.byte	0x01, 0x35
	.zero		2


	//----- nvinfo : EIATTR_PARAM_CBANK
	.align		4
        /*000c*/ 	.byte	0x04, 0x0a
        /*000e*/ 	.short	(.L_270 - .L_269)
	.align		4
.L_269:
        /*0010*/ 	.word	index@(.nv.constant0._ZN5flash44flash_bwd_dq_dk_dv_loop_seqk_parallel_kernelI23Flash_bwd_kernel_traitsILi96ELi64ELi128ELi8ELi2ELi4ELi4ELb1ELb0EN7cutlass10bfloat16_tE19Flash_kernel_traitsILi96ELi64ELi128ELi8ES3_EELb1ELb1ELb0ELb0ELb0ELb1ELb0EEEvNS_16Flash_bwd_paramsE)
        /*0014*/ 	.short	0x0160
        /*0016*/ 	.short	0x0280


	//----- nvinfo : EIATTR_CBANK_PARAM_SIZE
	.align		4
.L_270:
        /*0018*/ 	.byte	0x03, 0x19
        /*001a*/ 	.short	0x0280


	//----- nvinfo : EIATTR_KPARAM_INFO
	.align		4
        /*001c*/ 	.byte	0x04, 0x17
        /*001e*/ 	.short	(.L_272 - .L_271)
.L_271:
        /*0020*/ 	.word	0x00000000
        /*0024*/ 	.short	0x0000
        /*0026*/ 	.short	0x0000
        /*0028*/ 	.byte	0x00, 0xf0, 0x01, 0x0a


	//----- nvinfo : EIATTR_MAXREG_COUNT
	.align		4
.L_272:
        /*002c*/ 	.byte	0x03, 0x1b
        /*002e*/ 	.short	0x00ff


	//----- nvinfo : EIATTR_NUM_BARRIERS
	.align		4
        /*0030*/ 	.byte	0x02, 0x4c
        /*0032*/ 	.byte	0x01
	.zero		1


	//----- nvinfo : EIATTR_ANNOTATIONS
	.align		4
        /*0034*/ 	.byte	0x04, 0x55
        /*0036*/ 	.short	(.L_274 - .L_273)


	//   ....[0]....
.L_273:
        /* <DEDUP_REMOVED lines=16> */


	//----- nvinfo : EIATTR_MERCURY_ISA_VERSION
	.align		4
.L_274:
        /*0128*/ 	.byte	0x03, 0x5f
        /*012a*/ 	.short	0x0000


	//----- nvinfo : EIATTR_EXIT_INSTR_OFFSETS
	.align		4
        /*012c*/ 	.byte	0x04, 0x1c
        /*012e*/ 	.short	(.L_276 - .L_275)


	//   ....[0]....
.L_275:
        /*0130*/ 	.word	0x000000a0


	//   ....[1]....
        /*0134*/ 	.word	0x00009340


	//----- nvinfo : EIATTR_CTAIDZ_USED
	.align		4
.L_276:
        /*0138*/ 	.byte	0x01, 0x04
	.zero		2


	//----- nvinfo : EIATTR_CRS_STACK_SIZE
	.align		4
        /*013c*/ 	.byte	0x04, 0x1e
        /*013e*/ 	.short	(.L_278 - .L_277)
.L_277:
        /*0140*/ 	.word	0x00000000
.L_278:


//--------------------- .nv.info._ZN5flash44flash_bwd_dq_dk_dv_loop_seqk_parallel_kernelI23Flash_bwd_kernel_traitsILi96ELi64ELi128ELi8ELi2ELi4ELi4ELb1ELb0EN7cutlass10bfloat16_tE19Flash_kernel_traitsILi96ELi64ELi128ELi8ES3_EELb0ELb1ELb0ELb0ELb0ELb1ELb1EEEvNS_16Flash_bwd_paramsE --------------------------
	.section	.nv.info._ZN5flash44flash_bwd_dq_dk_dv_loop_seqk_parallel_kernelI23Flash_bwd_kernel_traitsILi96ELi64ELi128ELi8ELi2ELi4ELi4ELb1ELb0EN7cutlass10bfloat16_tE19Flash_kernel_traitsILi96ELi64ELi128ELi8ES3_EELb0ELb1ELb0ELb0ELb0ELb1ELb1EEEvNS_16Flash_bwd_paramsE,"",@"SHT_CUDA_INFO"
	.sectionflags	@""
	.align	4


	//----- nvinfo : EIATTR_CUDA_API_VERSION
	.align		4
        /*0000*/ 	.byte	0x04, 0x37
        /*0002*/ 	.short	(.L_280 - .L_279)
.L_279:
        /*0004*/ 	.word	0x00000082


	//----- nvinfo : EIATTR_SW2861232_WAR
	.align		4
.L_280:
        /*0008*/ 	.byte	0x01, 0x35
	.zero		2


	//----- nvinfo : EIATTR_PARAM_CBANK
	.align		4
        /*000c*/ 	.byte	0x04, 0x0a
        /*000e*/ 	.short	(.L_282 - .L_281)
	.align		4
.L_281:
        /*0010*/ 	.word	index@(.nv.constant0._ZN5flash44flash_bwd_dq_dk_dv_loop_seqk_parallel_kernelI23Flash_bwd_kernel_traitsILi96ELi64ELi128ELi8ELi2ELi4ELi4ELb1ELb0EN7cutlass10bfloat16_tE19Flash_kernel_traitsILi96ELi64ELi128ELi8ES3_EELb0ELb1ELb0ELb0ELb0ELb1ELb1EEEvNS_16Flash_bwd_paramsE)
        /*0014*/ 	.short	0x0160
        /*0016*/ 	.short	0x0280


	//----- nvinfo : EIATTR_CBANK_PARAM_SIZE
	.align		4
.L_282:
        /*0018*/ 	.byte	0x03, 0x19
        /*001a*/ 	.short	0x0280


	//----- nvinfo : EIATTR_KPARAM_INFO
	.align		4
        /*001c*/ 	.byte	0x04, 0x17
        /*001e*/ 	.short	(.L_284 - .L_283)
.L_283:
        /*0020*/ 	.word	0x00000000
        /*0024*/ 	.short	0x0000
        /*0026*/ 	.short	0x0000
        /*0028*/ 	.byte	0x00, 0xf0, 0x01, 0x0a


	//----- nvinfo : EIATTR_MAXREG_COUNT
	.align		4
.L_284:
        /*002c*/ 	.byte	0x03, 0x1b
        /*002e*/ 	.short	0x00ff


	//----- nvinfo : EIATTR_NUM_BARRIERS
	.align		4
        /*0030*/ 	.byte	0x02, 0x4c
        /*0032*/ 	.byte	0x01
	.zero		1


	//----- nvinfo : EIATTR_ANNOTATIONS
	.align		4
        /*0034*/ 	.byte	0x04, 0x55
        /*0036*/ 	.short	(.L_286 - .L_285)


	//   ....[0]....
.L_285:
        /* <DEDUP_REMOVED lines=51> */


	//----- nvinfo : EIATTR_MERCURY_ISA_VERSION
	.align		4
.L_286:
        /*0358*/ 	.byte	0x03, 0x5f
        /*035a*/ 	.short	0x0000


	//----- nvinfo : EIATTR_EXIT_INSTR_OFFSETS
	.align		4
        /*035c*/ 	.byte	0x04, 0x1c
        /*035e*/ 	.short	(.L_288 - .L_287)


	//   ....[0]....
.L_287:
        /*0360*/ 	.word	0x000000a0


	//   ....[1]....
        /*0364*/ 	.word	0x00009010


	//----- nvinfo : EIATTR_CTAIDZ_USED
	.align		4
.L_288:
        /*0368*/ 	.byte	0x01, 0x04
	.zero		2


	//----- nvinfo : EIATTR_CRS_STACK_SIZE
	.align		4
        /*036c*/ 	.byte	0x04, 0x1e
        /*036e*/ 	.short	(.L_290 - .L_289)
.L_289:
        /*0370*/ 	.word	0x00000000
.L_290:


//--------------------- .nv.info._ZN5flash44flash_bwd_dq_dk_dv_loop_seqk_parallel_kernelI23Flash_bwd_kernel_traitsILi96ELi64ELi128ELi8ELi2ELi4ELi4ELb1ELb0EN7cutlass10bfloat16_tE19Flash_kernel_traitsILi96ELi64ELi128ELi8ES3_EELb1ELb1ELb0ELb1ELb0ELb0ELb0EEEvNS_16Flash_bwd_paramsE --------------------------
	.section	.nv.info._ZN5flash44flash_bwd_dq_dk_dv_loop_seqk_parallel_kernelI23Flash_bwd_kernel_traitsILi96ELi64ELi128ELi8ELi2ELi4ELi4ELb1ELb0EN7cutlass10bfloat16_tE19Flash_kernel_traitsILi96ELi64ELi128ELi8ES3_EELb1ELb1ELb0ELb1ELb0ELb0ELb0EEEvNS_16Flash_bwd_paramsE,"",@"SHT_CUDA_INFO"
	.sectionflags	@""
	.align	4


	//----- nvinfo : EIATTR_CUDA_API_VERSION
	.align		4
        /*0000*/ 	.byte	0x04, 0x37
        /*0002*/ 	.short	(.L_292 - .L_291)
.L_291:
        /*0004*/ 	.word	0x00000082


	//----- nvinfo : EIATTR_SW2861232_WAR
	.align		4
.L_292:
        /*0008*/ 	.byte	0x01, 0x35
	.zero		2


	//----- nvinfo : EIATTR_PARAM_CBANK
	.align		4
        /*000c*/ 	.byte	0x04, 0x0a
        /*000e*/ 	.short	(.L_294 - .L_293)
	.align		4
.L_293:
        /*0010*/ 	.word	index@(.nv.constant0._ZN5flash44flash_bwd_dq_dk_dv_loop_seqk_parallel_kernelI23Flash_bwd_kernel_traitsILi96ELi64ELi128ELi8ELi2ELi4ELi4ELb1ELb0EN7cutlass10bfloat16_tE19Flash_kernel_traitsILi96ELi64ELi128ELi8ES3_EELb1ELb1ELb0ELb1ELb0ELb0ELb0EEEvNS_16Flash_bwd_paramsE)
        /*0014*/ 	.short	0x0160
        /*0016*/ 	.short	0x0280


	//----- nvinfo : EIATTR_CBANK_PARAM_SIZE
	.align		4
.L_294:
        /*0018*/ 	.byte	0x03, 0x19
        /*001a*/ 	.short	0x0280


	//----- nvinfo : EIATTR_KPARAM_INFO
	.align		4
        /*001c*/ 	.byte	0x04, 0x17
        /*001e*/ 	.short	(.L_296 - .L_295)
.L_295:
        /*0020*/ 	.word	0x00000000
        /*0024*/ 	.short	0x0000
        /*0026*/ 	.short	0x0000
        /*0028*/ 	.byte	0x00, 0xf0, 0x01, 0x0a


	//----- nvinfo : EIATTR_MAXREG_COUNT
	.align		4
.L_296:
        /*002c*/ 	.byte	0x03, 0x1b
        /*002e*/ 	.short	0x00ff


	//----- nvinfo : EIATTR_NUM_BARRIERS
	.align		4
        /*0030*/ 	.byte	0x02, 0x4c
        /*0032*/ 	.byte	0x01
	.zero		1


	//----- nvinfo : EIATTR_ANNOTATIONS
	.align		4
        /*0034*/ 	.byte	0x04, 0x55
        /*0036*/ 	.short	(.L_298 - .L_297)


	//   ....[0]....
.L_297:
        /* <DEDUP_REMOVED lines=40> */


	//----- nvinfo : EIATTR_MERCURY_ISA_VERSION
	.align		4
.L_298:
        /*02a8*/ 	.byte	0x03, 0x5f
        /*02aa*/ 	.short	0x0000


	//----- nvinfo : EIATTR_EXIT_INSTR_OFFSETS
	.align		4
        /*02ac*/ 	.byte	0x04, 0x1c
        /*02ae*/ 	.short	(.L_300 - .L_299)


	//   ....[0]....
.L_299:
        /*02b0*/ 	.word	0x000000a0


	//   ....[1]....
        /*02b4*/ 	.word	0x0000a8e0


	//----- nvinfo : EIATTR_CTAIDZ_USED
	.align		4
.L_300:
        /*02b8*/ 	.byte	0x01, 0x04
	.zero		2


	//----- nvinfo : EIATTR_CRS_STACK_SIZE
	.align		4
        /*02bc*/ 	.byte	0x04, 0x1e
        /*02be*/ 	.short	(.L_302 - .L_301)
.L_301:
        /*02c0*/ 	.word	0x00000000
.L_302:


//--------------------- .nv.info._ZN5flash44flash_bwd_dq_dk_dv_loop_seqk_parallel_kernelI23Flash_bwd_kernel_traitsILi96ELi64ELi128ELi8ELi2ELi4ELi4ELb1ELb0EN7cutlass10bfloat16_tE19Flash_kernel_traitsILi96ELi64ELi128ELi8ES3_EELb0ELb1ELb0ELb1ELb0ELb0ELb1EEEvNS_16Flash_bwd_paramsE --------------------------
	.section	.nv.info._ZN5flash44flash_bwd_dq_dk_dv_loop_seqk_parallel_kernelI23Flash_bwd_kernel_traitsILi96ELi64ELi128ELi8ELi2ELi4ELi4ELb1ELb0EN7cutlass10bfloat16_tE19Flash_kernel_traitsILi96ELi64ELi128ELi8ES3_EELb0ELb1ELb0ELb1ELb0ELb0ELb1EEEvNS_16Flash_bwd_paramsE,"",@"SHT_CUDA_INFO"
	.sectionflags	@""
	.align	4


	//----- nvinfo : EIATTR_CUDA_API_VERSION
	.align		4
        /*0000*/ 	.byte	0x04, 0x37
        /*0002*/ 	.short	(.L_304 - .L_303)
.L_303:
        /*0004*/ 	.word	0x00000082


	//----- nvinfo : EIATTR_SW2861232_WAR
	.align		4
.L_304:
        /*0008*/ 	.byte	0x01, 0x35
	.zero		2


	//----- nvinfo : EIATTR_PARAM_CBANK
	.align		4
        /*000c*/ 	.byte	0x04, 0x0a
        /*000e*/ 	.short	(.L_306 - .L_305)
	.align		4
.L_305:
        /*0010*/ 	.word	index@(.nv.constant0._ZN5flash44flash_bwd_dq_dk_dv_loop_seqk_parallel_kernelI23Flash_bwd_kernel_traitsILi96ELi64ELi128ELi8ELi2ELi4ELi4ELb1ELb0EN7cutlass10bfloat16_tE19Flash_kernel_traitsILi96ELi64ELi128ELi8ES3_EELb0ELb1ELb0ELb1ELb0ELb0ELb1EEEvNS_16Flash_bwd_paramsE)
        /*0014*/ 	.short	0x0160
        /*0016*/ 	.short	0x0280


	//----- nvinfo : EIATTR_CBANK_PARAM_SIZE
	.align		4
.L_306:
        /*0018*/ 	.byte	0x03, 0x19
        /*001a*/ 	.short	0x0280


	//----- nvinfo : EIATTR_KPARAM_INFO
	.align		4
        /*001c*/ 	.byte	0x04, 0x17
        /*001e*/ 	.short	(.L_308 - .L_307)
.L_307:
        /*0020*/ 	.word	0x00000000
        /*0024*/ 	.short	0x0000
        /*0026*/ 	.short	0x0000
        /*0028*/ 	.byte	0x00, 0xf0, 0x01, 0x0a


	//----- nvinfo : EIATTR_MAXREG_COUNT
	.align		4
.L_308:
        /*002c*/ 	.byte	0x03, 0x1b
        /*002e*/ 	.short	0x00ff


	//----- nvinfo : EIATTR_NUM_BARRIERS
	.align		4
        /*0030*/ 	.byte	0x02, 0x4c
        /*0032*/ 	.byte	0x01
	.zero		1


	//----- nvinfo : EIATTR_ANNOTATIONS
	.align		4
        /*0034*/ 	.byte	0x04, 0x55
        /*0036*/ 	.short	(.L_310 - .L_309)


	//   ....[0]....
.L_309:
        /* <DEDUP_REMOVED lines=62> */


	//----- nvinfo : EIATTR_MERCURY_ISA_VERSION
	.align		4
.L_310:
        /*0408*/ 	.byte	0x03, 0x5f
        /*040a*/ 	.short	0x0000


	//----- nvinfo : EIATTR_EXIT_INSTR_OFFSETS
	.align		4
        /*040c*/ 	.byte	0x04, 0x1c
        /*040e*/ 	.short	(.L_312 - .L_311)


	//   ....[0]....
.L_311:
        /*0410*/ 	.word	0x000000a0


	//   ....[1]....
        /*0414*/ 	.word	0x0000a170


	//----- nvinfo : EIATTR_CTAIDZ_USED
	.align		4
.L_312:
        /*0418*/ 	.byte	0x01, 0x04
	.zero		2


	//----- nvinfo : EIATTR_CRS_STACK_SIZE
	.align		4
        /*041c*/ 	.byte	0x04, 0x1e
        /*041e*/ 	.short	(.L_314 - .L_313)
.L_313:
        /*0420*/ 	.word	0x00000000
.L_314:


//--------------------- .nv.info._ZN5flash25flash_bwd_dot_do_o_kernelILb0E23Flash_bwd_kernel_traitsILi96ELi64ELi128ELi8ELi2ELi4ELi4ELb1ELb0EN7cutlass10bfloat16_tE19Flash_kernel_traitsILi96ELi64ELi128ELi8ES3_EEEEvNS_16Flash_bwd_paramsE --------------------------
	.section	.nv.info._ZN5flash25flash_bwd_dot_do_o_kernelILb0E23Flash_bwd_kernel_traitsILi96ELi64ELi128ELi8ELi2ELi4ELi4ELb1ELb0EN7cutlass10bfloat16_tE19Flash_kernel_traitsILi96ELi64ELi128ELi8ES3_EEEEvNS_16Flash_bwd_paramsE,"",@"SHT_CUDA_INFO"
	.sectionflags	@""
	.align	4


	//----- nvinfo : EIATTR_CUDA_API_VERSION
	.align		4
        /*0000*/ 	.byte	0x04, 0x37
        /*0002*/ 	.short	(.L_316 - .L_315)
.L_315:
        /*0004*/ 	.word	0x00000082


	//----- nvinfo : EIATTR_SW2861232_WAR
	.align		4
.L_316:
        /*0008*/ 	.byte	0x01, 0x35
	.zero		2


	//----- nvinfo : EIATTR_PARAM_CBANK
	.align		4
        /*000c*/ 	.byte	0x04, 0x0a
        /*000e*/ 	.short	(.L_318 - .L_317)
	.align		4
.L_317:
        /*0010*/ 	.word	index@(.nv.constant0._ZN5flash25flash_bwd_dot_do_o_kernelILb0E23Flash_bwd_kernel_traitsILi96ELi64ELi128ELi8ELi2ELi4ELi4ELb1ELb0EN7cutlass10bfloat16_tE19Flash_kernel_traitsILi96ELi64ELi128ELi8ES3_EEEEvNS_16Flash_bwd_paramsE)
        /*0014*/ 	.short	0x0160
        /*0016*/ 	.short	0x0280


	//----- nvinfo : EIATTR_CBANK_PARAM_SIZE
	.align		4
.L_318:
        /*0018*/ 	.byte	0x03, 0x19
        /*001a*/ 	.short	0x0280


	//----- nvinfo : EIATTR_KPARAM_INFO
	.align		4
        /*001c*/ 	.byte	0x04, 0x17
        /*001e*/ 	.short	(.L_320 - .L_319)
.L_319:
        /*0020*/ 	.word	0x00000000
        /*0024*/ 	.short	0x0000
        /*0026*/ 	.short	0x0000
        /*0028*/ 	.byte	0x00, 0xf0, 0x01, 0x0a


	//----- nvinfo : EIATTR_MAXREG_COUNT
	.align		4
.L_320:
        /*002c*/ 	.byte	0x03, 0x1b
        /*002e*/ 	.short	0x00ff


	//----- nvinfo : EIATTR_MERCURY_ISA_VERSION
	.align		4
        /*0030*/ 	.byte	0x03, 0x5f
        /*0032*/ 	.short	0x0000


	//----- nvinfo : EIATTR_COOP_GROUP_MASK_REGIDS
	.align		4
        /*0034*/ 	.byte	0x04, 0x29
        /*0036*/ 	.short	(.L_322 - .L_321)


	//   ....[0]....
.L_321:
        /*0038*/ 	.word	0xffffffff


	//   ....[1]....
        /*003c*/ 	.word	0xffffffff


	//----- nvinfo : EIATTR_COOP_GROUP_INSTR_OFFSETS
	.align		4
.L_322:
        /*0040*/ 	.byte	0x04, 0x28
        /*0042*/ 	.short	(.L_324 - .L_323)


	//   ....[0]....
.L_323:
        /*0044*/ 	.word	0x00000cb0


	//   ....[1]....
        /*0048*/ 	.word	0x00000cd0


	//----- nvinfo : EIATTR_EXIT_INSTR_OFFSETS
	.align		4
.L_324:
        /*004c*/ 	.byte	0x04, 0x1c
        /*004e*/ 	.short	(.L_326 - .L_325)


	//   ....[0]....
.L_325:
        /*0050*/ 	.word	0x00000120


	//   ....[1]....
        /*0054*/ 	.word	0x00000ce0


	//   ....[2]....
        /*0058*/ 	.word	0x00000d60


	//----- nvinfo : EIATTR_CTAIDZ_USED
	.align		4
.L_326:
        /*005c*/ 	.byte	0x01, 0x04
	.zero		2


	//----- nvinfo : EIATTR_CRS_STACK_SIZE
	.align		4
        /*0060*/ 	.byte	0x04, 0x1e
        /*0062*/ 	.short	(.L_328 - .L_327)
.L_327:
        /*0064*/ 	.word	0x00000000
.L_328:


//--------------------- .nv.info._ZN5flash25flash_bwd_dot_do_o_kernelILb1E23Flash_bwd_kernel_traitsILi96ELi64ELi128ELi8ELi2ELi4ELi4ELb1ELb0EN7cutlass10bfloat16_tE19Flash_kernel_traitsILi96ELi64ELi128ELi8ES3_EEEEvNS_16Flash_bwd_paramsE --------------------------
	.section	.nv.info._ZN5flash25flash_bwd_dot_do_o_kernelILb1E23Flash_bwd_kernel_traitsILi96ELi64ELi128ELi8ELi2ELi4ELi4ELb1ELb0EN7cutlass10bfloat16_tE19Flash_kernel_traitsILi96ELi64ELi128ELi8ES3_EEEEvNS_16Flash_bwd_paramsE,"",@"SHT_CUDA_INFO"
	.sectionflags	@""
	.align	4


	//----- nvinfo : EIATTR_CUDA_API_VERSION
	.align		4
        /*0000*/ 	.byte	0x04, 0x37
        /*0002*/ 	.short	(.L_330 - .L_329)
.L_329:
        /*0004*/ 	.word	0x00000082


	//----- nvinfo : EIATTR_SW2861232_WAR
	.align		4
.L_330:
        /*0008*/ 	.byte	0x01, 0x35
	.zero		2


	//----- nvinfo : EIATTR_PARAM_CBANK
	.align		4
        /*000c*/ 	.byte	0x04, 0x0a
        /*000e*/ 	.short	(.L_332 - .L_331)
	.align		4
.L_331:
        /*0010*/ 	.word	index@(.nv.constant0._ZN5flash25flash_bwd_dot_do_o_kernelILb1E23Flash_bwd_kernel_traitsILi96ELi64ELi128ELi8ELi2ELi4ELi4ELb1ELb0EN7cutlass10bfloat16_tE19Flash_kernel_traitsILi96ELi64ELi128ELi8ES3_EEEEvNS_16Flash_bwd_paramsE)
        /*0014*/ 	.short	0x0160
        /*0016*/ 	.short	0x0280


	//----- nvinfo : EIATTR_CBANK_PARAM_SIZE
	.align		4
.L_332:
        /*0018*/ 	.byte	0x03, 0x19
        /*001a*/ 	.short	0x0280


	//----- nvinfo : EIATTR_KPARAM_INFO
	.align		4
        /*001c*/ 	.byte	0x04, 0x17
        /*001e*/ 	.short	(.L_334 - .L_333)
.L_333:
        /*0020*/ 	.word	0x00000000
        /*0024*/ 	.short	0x0000
        /*0026*/ 	.short	0x0000
        /*0028*/ 	.byte	0x00, 0xf0, 0x01, 0x0a


	//----- nvinfo : EIATTR_MAXREG_COUNT
	.align		4
.L_334:
        /*002c*/ 	.byte	0x03, 0x1b
        /*002e*/ 	.short	0x00ff


	//----- nvinfo : EIATTR_MERCURY_ISA_VERSION
	.align		4
        /*0030*/ 	.byte	0x03, 0x5f
        /*0032*/ 	.short	0x0000


	//----- nvinfo : EIATTR_COOP_GROUP_MASK_REGIDS
	.align		4
        /*0034*/ 	.byte	0x04, 0x29
        /*0036*/ 	.short	(.L_336 - .L_335)


	//   ....[0]....
.L_335:
        /*0038*/ 	.word	0xffffffff


	//   ....[1]....
        /*003c*/ 	.word	0xffffffff


	//----- nvinfo : EIATTR_COOP_GROUP_INSTR_OFFSETS
	.align		4
.L_336:
        /*0040*/ 	.byte	0x04, 0x28
        /*0042*/ 	.short	(.L_338 - .L_337)


	//   ....[0]....
.L_337:
        /*0044*/ 	.word	0x00000fe0


	//   ....[1]....
        /*0048*/ 	.word	0x00001000


	//----- nvinfo : EIATTR_EXIT_INSTR_OFFSETS
	.align		4
.L_338:
        /*004c*/ 	.byte	0x04, 0x1c
        /*004e*/ 	.short	(.L_340 - .L_339)


	//   ....[0]....
.L_339:
        /*0050*/ 	.word	0x00000120


	//   ....[1]....
        /*0054*/ 	.word	0x000010b0


	//----- nvinfo : EIATTR_CTAIDZ_USED
	.align		4
.L_340:
        /*0058*/ 	.byte	0x01, 0x04
	.zero		2


	//----- nvinfo : EIATTR_CRS_STACK_SIZE
	.align		4
        /*005c*/ 	.byte	0x04, 0x1e
        /*005e*/ 	.short	(.L_342 - .L_341)
.L_341:
        /*0060*/ 	.word	0x00000000
.L_342:


//--------------------- .nv.info._ZN5flash27flash_bwd_convert_dq_kernelI23Flash_bwd_kernel_traitsILi96ELi64ELi128ELi8ELi2ELi4ELi4ELb0ELb0EN7cutlass10bfloat16_tE19Flash_kernel_traitsILi96ELi64ELi128ELi8ES3_EEEEvNS_16Flash_bwd_paramsEi --------------------------
	.section	.nv.info._ZN5flash27flash_bwd_convert_dq_kernelI23Flash_bwd_kernel_traitsILi96ELi64ELi128ELi8ELi2ELi4ELi4ELb0ELb0EN7cutlass10bfloat16_tE19Flash_kernel_traitsILi96ELi64ELi128ELi8ES3_EEEEvNS_16Flash_bwd_paramsEi,"",@"SHT_CUDA_INFO"
	.sectionflags	@""
	.align	4


	//----- nvinfo : EIATTR_CUDA_API_VERSION
	.align		4
        /*0000*/ 	.byte	0x04, 0x37
        /*0002*/ 	.short	(.L_344 - .L_343)
.L_343:
        /*0004*/ 	.word	0x00000082


	//----- nvinfo : EIATTR_SW2861232_WAR
	.align		4
.L_344:
        /*0008*/ 	.byte	0x01, 0x35
	.zero		2


	//----- nvinfo : EIATTR_PARAM_CBANK
	.align		4
        /*000c*/ 	.byte	0x04, 0x0a
        /*000e*/ 	.short	(.L_346 - .L_345)
	.align		4
.L_345:
        /*0010*/ 	.word	index@(.nv.constant0._ZN5flash27flash_bwd_convert_dq_kernelI23Flash_bwd_kernel_traitsILi96ELi64ELi128ELi8ELi2ELi4ELi4ELb0ELb0EN7cutlass10bfloat16_tE19Flash_kernel_traitsILi96ELi64ELi128ELi8ES3_EEEEvNS_16Flash_bwd_paramsEi)
        /*0014*/ 	.short	0x0160
        /*0016*/ 	.short	0x0284


	//----- nvinfo : EIATTR_CBANK_PARAM_SIZE
	.align		4
.L_346:
        /*0018*/ 	.byte	0x03, 0x19
        /*001a*/ 	.short	0x0284


	//----- nvinfo : EIATTR_KPARAM_INFO
	.align		4
        /*001c*/ 	.byte	0x04, 0x17
        /*001e*/ 	.short	(.L_348 - .L_347)
.L_347:
        /*0020*/ 	.word	0x00000000
        /*0024*/ 	.short	0x0001
        /*0026*/ 	.short	0x0280
        /*0028*/ 	.byte	0x00, 0xf0, 0x11, 0x00


	//----- nvinfo : EIATTR_KPARAM_INFO
	.align		4
.L_348:
        /*002c*/ 	.byte	0x04, 0x17
        /*002e*/ 	.short	(.L_350 - .L_349)
.L_349:
        /*0030*/ 	.word	0x00000000
        /*0034*/ 	.short	0x0000
        /*0036*/ 	.short	0x0000
        /*0038*/ 	.byte	0x00, 0xf0, 0x01, 0x0a


	//----- nvinfo : EIATTR_MAXREG_COUNT
	.align		4
.L_350:
        /*003c*/ 	.byte	0x03, 0x1b
        /*003e*/ 	.short	0x00ff


	//----- nvinfo : EIATTR_NUM_BARRIERS
	.align		4
        /*0040*/ 	.byte	0x02, 0x4c
        /*0042*/ 	.byte	0x01
	.zero		1


	//----- nvinfo : EIATTR_MERCURY_ISA_VERSION
	.align		4
        /*0044*/ 	.byte	0x03, 0x5f
        /*0046*/ 	.short	0x0000


	//----- nvinfo : EIATTR_EXIT_INSTR_OFFSETS
	.align		4
        /*0048*/ 	.byte	0x04, 0x1c
        /*004a*/ 	.short	(.L_352 - .L_351)


	//   ....[0]....
.L_351:
        /*004c*/ 	.word	0x00000170


	//   ....[1]....
        /*0050*/ 	.word	0x000014f0


	//   ....[2]....
        /*0054*/ 	.word	0x00001710


	//   ....[3]....
        /*0058*/ 	.word	0x00001740


	//----- nvinfo : EIATTR_CTAIDZ_USED
	.align		4
.L_352:
        /*005c*/ 	.byte	0x01, 0x04
	.zero		2


//--------------------- .nv.info._ZN5flash44flash_bwd_dq_dk_dv_loop_seqk_parallel_kernelI23Flash_bwd_kernel_traitsILi96ELi64ELi128ELi8ELi2ELi4ELi4ELb0ELb0EN7cutlass10bfloat16_tE19Flash_kernel_traitsILi96ELi64ELi128ELi8ES3_EELb1ELb1ELb0ELb0ELb0ELb0ELb0EEEvNS_16Flash_bwd_paramsE --------------------------
	.section	.nv.info._ZN5flash44flash_bwd_dq_dk_dv_loop_seqk_parallel_kernelI23Flash_bwd_kernel_traitsILi96ELi64ELi128ELi8ELi2ELi4ELi4ELb0ELb0EN7cutlass10bfloat16_tE19Flash_kernel_traitsILi96ELi64ELi128ELi8ES3_EELb1ELb1ELb0ELb0ELb0ELb0ELb0EEEvNS_16Flash_bwd_paramsE,"",@"SHT_CUDA_INFO"
	.sectionflags	@""
	.align	4


	//----- nvinfo : EIATTR_CUDA_API_VERSION
	.align		4
        /*0000*/ 	.byte	0x04, 0x37
        /*0002*/ 	.short	(.L_354 - .L_353)
.L_353:
        /*0004*/ 	.word	0x00000082


	//----- nvinfo : EIATTR_SW2861232_WAR
	.align		4
.L_354:
        /*0008*/ 	.byte	0x01, 0x35
	.zero		2


	//----- nvinfo : EIATTR_PARAM_CBANK
	.align		4
        /*000c*/ 	.byte	0x04, 0x0a
        /*000e*/ 	.short	(.L_356 - .L_355)
	.align		4
.L_355:
        /*0010*/ 	.word	index@(.nv.constant0._ZN5flash44flash_bwd_dq_dk_dv_loop_seqk_parallel_kernelI23Flash_bwd_kernel_traitsILi96ELi64ELi128ELi8ELi2ELi4ELi4ELb0ELb0EN7cutlass10bfloat16_tE19Flash_kernel_traitsILi96ELi64ELi128ELi8ES3_EELb1ELb1ELb0ELb0ELb0ELb0ELb0EEEvNS_16Flash_bwd_paramsE)
        /*0014*/ 	.short	0x0160
        /*0016*/ 	.short	0x0280


	//----- nvinfo : EIATTR_CBANK_PARAM_SIZE
	.align		4
.L_356:
        /*0018*/ 	.byte	0x03, 0x19
        /*001a*/ 	.short	0x0280


	//----- nvinfo : EIATTR_KPARAM_INFO
	.align		4
        /*001c*/ 	.byte	0x04, 0x17
        /*001e*/ 	.short	(.L_358 - .L_357)
.L_357:
        /*0020*/ 	.word	0x00000000
        /*0024*/ 	.short	0x0000
        /*0026*/ 	.short	0x0000
        /*0028*/ 	.byte	0x00, 0xf0, 0x01, 0x0a


	//----- nvinfo : EIATTR_MAXREG_COUNT
	.align		4
.L_358:
        /*002c*/ 	.byte	0x03, 0x1b
        /*002e*/ 	.short	0x00ff


	//----- nvinfo : EIATTR_NUM_BARRIERS
	.align		4
        /*0030*/ 	.byte	0x02, 0x4c
        /*0032*/ 	.byte	0x01
	.zero		1


	//----- nvinfo : EIATTR_ANNOTATIONS
	.align		4
        /*0034*/ 	.byte	0x04, 0x55
        /*0036*/ 	.short	(.L_360 - .L_359)


	//   ....[0]....
.L_359:
        /*0038*/ 	.word	0x00000001
        /*003c*/ 	.byte	0x70, 0x0c, 0x00, 0x00, 0x01, 0x00, 0x00, 0x00, 0x00, 0x80, 0x00, 0x00


	//----- nvinfo : EIATTR_MERCURY_ISA_VERSION
	.align		4
.L_360:
        /*0048*/ 	.byte	0x03, 0x5f
        /*004a*/ 	.short	0x0000


	//----- nvinfo : EIATTR_EXIT_INSTR_OFFSETS
	.align		4
        /*004c*/ 	.byte	0x04, 0x1c
        /*004e*/ 	.short	(.L_362 - .L_361)


	//   ....[0]....
.L_361:
        /*0050*/ 	.word	0x00000090


	//   ....[1]....
        /*0054*/ 	.word	0x000095c0


	//----- nvinfo : EIATTR_CTAIDZ_USED
	.align		4
.L_362:
        /*0058*/ 	.byte	0x01, 0x04
	.zero		2


	//----- nvinfo : EIATTR_CRS_STACK_SIZE
	.align		4
        /*005c*/ 	.byte	0x04, 0x1e
        /*005e*/ 	.short	(.L_364 - .L_363)
.L_363:
        /*0060*/ 	.word	0x00000000
.L_364:


//--------------------- .nv.info._ZN5flash44flash_bwd_dq_dk_dv_loop_seqk_parallel_kernelI23Flash_bwd_kernel_traitsILi96ELi64ELi128ELi8ELi2ELi4ELi4ELb0ELb0EN7cutlass10bfloat16_tE19Flash_kernel_traitsILi96ELi64ELi128ELi8ES3_EELb0ELb1ELb0ELb0ELb0ELb0ELb1EEEvNS_16Flash_bwd_paramsE --------------------------
	.section	.nv.info._ZN5flash44flash_bwd_dq_dk_dv_loop_seqk_parallel_kernelI23Flash_bwd_kernel_traitsILi96ELi64ELi128ELi8ELi2ELi4ELi4ELb0ELb0EN7cutlass10bfloat16_tE19Flash_kernel_traitsILi96ELi64ELi128ELi8ES3_EELb0ELb1ELb0ELb0ELb0ELb0ELb1EEEvNS_16Flash_bwd_paramsE,"",@"SHT_CUDA_INFO"
	.sectionflags	@""
	.align	4


	//----- nvinfo : EIATTR_CUDA_API_VERSION
	.align		4
        /*0000*/ 	.byte	0x04, 0x37
        /*0002*/ 	.short	(.L_366 - .L_365)
.L_365:
        /*0004*/ 	.word	0x00000082


	//----- nvinfo : EIATTR_SW2861232_WAR
	.align		4
.L_366:
        /*0008*/ 	.byte	0x01, 0x35
	.zero		2


	//----- nvinfo : EIATTR_PARAM_CBANK
	.align		4
        /*000c*/ 	.byte	0x04, 0x0a
        /*000e*/ 	.short	(.L_368 - .L_367)
	.align		4
.L_367:
        /*0010*/ 	.word	index@(.nv.constant0._ZN5flash44flash_bwd_dq_dk_dv_loop_seqk_parallel_kernelI23Flash_bwd_kernel_traitsILi96ELi64ELi128ELi8ELi2ELi4ELi4ELb0ELb0EN7cutlass10bfloat16_tE19Flash_kernel_traitsILi96ELi64ELi128ELi8ES3_EELb0ELb1ELb0ELb0ELb0ELb0ELb1EEEvNS_16Flash_bwd_paramsE)
        /*0014*/ 	.short	0x0160
        /*0016*/ 	.short	0x0280


	//----- nvinfo : EIATTR_CBANK_PARAM_SIZE
	.align		4
.L_368:
        /*0018*/ 	.byte	0x03, 0x19
        /*001a*/ 	.short	0x0280


	//----- nvinfo : EIATTR_KPARAM_INFO
	.align		4
        /*001c*/ 	.byte	0x04, 0x17
        /*001e*/ 	.short	(.L_370 - .L_369)
.L_369:
        /*0020*/ 	.word	0x00000000
        /*0024*/ 	.short	0x0000
        /*0026*/ 	.short	0x0000
        /*0028*/ 	.byte	0x00, 0xf0, 0x01, 0x0a


	//----- nvinfo : EIATTR_MAXREG_COUNT
	.align		4
.L_370:
        /*002c*/ 	.byte	0x03, 0x1b
        /*002e*/ 	.short	0x00ff


	//----- nvinfo : EIATTR_NUM_BARRIERS
	.align		4
        /*0030*/ 	.byte	0x02, 0x4c
        /*0032*/ 	.byte	0x01
	.zero		1


	//----- nvinfo : EIATTR_ANNOTATIONS
	.align		4
        /*0034*/ 	.byte	0x04, 0x55
        /*0036*/ 	.short	(.L_372 - .L_371)


	//   ....[0]....
.L_371:
        /* <DEDUP_REMOVED lines=9> */


	//----- nvinfo : EIATTR_MERCURY_ISA_VERSION
	.align		4
.L_372:
        /*00b0*/ 	.byte	0x03, 0x5f
        /*00b2*/ 	.short	0x0000


	//----- nvinfo : EIATTR_EXIT_INSTR_OFFSETS
	.align		4
        /*00b4*/ 	.byte	0x04, 0x1c
        /*00b6*/ 	.short	(.L_374 - .L_373)


	//   ....[0]....
.L_373:
        /*00b8*/ 	.word	0x000000a0


	//   ....[1]....
        /*00bc*/ 	.word	0x00009780


	//----- nvinfo : EIATTR_CTAIDZ_USED
	.align		4
.L_374:
        /*00c0*/ 	.byte	0x01, 0x04
	.zero		2


	//----- nvinfo : EIATTR_CRS_STACK_SIZE
	.align		4
        /*00c4*/ 	.byte	0x04, 0x1e
        /*00c6*/ 	.short	(.L_376 - .L_375)
.L_375:
        /*00c8*/ 	.word	0x00000000
.L_376:


//--------------------- .nv.info._ZN5flash44flash_bwd_dq_dk_dv_loop_seqk_parallel_kernelI23Flash_bwd_kernel_traitsILi96ELi64ELi128ELi8ELi2ELi4ELi4ELb0ELb0EN7cutlass10bfloat16_tE19Flash_kernel_traitsILi96ELi64ELi128ELi8ES3_EELb1ELb1ELb0ELb0ELb1ELb1ELb0EEEvNS_16Flash_bwd_paramsE --------------------------
	.section	.nv.info._ZN5flash44flash_bwd_dq_dk_dv_loop_seqk_parallel_kernelI23Flash_bwd_kernel_traitsILi96ELi64ELi128ELi8ELi2ELi4ELi4ELb0ELb0EN7cutlass10bfloat16_tE19Flash_kernel_traitsILi96ELi64ELi128ELi8ES3_EELb1ELb1ELb0ELb0ELb1ELb1ELb0EEEvNS_16Flash_bwd_paramsE,"",@"SHT_CUDA_INFO"
	.sectionflags	@""
	.align	4


	//----- nvinfo : EIATTR_CUDA_API_VERSION
	.align		4
        /*0000*/ 	.byte	0x04, 0x37
        /*0002*/ 	.short	(.L_378 - .L_377)
.L_377:
        /*0004*/ 	.word	0x00000082


	//----- nvinfo : EIATTR_SW2861232_WAR
	.align		4
.L_378:
        /*0008*/ 	.byte	0x01, 0x35
	.zero		2


	//----- nvinfo : EIATTR_PARAM_CBANK
	.align		4
        /*000c*/ 	.byte	0x04, 0x0a
        /*000e*/ 	.short	(.L_380 - .L_379)
	.align		4
.L_379:
        /*0010*/ 	.word	index@(.nv.constant0._ZN5flash44flash_bwd_dq_dk_dv_loop_seqk_parallel_kernelI23Flash_bwd_kernel_traitsILi96ELi64ELi128ELi8ELi2ELi4ELi4ELb0ELb0EN7cutlass10bfloat16_tE19Flash_kernel_traitsILi96ELi64ELi128ELi8ES3_EELb1ELb1ELb0ELb0ELb1ELb1ELb0EEEvNS_16Flash_bwd_paramsE)
        /*0014*/ 	.short	0x0160
        /*0016*/ 	.short	0x0280


	//----- nvinfo : EIATTR_CBANK_PARAM_SIZE
	.align		4
.L_380:
        /*0018*/ 	.byte	0x03, 0x19
        /*001a*/ 	.short	0x0280


	//----- nvinfo : EIATTR_KPARAM_INFO
	.align		4
        /*001c*/ 	.byte	0x04, 0x17
        /*001e*/ 	.short	(.L_382 - .L_381)
.L_381:
        /*0020*/ 	.word	0x00000000
        /*0024*/ 	.short	0x0000
        /*0026*/ 	.short	0x0000
        /*0028*/ 	.byte	0x00, 0xf0, 0x01, 0x0a


	//----- nvinfo : EIATTR_MAXREG_COUNT
	.align		4
.L_382:
        /*002c*/ 	.byte	0x03, 0x1b
        /*002e*/ 	.short	0x00ff


	//----- nvinfo : EIATTR_NUM_BARRIERS
	.align		4
        /*0030*/ 	.byte	0x02, 0x4c
        /*0032*/ 	.byte	0x01
	.zero		1


	//----- nvinfo : EIATTR_ANNOTATIONS
	.align		4
        /*0034*/ 	.byte	0x04, 0x55
        /*0036*/ 	.short	(.L_384 - .L_383)


	//   ....[0]....
.L_383:
        /*0038*/ 	.word	0x00000001
        /*003c*/ 	.byte	0x10, 0x05, 0x00, 0x00, 0x01, 0x00, 0x00, 0x00, 0x40, 0x05, 0x00, 0x00, 0x01, 0x00, 0x00, 0x00
        /*004c*/ 	.byte	0x20, 0x11, 0x00, 0x00, 0x01, 0x00, 0x00, 0x00, 0x30, 0x22, 0x00, 0x00


	//----- nvinfo : EIATTR_MERCURY_ISA_VERSION
	.align		4
.L_384:
        /*0058*/ 	.byte	0x03, 0x5f
        /*005a*/ 	.short	0x0000


	//----- nvinfo : EIATTR_EXIT_INSTR_OFFSETS
	.align		4
        /*005c*/ 	.byte	0x04, 0x1c
        /*005e*/ 	.short	(.L_386 - .L_385)


	//   ....[0]....
.L_385:
        /*0060*/ 	.word	0x00000090


	//   ....[1]....
        /*0064*/ 	.word	0x00007480


	//----- nvinfo : EIATTR_CTAIDZ_USED
	.align		4
.L_386:
        /*0068*/ 	.byte	0x01, 0x04
	.zero		2


//--------------------- .nv.info._ZN5flash44flash_bwd_dq_dk_dv_loop_seqk_parallel_kernelI23Flash_bwd_kernel_traitsILi96ELi64ELi128ELi8ELi2ELi4ELi4ELb0ELb0EN7cutlass10bfloat16_tE19Flash_kernel_traitsILi96ELi64ELi128ELi8ES3_EELb0ELb1ELb0ELb0ELb1ELb1ELb1EEEvNS_16Flash_bwd_paramsE --------------------------
	.section	.nv.info._ZN5flash44flash_bwd_dq_dk_dv_loop_seqk_parallel_kernelI23Flash_bwd_kernel_traitsILi96ELi64ELi128ELi8ELi2ELi4ELi4ELb0ELb0EN7cutlass10bfloat16_tE19Flash_kernel_traitsILi96ELi64ELi128ELi8ES3_EELb0ELb1ELb0ELb0ELb1ELb1ELb1EEEvNS_16Flash_bwd_paramsE,"",@"SHT_CUDA_INFO"
	.sectionflags	@""
	.align	4


	//----- nvinfo : EIATTR_CUDA_API_VERSION
	.align		4
        /*0000*/ 	.byte	0x04, 0x37
        /*0002*/ 	.short	(.L_388 - .L_387)
.L_387:
        /*0004*/ 	.word	0x00000082


	//----- nvinfo : EIATTR_SW2861232_WAR
	.align		4
.L_388:
        /*0008*/ 	.byte	0x01, 0x35
	.zero		2


	//----- nvinfo : EIATTR_PARAM_CBANK
	.align		4
        /*000c*/ 	.byte	0x04, 0x0a
        /*000e*/ 	.short	(.L_390 - .L_389)
	.align		4
.L_389:
        /*0010*/ 	.word	index@(.nv.constant0._ZN5flash44flash_bwd_dq_dk_dv_loop_seqk_parallel_kernelI23Flash_bwd_kernel_traitsILi96ELi64ELi128ELi8ELi2ELi4ELi4ELb0ELb0EN7cutlass10bfloat16_tE19Flash_kernel_traitsILi96ELi64ELi128ELi8ES3_EELb0ELb1ELb0ELb0ELb1ELb1ELb1EEEvNS_16Flash_bwd_paramsE)
        /*0014*/ 	.short	0x0160
        /*0016*/ 	.short	0x0280


	//----- nvinfo : EIATTR_CBANK_PARAM_SIZE
	.align		4
.L_390:
        /*0018*/ 	.byte	0x03, 0x19
        /*001a*/ 	.short	0x0280


	//----- nvinfo : EIATTR_KPARAM_INFO
	.align		4
        /*001c*/ 	.byte	0x04, 0x17
        /*001e*/ 	.short	(.L_392 - .L_391)
.L_391:
        /*0020*/ 	.word	0x00000000
        /*0024*/ 	.short	0x0000
        /*0026*/ 	.short	0x0000
        /*0028*/ 	.byte	0x00, 0xf0, 0x01, 0x0a


	//----- nvinfo : EIATTR_MAXREG_COUNT
	.align		4
.L_392:
        /*002c*/ 	.byte	0x03, 0x1b
        /*002e*/ 	.short	0x00ff


	//----- nvinfo : EIATTR_NUM_BARRIERS
	.align		4
        /*0030*/ 	.byte	0x02, 0x4c
        /*0032*/ 	.byte	0x01
	.zero		1


	//----- nvinfo : EIATTR_ANNOTATIONS
	.align		4
        /*0034*/ 	.byte	0x04, 0x55
        /*0036*/ 	.short	(.L_394 - .L_393)


	//   ....[0]....
.L_393:
        /*0038*/ 	.word	0x00000001
        /*003c*/ 	.byte	0x60, 0x05, 0x00, 0x00, 0x01, 0x00, 0x00, 0x00, 0xf0, 0x08, 0x00, 0x00, 0x01, 0x00, 0x00, 0x00
        /*004c*/ 	.byte	0x30, 0x0c, 0x00, 0x00, 0x01, 0x00, 0x00, 0x00, 0xc0, 0x0c, 0x00, 0x00, 0x01, 0x00, 0x00, 0x00
        /*005c*/ 	.byte	0xe0, 0x0c, 0x00, 0x00, 0x01, 0x00, 0x00, 0x00, 0xc0, 0x13, 0x00, 0x00, 0x01, 0x00, 0x00, 0x00
        /*006c*/ 	.byte	0xd0, 0x13, 0x00, 0x00, 0x01, 0x00, 0x00, 0x00, 0x30, 0x16, 0x00, 0x00, 0x01, 0x00, 0x00, 0x00
        /*007c*/ 	.byte	0x50, 0x16, 0x00, 0x00, 0x01, 0x00, 0x00, 0x00, 0x70, 0x24, 0x00, 0x00, 0x01, 0x00, 0x00, 0x00
        /*008c*/ 	.byte	0x80, 0x24, 0x00, 0x00, 0x01, 0x00, 0x00, 0x00, 0xe0, 0x53, 0x00, 0x00, 0x01, 0x00, 0x00, 0x00
        /*009c*/ 	.byte	0xe0, 0x62, 0x00, 0x00


	//----- nvinfo : EIATTR_MERCURY_ISA_VERSION
	.align		4
.L_394:
        /*00a0*/ 	.byte	0x03, 0x5f
        /*00a2*/ 	.short	0x0000


	//----- nvinfo : EIATTR_EXIT_INSTR_OFFSETS
	.align		4
        /*00a4*/ 	.byte	0x04, 0x1c
        /*00a6*/ 	.short	(.L_396 - .L_395)


	//   ....[0]....
.L_395:
        /*00a8*/ 	.word	0x000000a0


	//   ....[1]....
        /*00ac*/ 	.word	0x00007200


	//----- nvinfo : EIATTR_CTAIDZ_USED
	.align		4
.L_396:
        /*00b0*/ 	.byte	0x01, 0x04
	.zero		2


//--------------------- .nv.info._ZN5flash44flash_bwd_dq_dk_dv_loop_seqk_parallel_kernelI23Flash_bwd_kernel_traitsILi96ELi64ELi128ELi8ELi2ELi4ELi4ELb0ELb0EN7cutlass10bfloat16_tE19Flash_kernel_traitsILi96ELi64ELi128ELi8ES3_EELb1ELb1ELb0ELb0ELb0ELb1ELb0EEEvNS_16Flash_bwd_paramsE --------------------------
	.section	.nv.info._ZN5flash44flash_bwd_dq_dk_dv_loop_seqk_parallel_kernelI23Flash_bwd_kernel_traitsILi96ELi64ELi128ELi8ELi2ELi4ELi4ELb0ELb0EN7cutlass10bfloat16_tE19Flash_kernel_traitsILi96ELi64ELi128ELi8ES3_EELb1ELb1ELb0ELb0ELb0ELb1ELb0EEEvNS_16Flash_bwd_paramsE,"",@"SHT_CUDA_INFO"
	.sectionflags	@""
	.align	4


	//----- nvinfo : EIATTR_CUDA_API_VERSION
	.align		4
        /*0000*/ 	.byte	0x04, 0x37
        /*0002*/ 	.short	(.L_398 - .L_397)
.L_397:
        /*0004*/ 	.word	0x00000082


	//----- nvinfo : EIATTR_SW2861232_WAR
	.align		4
.L_398:
        /*0008*/ 	.byte	0x01, 0x35
	.zero		2


	//----- nvinfo : EIATTR_PARAM_CBANK
	.align		4
        /*000c*/ 	.byte	0x04, 0x0a
        /*000e*/ 	.short	(.L_400 - .L_399)
	.align		4
.L_399:
        /*0010*/ 	.word	index@(.nv.constant0._ZN5flash44flash_bwd_dq_dk_dv_loop_seqk_parallel_kernelI23Flash_bwd_kernel_traitsILi96ELi64ELi128ELi8ELi2ELi4ELi4ELb0ELb0EN7cutlass10bfloat16_tE19Flash_kernel_traitsILi96ELi64ELi128ELi8ES3_EELb1ELb1ELb0ELb0ELb0ELb1ELb0EEEvNS_16Flash_bwd_paramsE)
        /*0014*/ 	.short	0x0160
        /*0016*/ 	.short	0x0280


	//----- nvinfo : EIATTR_CBANK_PARAM_SIZE
	.align		4
.L_400:
        /*0018*/ 	.byte	0x03, 0x19
        /*001a*/ 	.short	0x0280


	//----- nvinfo : EIATTR_KPARAM_INFO
	.align		4
        /*001c*/ 	.byte	0x04, 0x17
        /*001e*/ 	.short	(.L_402 - .L_401)
.L_401:
        /*0020*/ 	.word	0x00000000
        /*0024*/ 	.short	0x0000
        /*0026*/ 	.short	0x0000
        /*0028*/ 	.byte	0x00, 0xf0, 0x01, 0x0a


	//----- nvinfo : EIATTR_MAXREG_COUNT
	.align		4
.L_402:
        /*002c*/ 	.byte	0x03, 0x1b
        /*002e*/ 	.short	0x00ff


	//----- nvinfo : EIATTR_NUM_BARRIERS
	.align		4
        /*0030*/ 	.byte	0x02, 0x4c
        /*0032*/ 	.byte	0x01
	.zero		1


	//----- nvinfo : EIATTR_MERCURY_ISA_VERSION
	.align		4
        /*0034*/ 	.byte	0x03, 0x5f
        /*0036*/ 	.short	0x0000


	//----- nvinfo : EIATTR_EXIT_INSTR_OFFSETS
	.align		4
        /*0038*/ 	.byte	0x04, 0x1c
        /*003a*/ 	.short	(.L_404 - .L_403)


	//   ....[0]....
.L_403:
        /*003c*/ 	.word	0x00000080


	//   ....[1]....
        /*0040*/ 	.word	0x00008760


	//----- nvinfo : EIATTR_CTAIDZ_USED
	.align		4
.L_404:
        /*0044*/ 	.byte	0x01, 0x04
	.zero		2


	//----- nvinfo : EIATTR_CRS_STACK_SIZE
	.align		4
        /*0048*/ 	.byte	0x04, 0x1e
        /*004a*/ 	.short	(.L_406 - .L_405)
.L_405:
        /*004c*/ 	.word	0x00000000
.L_406:


//--------------------- .nv.info._ZN5flash44flash_bwd_dq_dk_dv_loop_seqk_parallel_kernelI23Flash_bwd_kernel_traitsILi96ELi64ELi128ELi8ELi2ELi4ELi4ELb0ELb0EN7cutlass10bfloat16_tE19Flash_kernel_traitsILi96ELi64ELi128ELi8ES3_EELb0ELb1ELb0ELb0ELb0ELb1ELb1EEEvNS_16Flash_bwd_paramsE --------------------------
	.section	.nv.info._ZN5flash44flash_bwd_dq_dk_dv_loop_seqk_parallel_kernelI23Flash_bwd_kernel_traitsILi96ELi64ELi128ELi8ELi2ELi4ELi4ELb0ELb0EN7cutlass10bfloat16_tE19Flash_kernel_traitsILi96ELi64ELi128ELi8ES3_EELb0ELb1ELb0ELb0ELb0ELb1ELb1EEEvNS_16Flash_bwd_paramsE,"",@"SHT_CUDA_INFO"
	.sectionflags	@""
	.align	4


	//----- nvinfo : EIATTR_CUDA_API_VERSION
	.align		4
        /*0000*/ 	.byte	0x04, 0x37
        /*0002*/ 	.short	(.L_408 - .L_407)
.L_407:
        /*0004*/ 	.word	0x00000082


	//----- nvinfo : EIATTR_SW2861232_WAR
	.align		4
.L_408:
        /*0008*/ 	.byte	0x01, 0x35
	.zero		2


	//----- nvinfo : EIATTR_PARAM_CBANK
	.align		4
        /*000c*/ 	.byte	0x04, 0x0a
        /*000e*/ 	.short	(.L_410 - .L_409)
	.align		4
.L_409:
        /*0010*/ 	.word	index@(.nv.constant0._ZN5flash44flash_bwd_dq_dk_dv_loop_seqk_parallel_kernelI23Flash_bwd_kernel_traitsILi96ELi64ELi128ELi8ELi2ELi4ELi4ELb0ELb0EN7cutlass10bfloat16_tE19Flash_kernel_traitsILi96ELi64ELi128ELi8ES3_EELb0ELb1ELb0ELb0ELb0ELb1ELb1EEEvNS_16Flash_bwd_paramsE)
        /*0014*/ 	.short	0x0160
        /*0016*/ 	.short	0x0280


	//----- nvinfo : EIATTR_CBANK_PARAM_SIZE
	.align		4
.L_410:
        /*0018*/ 	.byte	0x03, 0x19
        /*001a*/ 	.short	0x0280


	//----- nvinfo : EIATTR_KPARAM_INFO
	.align		4
        /*001c*/ 	.byte	0x04, 0x17
        /*001e*/ 	.short	(.L_412 - .L_411)
.L_411:
        /*0020*/ 	.word	0x00000000
        /*0024*/ 	.short	0x0000
        /*0026*/ 	.short	0x0000
        /*0028*/ 	.byte	0x00, 0xf0, 0x01, 0x0a


	//----- nvinfo : EIATTR_MAXREG_COUNT
	.align		4
.L_412:
        /*002c*/ 	.byte	0x03, 0x1b
        /*002e*/ 	.short	0x00ff


	//----- nvinfo : EIATTR_NUM_BARRIERS
	.align		4
        /*0030*/ 	.byte	0x02, 0x4c
        /*0032*/ 	.byte	0x01
	.zero		1


	//----- nvinfo : EIATTR_ANNOTATIONS
	.align		4
        /*0034*/ 	.byte	0x04, 0x55
        /*0036*/ 	.short	(.L_414 - .L_413)


	//   ....[0]....
.L_413:
        /* <DEDUP_REMOVED lines=8> */


	//----- nvinfo : EIATTR_MERCURY_ISA_VERSION
	.align		4
.L_414:
        /*00a0*/ 	.byte	0x03, 0x5f
        /*00a2*/ 	.short	0x0000


	//----- nvinfo : EIATTR_EXIT_INSTR_OFFSETS
	.align		4
        /*00a4*/ 	.byte	0x04, 0x1c
        /*00a6*/ 	.short	(.L_416 - .L_415)


	//   ....[0]....
.L_415:
        /*00a8*/ 	.word	0x000000a0


	//   ....[1]....
        /*00ac*/ 	.word	0x000088d0


	//----- nvinfo : EIATTR_CTAIDZ_USED
	.align		4
.L_416:
        /*00b0*/ 	.byte	0x01, 0x04
	.zero		2


	//----- nvinfo : EIATTR_CRS_STACK_SIZE
	.align		4
        /*00b4*/ 	.byte	0x04, 0x1e
        /*00b6*/ 	.short	(.L_418 - .L_417)
.L_417:
        /*00b8*/ 	.word	0x00000000
.L_418:


//--------------------- .nv.info._ZN5flash44flash_bwd_dq_dk_dv_loop_seqk_parallel_kernelI23Flash_bwd_kernel_traitsILi96ELi64ELi128ELi8ELi2ELi4ELi4ELb0ELb0EN7cutlass10bfloat16_tE19Flash_kernel_traitsILi96ELi64ELi128ELi8ES3_EELb1ELb1ELb0ELb1ELb0ELb0ELb0EEEvNS_16Flash_bwd_paramsE --------------------------
	.section	.nv.info._ZN5flash44flash_bwd_dq_dk_dv_loop_seqk_parallel_kernelI23Flash_bwd_kernel_traitsILi96ELi64ELi128ELi8ELi2ELi4ELi4ELb0ELb0EN7cutlass10bfloat16_tE19Flash_kernel_traitsILi96ELi64ELi128ELi8ES3_EELb1ELb1ELb0ELb1ELb0ELb0ELb0EEEvNS_16Flash_bwd_paramsE,"",@"SHT_CUDA_INFO"
	.sectionflags	@""
	.align	4


	//----- nvinfo : EIATTR_CUDA_API_VERSION
	.align		4
        /*0000*/ 	.byte	0x04, 0x37
        /*0002*/ 	.short	(.L_420 - .L_419)
.L_419:
        /*0004*/ 	.word	0x00000082


	//----- nvinfo : EIATTR_SW2861232_WAR
	.align		4
.L_420:
        /*0008*/ 	.byte	0x01, 0x35
	.zero		2


	//----- nvinfo : EIATTR_PARAM_CBANK
	.align		4
        /*000c*/ 	.byte	0x04, 0x0a
        /*000e*/ 	.short	(.L_422 - .L_421)
	.align		4
.L_421:
        /*0010*/ 	.word	index@(.nv.constant0._ZN5flash44flash_bwd_dq_dk_dv_loop_seqk_parallel_kernelI23Flash_bwd_kernel_traitsILi96ELi64ELi128ELi8ELi2ELi4ELi4ELb0ELb0EN7cutlass10bfloat16_tE19Flash_kernel_traitsILi96ELi64ELi128ELi8ES3_EELb1ELb1ELb0ELb1ELb0ELb0ELb0EEEvNS_16Flash_bwd_paramsE)
        /*0014*/ 	.short	0x0160
        /*0016*/ 	.short	0x0280


	//----- nvinfo : EIATTR_CBANK_PARAM_SIZE
	.align		4
.L_422:
        /*0018*/ 	.byte	0x03, 0x19
        /*001a*/ 	.short	0x0280


	//----- nvinfo : EIATTR_KPARAM_INFO
	.align		4
        /*001c*/ 	.byte	0x04, 0x17
        /*001e*/ 	.short	(.L_424 - .L_423)
.L_423:
        /*0020*/ 	.word	0x00000000
        /*0024*/ 	.short	0x0000
        /*0026*/ 	.short	0x0000
        /*0028*/ 	.byte	0x00, 0xf0, 0x01, 0x0a


	//----- nvinfo : EIATTR_MAXREG_COUNT
	.align		4
.L_424:
        /*002c*/ 	.byte	0x03, 0x1b
        /*002e*/ 	.short	0x00ff


	//----- nvinfo : EIATTR_NUM_BARRIERS
	.align		4
        /*0030*/ 	.byte	0x02, 0x4c
        /*0032*/ 	.byte	0x01
	.zero		1


	//----- nvinfo : EIATTR_MERCURY_ISA_VERSION
	.align		4
        /*0034*/ 	.byte	0x03, 0x5f
        /*0036*/ 	.short	0x0000


	//----- nvinfo : EIATTR_EXIT_INSTR_OFFSETS
	.align		4
        /*0038*/ 	.byte	0x04, 0x1c
        /*003a*/ 	.short	(.L_426 - .L_425)


	//   ....[0]....
.L_425:
        /*003c*/ 	.word	0x00000090


	//   ....[1]....
        /*0040*/ 	.word	0x0000a050


	//----- nvinfo : EIATTR_CTAIDZ_USED
	.align		4
.L_426:
        /*0044*/ 	.byte	0x01, 0x04
	.zero		2


	//----- nvinfo : EIATTR_CRS_STACK_SIZE
	.align		4
        /*0048*/ 	.byte	0x04, 0x1e
        /*004a*/ 	.short	(.L_428 - .L_427)
.L_427:
        /*004c*/ 	.word	0x00000000
.L_428:


//--------------------- .nv.info._ZN5flash44flash_bwd_dq_dk_dv_loop_seqk_parallel_kernelI23Flash_bwd_kernel_traitsILi96ELi64ELi128ELi8ELi2ELi4ELi4ELb0ELb0EN7cutlass10bfloat16_tE19Flash_kernel_traitsILi96ELi64ELi128ELi8ES3_EELb0ELb1ELb0ELb1ELb0ELb0ELb1EEEvNS_16Flash_bwd_paramsE --------------------------
	.section	.nv.info._ZN5flash44flash_bwd_dq_dk_dv_loop_seqk_parallel_kernelI23Flash_bwd_kernel_traitsILi96ELi64ELi128ELi8ELi2ELi4ELi4ELb0ELb0EN7cutlass10bfloat16_tE19Flash_kernel_traitsILi96ELi64ELi128ELi8ES3_EELb0ELb1ELb0ELb1ELb0ELb0ELb1EEEvNS_16Flash_bwd_paramsE,"",@"SHT_CUDA_INFO"
	.sectionflags	@""
	.align	4


	//----- nvinfo : EIATTR_CUDA_API_VERSION
	.align		4
        /*0000*/ 	.byte	0x04, 0x37
        /*0002*/ 	.short	(.L_430 - .L_429)
.L_429:
        /*0004*/ 	.word	0x00000082


	//----- nvinfo : EIATTR_SW2861232_WAR
	.align		4
.L_430:
        /*0008*/ 	.byte	0x01, 0x35
	.zero		2


	//----- nvinfo : EIATTR_PARAM_CBANK
	.align		4
        /*000c*/ 	.byte	0x04, 0x0a
        /*000e*/ 	.short	(.L_432 - .L_431)
	.align		4
.L_431:
        /*0010*/ 	.word	index@(.nv.constant0._ZN5flash44flash_bwd_dq_dk_dv_loop_seqk_parallel_kernelI23Flash_bwd_kernel_traitsILi96ELi64ELi128ELi8ELi2ELi4ELi4ELb0ELb0EN7cutlass10bfloat16_tE19Flash_kernel_traitsILi96ELi64ELi128ELi8ES3_EELb0ELb1ELb0ELb1ELb0ELb0ELb1EEEvNS_16Flash_bwd_paramsE)
        /*0014*/ 	.short	0x0160
        /*0016*/ 	.short	0x0280


	//----- nvinfo : EIATTR_CBANK_PARAM_SIZE
	.align		4
.L_432:
        /*0018*/ 	.byte	0x03, 0x19
        /*001a*/ 	.short	0x0280


	//----- nvinfo : EIATTR_KPARAM_INFO
	.align		4
        /*001c*/ 	.byte	0x04, 0x17
        /*001e*/ 	.short	(.L_434 - .L_433)
.L_433:
        /*0020*/ 	.word	0x00000000
        /*0024*/ 	.short	0x0000
        /*0026*/ 	.short	0x0000
        /*0028*/ 	.byte	0x00, 0xf0, 0x01, 0x0a


	//----- nvinfo : EIATTR_MAXREG_COUNT
	.align		4
.L_434:
        /*002c*/ 	.byte	0x03, 0x1b
        /*002e*/ 	.short	0x00ff


	//----- nvinfo : EIATTR_NUM_BARRIERS
	.align		4
        /*0030*/ 	.byte	0x02, 0x4c
        /*0032*/ 	.byte	0x01
	.zero		1


	//----- nvinfo : EIATTR_ANNOTATIONS
	.align		4
        /*0034*/ 	.byte	0x04, 0x55
        /*0036*/ 	.short	(.L_436 - .L_435)


	//   ....[0]....
.L_435:
        /* <DEDUP_REMOVED lines=25> */


	//----- nvinfo : EIATTR_MERCURY_ISA_VERSION
	.align		4
.L_436:
        /*01b0*/ 	.byte	0x03, 0x5f
        /*01b2*/ 	.short	0x0000


	//----- nvinfo : EIATTR_EXIT_INSTR_OFFSETS
	.align		4
        /*01b4*/ 	.byte	0x04, 0x1c
        /*01b6*/ 	.short	(.L_438 - .L_437)


	//   ....[0]....
.L_437:
        /*01b8*/ 	.word	0x000000a0


	//   ....[1]....
        /*01bc*/ 	.word	0x00009c80


	//----- nvinfo : EIATTR_CTAIDZ_USED
	.align		4
.L_438:
        /*01c0*/ 	.byte	0x01, 0x04
	.zero		2


	//----- nvinfo : EIATTR_CRS_STACK_SIZE
	.align		4
        /*01c4*/ 	.byte	0x04, 0x1e
        /*01c6*/ 	.short	(.L_440 - .L_439)
.L_439:
        /*01c8*/ 	.word	0x00000000
.L_440:


//--------------------- .nv.info._ZN5flash25flash_bwd_dot_do_o_kernelILb0E23Flash_bwd_kernel_traitsILi96ELi64ELi128ELi8ELi2ELi4ELi4ELb0ELb0EN7cutlass10bfloat16_tE19Flash_kernel_traitsILi96ELi64ELi128ELi8ES3_EEEEvNS_16Flash_bwd_paramsE --------------------------
	.section	.nv.info._ZN5flash25flash_bwd_dot_do_o_kernelILb0E23Flash_bwd_kernel_traitsILi96ELi64ELi128ELi8ELi2ELi4ELi4ELb0ELb0EN7cutlass10bfloat16_tE19Flash_kernel_traitsILi96ELi64ELi128ELi8ES3_EEEEvNS_16Flash_bwd_paramsE,"",@"SHT_CUDA_INFO"
	.sectionflags	@""
	.align	4


	//----- nvinfo : EIATTR_CUDA_API_VERSION
	.align		4
        /*0000*/ 	.byte	0x04, 0x37
        /*0002*/ 	.short	(.L_442 - .L_441)
.L_441:
        /*0004*/ 	.word	0x00000082


	//----- nvinfo : EIATTR_SW2861232_WAR
	.align		4
.L_442:
        /*0008*/ 	.byte	0x01, 0x35
	.zero		2


	//----- nvinfo : EIATTR_PARAM_CBANK
	.align		4
        /*000c*/ 	.byte	0x04, 0x0a
        /*000e*/ 	.short	(.L_444 - .L_443)
	.align		4
.L_443:
        /*0010*/ 	.word	index@(.nv.constant0._ZN5flash25flash_bwd_dot_do_o_kernelILb0E23Flash_bwd_kernel_traitsILi96ELi64ELi128ELi8ELi2ELi4ELi4ELb0ELb0EN7cutlass10bfloat16_tE19Flash_kernel_traitsILi96ELi64ELi128ELi8ES3_EEEEvNS_16Flash_bwd_paramsE)
        /*0014*/ 	.short	0x0160
        /*0016*/ 	.short	0x0280


	//----- nvinfo : EIATTR_CBANK_PARAM_SIZE
	.align		4
.L_444:
        /*0018*/ 	.byte	0x03, 0x19
        /*001a*/ 	.short	0x0280


	//----- nvinfo : EIATTR_KPARAM_INFO
	.align		4
        /*001c*/ 	.byte	0x04, 0x17
        /*001e*/ 	.short	(.L_446 - .L_445)
.L_445:
        /*0020*/ 	.word	0x00000000
        /*0024*/ 	.short	0x0000
        /*0026*/ 	.short	0x0000
        /*0028*/ 	.byte	0x00, 0xf0, 0x01, 0x0a


	//----- nvinfo : EIATTR_MAXREG_COUNT
	.align		4
.L_446:
        /*002c*/ 	.byte	0x03, 0x1b
        /*002e*/ 	.short	0x00ff


	//----- nvinfo : EIATTR_MERCURY_ISA_VERSION
	.align		4
        /*0030*/ 	.byte	0x03, 0x5f
        /*0032*/ 	.short	0x0000


	//----- nvinfo : EIATTR_COOP_GROUP_MASK_REGIDS
	.align		4
        /*0034*/ 	.byte	0x04, 0x29
        /*0036*/ 	.short	(.L_448 - .L_447)


	//   ....[0]....
.L_447:
        /*0038*/ 	.word	0xffffffff


	//   ....[1]....
        /*003c*/ 	.word	0xffffffff


	//----- nvinfo : EIATTR_COOP_GROUP_INSTR_OFFSETS
	.align		4
.L_448:
        /*0040*/ 	.byte	0x04, 0x28
        /*0042*/ 	.short	(.L_450 - .L_449)


	//   ....[0]....
.L_449:
        /*0044*/ 	.word	0x00000cb0


	//   ....[1]....
        /*0048*/ 	.word	0x00000cd0


	//----- nvinfo : EIATTR_EXIT_INSTR_OFFSETS
	.align		4
.L_450:
        /*004c*/ 	.byte	0x04, 0x1c
        /*004e*/ 	.short	(.L_452 - .L_451)


	//   ....[0]....
.L_451:
        /*0050*/ 	.word	0x00000120


	//   ....[1]....
        /*0054*/ 	.word	0x00000ce0


	//   ....[2]....
        /*0058*/ 	.word	0x00000d60


	//----- nvinfo : EIATTR_CTAIDZ_USED
	.align		4
.L_452:
        /*005c*/ 	.byte	0x01, 0x04
	.zero		2


	//----- nvinfo : EIATTR_CRS_STACK_SIZE
	.align		4
        /*0060*/ 	.byte	0x04, 0x1e
        /*0062*/ 	.short	(.L_454 - .L_453)
.L_453:
        /*0064*/ 	.word	0x00000000
.L_454:


//--------------------- .nv.info._ZN5flash25flash_bwd_dot_do_o_kernelILb1E23Flash_bwd_kernel_traitsILi96ELi64ELi128ELi8ELi2ELi4ELi4ELb0ELb0EN7cutlass10bfloat16_tE19Flash_kernel_traitsILi96ELi64ELi128ELi8ES3_EEEEvNS_16Flash_bwd_paramsE --------------------------
	.section	.nv.info._ZN5flash25flash_bwd_dot_do_o_kernelILb1E23Flash_bwd_kernel_traitsILi96ELi64ELi128ELi8ELi2ELi4ELi4ELb0ELb0EN7cutlass10bfloat16_tE19Flash_kernel_traitsILi96ELi64ELi128ELi8ES3_EEEEvNS_16Flash_bwd_paramsE,"",@"SHT_CUDA_INFO"
	.sectionflags	@""
	.align	4


	//----- nvinfo : EIATTR_CUDA_API_VERSION
	.align		4
        /*0000*/ 	.byte	0x04, 0x37
        /*0002*/ 	.short	(.L_456 - .L_455)
.L_455:
        /*0004*/ 	.word	0x00000082


	//----- nvinfo : EIATTR_SW2861232_WAR
	.align		4
.L_456:
        /*0008*/ 	.byte	0x01, 0x35
	.zero		2


	//----- nvinfo : EIATTR_PARAM_CBANK
	.align		4
        /*000c*/ 	.byte	0x04, 0x0a
        /*000e*/ 	.short	(.L_458 - .L_457)
	.align		4
.L_457:
        /*0010*/ 	.word	index@(.nv.constant0._ZN5flash25flash_bwd_dot_do_o_kernelILb1E23Flash_bwd_kernel_traitsILi96ELi64ELi128ELi8ELi2ELi4ELi4ELb0ELb0EN7cutlass10bfloat16_tE19Flash_kernel_traitsILi96ELi64ELi128ELi8ES3_EEEEvNS_16Flash_bwd_paramsE)
        /*0014*/ 	.short	0x0160
        /*0016*/ 	.short	0x0280


	//----- nvinfo : EIATTR_CBANK_PARAM_SIZE
	.align		4
.L_458:
        /*0018*/ 	.byte	0x03, 0x19
        /*001a*/ 	.short	0x0280


	//----- nvinfo : EIATTR_KPARAM_INFO
	.align		4
        /*001c*/ 	.byte	0x04, 0x17
        /*001e*/ 	.short	(.L_460 - .L_459)
.L_459:
        /*0020*/ 	.word	0x00000000
        /*0024*/ 	.short	0x0000
        /*0026*/ 	.short	0x0000
        /*0028*/ 	.byte	0x00, 0xf0, 0x01, 0x0a


	//----- nvinfo : EIATTR_MAXREG_COUNT
	.align		4
.L_460:
        /*002c*/ 	.byte	0x03, 0x1b
        /*002e*/ 	.short	0x00ff


	//----- nvinfo : EIATTR_MERCURY_ISA_VERSION
	.align		4
        /*0030*/ 	.byte	0x03, 0x5f
        /*0032*/ 	.short	0x0000


	//----- nvinfo : EIATTR_COOP_GROUP_MASK_REGIDS
	.align		4
        /*0034*/ 	.byte	0x04, 0x29
        /*0036*/ 	.short	(.L_462 - .L_461)


	//   ....[0]....
.L_461:
        /*0038*/ 	.word	0xffffffff


	//   ....[1]....
        /*003c*/ 	.word	0xffffffff


	//----- nvinfo : EIATTR_COOP_GROUP_INSTR_OFFSETS
	.align		4
.L_462:
        /*0040*/ 	.byte	0x04, 0x28
        /*0042*/ 	.short	(.L_464 - .L_463)


	//   ....[0]....
.L_463:
        /*0044*/ 	.word	0x00000fe0


	//   ....[1]....
        /*0048*/ 	.word	0x00001000


	//----- nvinfo : EIATTR_EXIT_INSTR_OFFSETS
	.align		4
.L_464:
        /*004c*/ 	.byte	0x04, 0x1c
        /*004e*/ 	.short	(.L_466 - .L_465)


	//   ....[0]....
.L_465:
        /*0050*/ 	.word	0x00000120


	//   ....[1]....
        /*0054*/ 	.word	0x000010b0


	//----- nvinfo : EIATTR_CTAIDZ_USED
	.align		4
.L_466:
        /*0058*/ 	.byte	0x01, 0x04
	.zero		2


	//----- nvinfo : EIATTR_CRS_STACK_SIZE
	.align		4
        /*005c*/ 	.byte	0x04, 0x1e
        /*005e*/ 	.short	(.L_468 - .L_467)
.L_467:
        /*0060*/ 	.word	0x00000000
.L_468:


//--------------------- .nv.callgraph             --------------------------
	.section	.nv.callgraph,"",@"SHT_CUDA_CALLGRAPH"
	.align	4
	.sectionentsize	8
	.align		4
        /*0000*/ 	.word	0x00000000
	.align		4
        /*0004*/ 	.word	0xffffffff
	.align		4
        /*0008*/ 	.word	0x00000000
	.align		4
        /*000c*/ 	.word	0xfffffffe
	.align		4
        /*0010*/ 	.word	0x00000000
	.align		4
        /*0014*/ 	.word	0xfffffffd
	.align		4
        /*0018*/ 	.word	0x00000000
	.align		4
        /*001c*/ 	.word	0xfffffffc


//--------------------- .nv.rel.action            --------------------------
	.section	.nv.rel.action,"",@"SHT_CUDA_RELOCINFO"
	.align	8
	.sectionentsize	8
        /*0000*/ 	.byte	0x73, 0x00, 0x00, 0x00, 0x00, 0x00, 0x00, 0x00, 0x00, 0x00, 0x00, 0x11, 0x25, 0x00, 0x05, 0x36


//--------------------- .nv.constant4             --------------------------
	.section	.nv.constant4,"a",@progbits
	.align	8
	.align		8
.nv.constant4:
        /*0000*/ 	.dword	_ZN72_INTERNAL_aa30c436_36_flash_bwd_hdim96_bf16_causal_sm80_cu_93b96ec2_33004cuda3std3__45__cpo5beginE
	.align		8
        /*0008*/ 	.dword	_ZN72_INTERNAL_aa30c436_36_flash_bwd_hdim96_bf16_causal_sm80_cu_93b96ec2_33004cuda3std3__45__cpo3endE
	.align		8
        /*0010*/ 	.dword	_ZN72_INTERNAL_aa30c436_36_flash_bwd_hdim96_bf16_causal_sm80_cu_93b96ec2_33004cuda3std3__45__cpo6cbeginE
	.align		8
        /*0018*/ 	.dword	_ZN72_INTERNAL_aa30c436_36_flash_bwd_hdim96_bf16_causal_sm80_cu_93b96ec2_33004cuda3std3__45__cpo4cendE
	.align		8
        /*0020*/ 	.dword	_ZN72_INTERNAL_aa30c436_36_flash_bwd_hdim96_bf16_causal_sm80_cu_93b96ec2_33004cuda3std3__474_GLOBAL__N__aa30c436_36_flash_bwd_hdim96_bf16_causal_sm80_cu_93b96ec2_33006ignoreE
	.align		8
        /*0028*/ 	.dword	_ZN72_INTERNAL_aa30c436_36_flash_bwd_hdim96_bf16_causal_sm80_cu_93b96ec2_33004cuda3std3__419piecewise_constructE
	.align		8
        /*0030*/ 	.dword	_ZN72_INTERNAL_aa30c436_36_flash_bwd_hdim96_bf16_causal_sm80_cu_93b96ec2_33004cuda3std3__48in_placeE
	.align		8
        /*0038*/ 	.dword	_ZN72_INTERNAL_aa30c436_36_flash_bwd_hdim96_bf16_causal_sm80_cu_93b96ec2_33004cuda3std6ranges3__45__cpo4swapE
	.align		8
        /*0040*/ 	.dword	_ZN72_INTERNAL_aa30c436_36_flash_bwd_hdim96_bf16_causal_sm80_cu_93b96ec2_33004cuda3std6ranges3__45__cpo9iter_moveE
	.align		8
        /*0048*/ 	.dword	_ZN72_INTERNAL_aa30c436_36_flash_bwd_hdim96_bf16_causal_sm80_cu_93b96ec2_33004cute7productE
	.align		8
        /*0050*/ 	.dword	_ZN72_INTERNAL_aa30c436_36_flash_bwd_hdim96_bf16_causal_sm80_cu_93b96ec2_33004cute1_E


//--------------------- .nv.constant0._ZN5flash44flash_bwd_dq_dk_dv_loop_seqk_parallel_kernelI23Flash_bwd_kernel_traitsILi96ELi64ELi128ELi8ELi2ELi4ELi4ELb1ELb0EN7cutlass10bfloat16_tE19Flash_kernel_traitsILi96ELi64ELi128ELi8ES3_EELb0ELb1ELb0ELb0ELb0ELb0ELb0EEEvNS_16Flash_bwd_paramsE --------------------------
	.section	.nv.constant0._ZN5flash44flash_bwd_dq_dk_dv_loop_seqk_parallel_kernelI23Flash_bwd_kernel_traitsILi96ELi64ELi128ELi8ELi2ELi4ELi4ELb1ELb0EN7cutlass10bfloat16_tE19Flash_kernel_traitsILi96ELi64ELi128ELi8ES3_EELb0ELb1ELb0ELb0ELb0ELb0ELb0EEEvNS_16Flash_bwd_paramsE,"a",@progbits
	.sectionflags	@""
	.align	4
.nv.constant0._ZN5flash44flash_bwd_dq_dk_dv_loop_seqk_parallel_kernelI23Flash_bwd_kernel_traitsILi96ELi64ELi128ELi8ELi2ELi4ELi4ELb1ELb0EN7cutlass10bfloat16_tE19Flash_kernel_traitsILi96ELi64ELi128ELi8ES3_EELb0ELb1ELb0ELb0ELb0ELb0ELb0EEEvNS_16Flash_bwd_paramsE:
	.zero		992


//--------------------- .nv.constant0._ZN5flash44flash_bwd_dq_dk_dv_loop_seqk_parallel_kernelI23Flash_bwd_kernel_traitsILi96ELi64ELi128ELi8ELi2ELi4ELi4ELb1ELb0EN7cutlass10bfloat16_tE19Flash_kernel_traitsILi96ELi64ELi128ELi8ES3_EELb0ELb1ELb0ELb0ELb1ELb1ELb0EEEvNS_16Flash_bwd_paramsE --------------------------
	.section	.nv.constant0._ZN5flash44flash_bwd_dq_dk_dv_loop_seqk_parallel_kernelI23Flash_bwd_kernel_traitsILi96ELi64ELi128ELi8ELi2ELi4ELi4ELb1ELb0EN7cutlass10bfloat16_tE19Flash_kernel_traitsILi96ELi64ELi128ELi8ES3_EELb0ELb1ELb0ELb0ELb1ELb1ELb0EEEvNS_16Flash_bwd_paramsE,"a",@progbits
	.sectionflags	@""
	.align	4
.nv.constant0._ZN5flash44flash_bwd_dq_dk_dv_loop_seqk_parallel_kernelI23Flash_bwd_kernel_traitsILi96ELi64ELi128ELi8ELi2ELi4ELi4ELb1ELb0EN7cutlass10bfloat16_tE19Flash_kernel_traitsILi96ELi64ELi128ELi8ES3_EELb0ELb1ELb0ELb0ELb1ELb1ELb0EEEvNS_16Flash_bwd_paramsE:
	.zero		992


//--------------------- .nv.constant0._ZN5flash44flash_bwd_dq_dk_dv_loop_seqk_parallel_kernelI23Flash_bwd_kernel_traitsILi96ELi64ELi128ELi8ELi2ELi4ELi4ELb1ELb0EN7cutlass10bfloat16_tE19Flash_kernel_traitsILi96ELi64ELi128ELi8ES3_EELb0ELb1ELb0ELb0ELb0ELb1ELb0EEEvNS_16Flash_bwd_paramsE --------------------------
	.section	.nv.constant0._ZN5flash44flash_bwd_dq_dk_dv_loop_seqk_parallel_kernelI23Flash_bwd_kernel_traitsILi96ELi64ELi128ELi8ELi2ELi4ELi4ELb1ELb0EN7cutlass10bfloat16_tE19Flash_kernel_traitsILi96ELi64ELi128ELi8ES3_EELb0ELb1ELb0ELb0ELb0ELb1ELb0EEEvNS_16Flash_bwd_paramsE,"a",@progbits
	.sectionflags	@""
	.align	4
.nv.constant0._ZN5flash44flash_bwd_dq_dk_dv_loop_seqk_parallel_kernelI23Flash_bwd_kernel_traitsILi96ELi64ELi128ELi8ELi2ELi4ELi4ELb1ELb0EN7cutlass10bfloat16_tE19Flash_kernel_traitsILi96ELi64ELi128ELi8ES3_EELb0ELb1ELb0ELb0ELb0ELb1ELb0EEEvNS_16Flash_bwd_paramsE:
	.zero		992


//--------------------- .nv.constant0._ZN5flash44flash_bwd_dq_dk_dv_loop_seqk_parallel_kernelI23Flash_bwd_kernel_traitsILi96ELi64ELi128ELi8ELi2ELi4ELi4ELb1ELb0EN7cutlass10bfloat16_tE19Flash_kernel_traitsILi96ELi64ELi128ELi8ES3_EELb0ELb1ELb0ELb1ELb0ELb0ELb0EEEvNS_16Flash_bwd_paramsE --------------------------
	.section	.nv.constant0._ZN5flash44flash_bwd_dq_dk_dv_loop_seqk_parallel_kernelI23Flash_bwd_kernel_traitsILi96ELi64ELi128ELi8ELi2ELi4ELi4ELb1ELb0EN7cutlass10bfloat16_tE19Flash_kernel_traitsILi96ELi64ELi128ELi8ES3_EELb0ELb1ELb0ELb1ELb0ELb0ELb0EEEvNS_16Flash_bwd_paramsE,"a",@progbits
	.sectionflags	@""
	.align	4
.nv.constant0._ZN5flash44flash_bwd_dq_dk_dv_loop_seqk_parallel_kernelI23Flash_bwd_kernel_traitsILi96ELi64ELi128ELi8ELi2ELi4ELi4ELb1ELb0EN7cutlass10bfloat16_tE19Flash_kernel_traitsILi96ELi64ELi128ELi8ES3_EELb0ELb1ELb0ELb1ELb0ELb0ELb0EEEvNS_16Flash_bwd_paramsE:
	.zero		992


//--------------------- .nv.constant0._ZN5flash27flash_bwd_convert_dq_kernelI23Flash_bwd_kernel_traitsILi96ELi64ELi128ELi8ELi2ELi4ELi4ELb1ELb0EN7cutlass10bfloat16_tE19Flash_kernel_traitsILi96ELi64ELi128ELi8ES3_EEEEvNS_16Flash_bwd_paramsEi --------------------------
	.section	.nv.constant0._ZN5flash27flash_bwd_convert_dq_kernelI23Flash_bwd_kernel_traitsILi96ELi64ELi128ELi8ELi2ELi4ELi4ELb1ELb0EN7cutlass10bfloat16_tE19Flash_kernel_traitsILi96ELi64ELi128ELi8ES3_EEEEvNS_16Flash_bwd_paramsEi,"a",@progbits
	.sectionflags	@""
	.align	4
.nv.constant0._ZN5flash27flash_bwd_convert_dq_kernelI23Flash_bwd_kernel_traitsILi96ELi64ELi128ELi8ELi2ELi4ELi4ELb1ELb0EN7cutlass10bfloat16_tE19Flash_kernel_traitsILi96ELi64ELi128ELi8ES3_EEEEvNS_16Flash_bwd_paramsEi:
	.zero		996


//--------------------- .nv.constant0._ZN5flash44flash_bwd_dq_dk_dv_loop_seqk_parallel_kernelI23Flash_bwd_kernel_traitsILi96ELi64ELi128ELi8ELi2ELi4ELi4ELb1ELb0EN7cutlass10bfloat16_tE19Flash_kernel_traitsILi96ELi64ELi128ELi8ES3_EELb1ELb1ELb0ELb0ELb0ELb0ELb0EEEvNS_16Flash_bwd_paramsE --------------------------
	.section	.nv.constant0._ZN5flash44flash_bwd_dq_dk_dv_loop_seqk_parallel_kernelI23Flash_bwd_kernel_traitsILi96ELi64ELi128ELi8ELi2ELi4ELi4ELb1ELb0EN7cutlass10bfloat16_tE19Flash_kernel_traitsILi96ELi64ELi128ELi8ES3_EELb1ELb1ELb0ELb0ELb0ELb0ELb0EEEvNS_16Flash_bwd_paramsE,"a",@progbits
	.sectionflags	@""
	.align	4
.nv.constant0._ZN5flash44flash_bwd_dq_dk_dv_loop_seqk_parallel_kernelI23Flash_bwd_kernel_traitsILi96ELi64ELi128ELi8ELi2ELi4ELi4ELb1ELb0EN7cutlass10bfloat16_tE19Flash_kernel_traitsILi96ELi64ELi128ELi8ES3_EELb1ELb1ELb0ELb0ELb0ELb0ELb0EEEvNS_16Flash_bwd_paramsE:
	.zero		992


//--------------------- .nv.constant0._ZN5flash44flash_bwd_dq_dk_dv_loop_seqk_parallel_kernelI23Flash_bwd_kernel_traitsILi96ELi64ELi128ELi8ELi2ELi4ELi4ELb1ELb0EN7cutlass10bfloat16_tE19Flash_kernel_traitsILi96ELi64ELi128ELi8ES3_EELb0ELb1ELb0ELb0ELb0ELb0ELb1EEEvNS_16Flash_bwd_paramsE --------------------------
	.section	.nv.constant0._ZN5flash44flash_bwd_dq_dk_dv_loop_seqk_parallel_kernelI23Flash_bwd_kernel_traitsILi96ELi64ELi128ELi8ELi2ELi4ELi4ELb1ELb0EN7cutlass10bfloat16_tE19Flash_kernel_traitsILi96ELi64ELi128ELi8ES3_EELb0ELb1ELb0ELb0ELb0ELb0ELb1EEEvNS_16Flash_bwd_paramsE,"a",@progbits
	.sectionflags	@""
	.align	4
.nv.constant0._ZN5flash44flash_bwd_dq_dk_dv_loop_seqk_parallel_kernelI23Flash_bwd_kernel_traitsILi96ELi64ELi128ELi8ELi2ELi4ELi4ELb1ELb0EN7cutlass10bfloat16_tE19Flash_kernel_traitsILi96ELi64ELi128ELi8ES3_EELb0ELb1ELb0ELb0ELb0ELb0ELb1EEEvNS_16Flash_bwd_paramsE:
	.zero		992


//--------------------- .nv.constant0._ZN5flash44flash_bwd_dq_dk_dv_loop_seqk_parallel_kernelI23Flash_bwd_kernel_traitsILi96ELi64ELi128ELi8ELi2ELi4ELi4ELb1ELb0EN7cutlass10bfloat16_tE19Flash_kernel_traitsILi96ELi64ELi128ELi8ES3_EELb1ELb1ELb0ELb0ELb1ELb1ELb0EEEvNS_16Flash_bwd_paramsE --------------------------
	.section	.nv.constant0._ZN5flash44flash_bwd_dq_dk_dv_loop_seqk_parallel_kernelI23Flash_bwd_kernel_traitsILi96ELi64ELi128ELi8ELi2ELi4ELi4ELb1ELb0EN7cutlass10bfloat16_tE19Flash_kernel_traitsILi96ELi64ELi128ELi8ES3_EELb1ELb1ELb0ELb0ELb1ELb1ELb0EEEvNS_16Flash_bwd_paramsE,"a",@progbits
	.sectionflags	@""
	.align	4
.nv.constant0._ZN5flash44flash_bwd_dq_dk_dv_loop_seqk_parallel_kernelI23Flash_bwd_kernel_traitsILi96ELi64ELi128ELi8ELi2ELi4ELi4ELb1ELb0EN7cutlass10bfloat16_tE19Flash_kernel_traitsILi96ELi64ELi128ELi8ES3_EELb1ELb1ELb0ELb0ELb1ELb1ELb0EEEvNS_16Flash_bwd_paramsE:
	.zero		992


//--------------------- .nv.constant0._ZN5flash44flash_bwd_dq_dk_dv_loop_seqk_parallel_kernelI23Flash_bwd_kernel_traitsILi96ELi64ELi128ELi8ELi2ELi4ELi4ELb1ELb0EN7cutlass10bfloat16_tE19Flash_kernel_traitsILi96ELi64ELi128ELi8ES3_EELb0ELb1ELb0ELb0ELb1ELb1ELb1EEEvNS_16Flash_bwd_paramsE --------------------------
	.section	.nv.constant0._ZN5flash44flash_bwd_dq_dk_dv_loop_seqk_parallel_kernelI23Flash_bwd_kernel_traitsILi96ELi64ELi128ELi8ELi2ELi4ELi4ELb1ELb0EN7cutlass10bfloat16_tE19Flash_kernel_traitsILi96ELi64ELi128ELi8ES3_EELb0ELb1ELb0ELb0ELb1ELb1ELb1EEEvNS_16Flash_bwd_paramsE,"a",@progbits
	.sectionflags	@""
	.align	4
.nv.constant0._ZN5flash44flash_bwd_dq_dk_dv_loop_seqk_parallel_kernelI23Flash_bwd_kernel_traitsILi96ELi64ELi128ELi8ELi2ELi4ELi4ELb1ELb0EN7cutlass10bfloat16_tE19Flash_kernel_traitsILi96ELi64ELi128ELi8ES3_EELb0ELb1ELb0ELb0ELb1ELb1ELb1EEEvNS_16Flash_bwd_paramsE:
	.zero		992


//--------------------- .nv.constant0._ZN5flash44flash_bwd_dq_dk_dv_loop_seqk_parallel_kernelI23Flash_bwd_kernel_traitsILi96ELi64ELi128ELi8ELi2ELi4ELi4ELb1ELb0EN7cutlass10bfloat16_tE19Flash_kernel_traitsILi96ELi64ELi128ELi8ES3_EELb1ELb1ELb0ELb0ELb0ELb1ELb0EEEvNS_16Flash_bwd_paramsE --------------------------
	.section	.nv.constant0._ZN5flash44flash_bwd_dq_dk_dv_loop_seqk_parallel_kernelI23Flash_bwd_kernel_traitsILi96ELi64ELi128ELi8ELi2ELi4ELi4ELb1ELb0EN7cutlass10bfloat16_tE19Flash_kernel_traitsILi96ELi64ELi128ELi8ES3_EELb1ELb1ELb0ELb0ELb0ELb1ELb0EEEvNS_16Flash_bwd_paramsE,"a",@progbits
	.sectionflags	@""
	.align	4
.nv.constant0._ZN5flash44flash_bwd_dq_dk_dv_loop_seqk_parallel_kernelI23Flash_bwd_kernel_traitsILi96ELi64ELi128ELi8ELi2ELi4ELi4ELb1ELb0EN7cutlass10bfloat16_tE19Flash_kernel_traitsILi96ELi64ELi128ELi8ES3_EELb1ELb1ELb0ELb0ELb0ELb1ELb0EEEvNS_16Flash_bwd_paramsE:
	.zero		992


//--------------------- .nv.constant0._ZN5flash44flash_bwd_dq_dk_dv_loop_seqk_parallel_kernelI23Flash_bwd_kernel_traitsILi96ELi64ELi128ELi8ELi2ELi4ELi4ELb1ELb0EN7cutlass10bfloat16_tE19Flash_kernel_traitsILi96ELi64ELi128ELi8ES3_EELb0ELb1ELb0ELb0ELb0ELb1ELb1EEEvNS_16Flash_bwd_paramsE --------------------------
	.section	.nv.constant0._ZN5flash44flash_bwd_dq_dk_dv_loop_seqk_parallel_kernelI23Flash_bwd_kernel_traitsILi96ELi64ELi128ELi8ELi2ELi4ELi4ELb1ELb0EN7cutlass10bfloat16_tE19Flash_kernel_traitsILi96ELi64ELi128ELi8ES3_EELb0ELb1ELb0ELb0ELb0ELb1ELb1EEEvNS_16Flash_bwd_paramsE,"a",@progbits
	.sectionflags	@""
	.align	4
.nv.constant0._ZN5flash44flash_bwd_dq_dk_dv_loop_seqk_parallel_kernelI23Flash_bwd_kernel_traitsILi96ELi64ELi128ELi8ELi2ELi4ELi4ELb1ELb0EN7cutlass10bfloat16_tE19Flash_kernel_traitsILi96ELi64ELi128ELi8ES3_EELb0ELb1ELb0ELb0ELb0ELb1ELb1EEEvNS_16Flash_bwd_paramsE:
	.zero		992


//--------------------- .nv.constant0._ZN5flash44flash_bwd_dq_dk_dv_loop_seqk_parallel_kernelI23Flash_bwd_kernel_traitsILi96ELi64ELi128ELi8ELi2ELi4ELi4ELb1ELb0EN7cutlass10bfloat16_tE19Flash_kernel_traitsILi96ELi64ELi128ELi8ES3_EELb1ELb1ELb0ELb1ELb0ELb0ELb0EEEvNS_16Flash_bwd_paramsE --------------------------
	.section	.nv.constant0._ZN5flash44flash_bwd_dq_dk_dv_loop_seqk_parallel_kernelI23Flash_bwd_kernel_traitsILi96ELi64ELi128ELi8ELi2ELi4ELi4ELb1ELb0EN7cutlass10bfloat16_tE19Flash_kernel_traitsILi96ELi64ELi128ELi8ES3_EELb1ELb1ELb0ELb1ELb0ELb0ELb0EEEvNS_16Flash_bwd_paramsE,"a",@progbits
	.sectionflags	@""
	.align	4
.nv.constant0._ZN5flash44flash_bwd_dq_dk_dv_loop_seqk_parallel_kernelI23Flash_bwd_kernel_traitsILi96ELi64ELi128ELi8ELi2ELi4ELi4ELb1ELb0EN7cutlass10bfloat16_tE19Flash_kernel_traitsILi96ELi64ELi128ELi8ES3_EELb1ELb1ELb0ELb1ELb0ELb0ELb0EEEvNS_16Flash_bwd_paramsE:
	.zero		992


//--------------------- .nv.constant0._ZN5flash44flash_bwd_dq_dk_dv_loop_seqk_parallel_kernelI23Flash_bwd_kernel_traitsILi96ELi64ELi128ELi8ELi2ELi4ELi4ELb1ELb0EN7cutlass10bfloat16_tE19Flash_kernel_traitsILi96ELi64ELi128ELi8ES3_EELb0ELb1ELb0ELb1ELb0ELb0ELb1EEEvNS_16Flash_bwd_paramsE --------------------------
	.section	.nv.constant0._ZN5flash44flash_bwd_dq_dk_dv_loop_seqk_parallel_kernelI23Flash_bwd_kernel_traitsILi96ELi64ELi128ELi8ELi2ELi4ELi4ELb1ELb0EN7cutlass10bfloat16_tE19Flash_kernel_traitsILi96ELi64ELi128ELi8ES3_EELb0ELb1ELb0ELb1ELb0ELb0ELb1EEEvNS_16Flash_bwd_paramsE,"a",@progbits
	.sectionflags	@""
	.align	4
.nv.constant0._ZN5flash44flash_bwd_dq_dk_dv_loop_seqk_parallel_kernelI23Flash_bwd_kernel_traitsILi96ELi64ELi128ELi8ELi2ELi4ELi4ELb1ELb0EN7cutlass10bfloat16_tE19Flash_kernel_traitsILi96ELi64ELi128ELi8ES3_EELb0ELb1ELb0ELb1ELb0ELb0ELb1EEEvNS_16Flash_bwd_paramsE:
	.zero		992


//--------------------- .nv.constant0._ZN5flash25flash_bwd_dot_do_o_kernelILb0E23Flash_bwd_kernel_traitsILi96ELi64ELi128ELi8ELi2ELi4ELi4ELb1ELb0EN7cutlass10bfloat16_tE19Flash_kernel_traitsILi96ELi64ELi128ELi8ES3_EEEEvNS_16Flash_bwd_paramsE --------------------------
	.section	.nv.constant0._ZN5flash25flash_bwd_dot_do_o_kernelILb0E23Flash_bwd_kernel_traitsILi96ELi64ELi128ELi8ELi2ELi4ELi4ELb1ELb0EN7cutlass10bfloat16_tE19Flash_kernel_traitsILi96ELi64ELi128ELi8ES3_EEEEvNS_16Flash_bwd_paramsE,"a",@progbits
	.sectionflags	@""
	.align	4
.nv.constant0._ZN5flash25flash_bwd_dot_do_o_kernelILb0E23Flash_bwd_kernel_traitsILi96ELi64ELi128ELi8ELi2ELi4ELi4ELb1ELb0EN7cutlass10bfloat16_tE19Flash_kernel_traitsILi96ELi64ELi128ELi8ES3_EEEEvNS_16Flash_bwd_paramsE:
	.zero		992


//--------------------- .nv.constant0._ZN5flash25flash_bwd_dot_do_o_kernelILb1E23Flash_bwd_kernel_traitsILi96ELi64ELi128ELi8ELi2ELi4ELi4ELb1ELb0EN7cutlass10bfloat16_tE19Flash_kernel_traitsILi96ELi64ELi128ELi8ES3_EEEEvNS_16Flash_bwd_paramsE --------------------------
	.section	.nv.constant0._ZN5flash25flash_bwd_dot_do_o_kernelILb1E23Flash_bwd_kernel_traitsILi96ELi64ELi128ELi8ELi2ELi4ELi4ELb1ELb0EN7cutlass10bfloat16_tE19Flash_kernel_traitsILi96ELi64ELi128ELi8ES3_EEEEvNS_16Flash_bwd_paramsE,"a",@progbits
	.sectionflags	@""
	.align	4
.nv.constant0._ZN5flash25flash_bwd_dot_do_o_kernelILb1E23Flash_bwd_kernel_traitsILi96ELi64ELi128ELi8ELi2ELi4ELi4ELb1ELb0EN7cutlass10bfloat16_tE19Flash_kernel_traitsILi96ELi64ELi128ELi8ES3_EEEEvNS_16Flash_bwd_paramsE:
	.zero		992


//--------------------- .nv.constant0._ZN5flash27flash_bwd_convert_dq_kernelI23Flash_bwd_kernel_traitsILi96ELi64ELi128ELi8ELi2ELi4ELi4ELb0ELb0EN7cutlass10bfloat16_tE19Flash_kernel_traitsILi96ELi64ELi128ELi8ES3_EEEEvNS_16Flash_bwd_paramsEi --------------------------
	.section	.nv.constant0._ZN5flash27flash_bwd_convert_dq_kernelI23Flash_bwd_kernel_traitsILi96ELi64ELi128ELi8ELi2ELi4ELi4ELb0ELb0EN7cutlass10bfloat16_tE19Flash_kernel_traitsILi96ELi64ELi128ELi8ES3_EEEEvNS_16Flash_bwd_paramsEi,"a",@progbits
	.sectionflags	@""
	.align	4
.nv.constant0._ZN5flash27flash_bwd_convert_dq_kernelI23Flash_bwd_kernel_traitsILi96ELi64ELi128ELi8ELi2ELi4ELi4ELb0ELb0EN7cutlass10bfloat16_tE19Flash_kernel_traitsILi96ELi64ELi128ELi8ES3_EEEEvNS_16Flash_bwd_paramsEi:
	.zero		996


//--------------------- .nv.constant0._ZN5flash44flash_bwd_dq_dk_dv_loop_seqk_parallel_kernelI23Flash_bwd_kernel_traitsILi96ELi64ELi128ELi8ELi2ELi4ELi4ELb0ELb0EN7cutlass10bfloat16_tE19Flash_kernel_traitsILi96ELi64ELi128ELi8ES3_EELb1ELb1ELb0ELb0ELb0ELb0ELb0EEEvNS_16Flash_bwd_paramsE --------------------------
	.section	.nv.constant0._ZN5flash44flash_bwd_dq_dk_dv_loop_seqk_parallel_kernelI23Flash_bwd_kernel_traitsILi96ELi64ELi128ELi8ELi2ELi4ELi4ELb0ELb0EN7cutlass10bfloat16_tE19Flash_kernel_traitsILi96ELi64ELi128ELi8ES3_EELb1ELb1ELb0ELb0ELb0ELb0ELb0EEEvNS_16Flash_bwd_paramsE,"a",@progbits
	.sectionflags	@""
	.align	4
.nv.constant0._ZN5flash44flash_bwd_dq_dk_dv_loop_seqk_parallel_kernelI23Flash_bwd_kernel_traitsILi96ELi64ELi128ELi8ELi2ELi4ELi4ELb0ELb0EN7cutlass10bfloat16_tE19Flash_kernel_traitsILi96ELi64ELi128ELi8ES3_EELb1ELb1ELb0ELb0ELb0ELb0ELb0EEEvNS_16Flash_bwd_paramsE:
	.zero		992


//--------------------- .nv.constant0._ZN5flash44flash_bwd_dq_dk_dv_loop_seqk_parallel_kernelI23Flash_bwd_kernel_traitsILi96ELi64ELi128ELi8ELi2ELi4ELi4ELb0ELb0EN7cutlass10bfloat16_tE19Flash_kernel_traitsILi96ELi64ELi128ELi8ES3_EELb0ELb1ELb0ELb0ELb0ELb0ELb1EEEvNS_16Flash_bwd_paramsE --------------------------
	.section	.nv.constant0._ZN5flash44flash_bwd_dq_dk_dv_loop_seqk_parallel_kernelI23Flash_bwd_kernel_traitsILi96ELi64ELi128ELi8ELi2ELi4ELi4ELb0ELb0EN7cutlass10bfloat16_tE19Flash_kernel_traitsILi96ELi64ELi128ELi8ES3_EELb0ELb1ELb0ELb0ELb0ELb0ELb1EEEvNS_16Flash_bwd_paramsE,"a",@progbits
	.sectionflags	@""
	.align	4
.nv.constant0._ZN5flash44flash_bwd_dq_dk_dv_loop_seqk_parallel_kernelI23Flash_bwd_kernel_traitsILi96ELi64ELi128ELi8ELi2ELi4ELi4ELb0ELb0EN7cutlass10bfloat16_tE19Flash_kernel_traitsILi96ELi64ELi128ELi8ES3_EELb0ELb1ELb0ELb0ELb0ELb0ELb1EEEvNS_16Flash_bwd_paramsE:
	.zero		992


//--------------------- .nv.constant0._ZN5flash44flash_bwd_dq_dk_dv_loop_seqk_parallel_kernelI23Flash_bwd_kernel_traitsILi96ELi64ELi128ELi8ELi2ELi4ELi4ELb0ELb0EN7cutlass10bfloat16_tE19Flash_kernel_traitsILi96ELi64ELi128ELi8ES3_EELb1ELb1ELb0ELb0ELb1ELb1ELb0EEEvNS_16Flash_bwd_paramsE --------------------------
	.section	.nv.constant0._ZN5flash44flash_bwd_dq_dk_dv_loop_seqk_parallel_kernelI23Flash_bwd_kernel_traitsILi96ELi64ELi128ELi8ELi2ELi4ELi4ELb0ELb0EN7cutlass10bfloat16_tE19Flash_kernel_traitsILi96ELi64ELi128ELi8ES3_EELb1ELb1ELb0ELb0ELb1ELb1ELb0EEEvNS_16Flash_bwd_paramsE,"a",@progbits
	.sectionflags	@""
	.align	4
.nv.constant0._ZN5flash44flash_bwd_dq_dk_dv_loop_seqk_parallel_kernelI23Flash_bwd_kernel_traitsILi96ELi64ELi128ELi8ELi2ELi4ELi4ELb0ELb0EN7cutlass10bfloat16_tE19Flash_kernel_traitsILi96ELi64ELi128ELi8ES3_EELb1ELb1ELb0ELb0ELb1ELb1ELb0EEEvNS_16Flash_bwd_paramsE:
	.zero		992


//--------------------- .nv.constant0._ZN5flash44flash_bwd_dq_dk_dv_loop_seqk_parallel_kernelI23Flash_bwd_kernel_traitsILi96ELi64ELi128ELi8ELi2ELi4ELi4ELb0ELb0EN7cutlass10bfloat16_tE19Flash_kernel_traitsILi96ELi64ELi128ELi8ES3_EELb0ELb1ELb0ELb0ELb1ELb1ELb1EEEvNS_16Flash_bwd_paramsE --------------------------
	.section	.nv.constant0._ZN5flash44flash_bwd_dq_dk_dv_loop_seqk_parallel_kernelI23Flash_bwd_kernel_traitsILi96ELi64ELi128ELi8ELi2ELi4ELi4ELb0ELb0EN7cutlass10bfloat16_tE19Flash_kernel_traitsILi96ELi64ELi128ELi8ES3_EELb0ELb1ELb0ELb0ELb1ELb1ELb1EEEvNS_16Flash_bwd_paramsE,"a",@progbits
	.sectionflags	@""
	.align	4
.nv.constant0._ZN5flash44flash_bwd_dq_dk_dv_loop_seqk_parallel_kernelI23Flash_bwd_kernel_traitsILi96ELi64ELi128ELi8ELi2ELi4ELi4ELb0ELb0EN7cutlass10bfloat16_tE19Flash_kernel_traitsILi96ELi64ELi128ELi8ES3_EELb0ELb1ELb0ELb0ELb1ELb1ELb1EEEvNS_16Flash_bwd_paramsE:
	.zero		992


//--------------------- .nv.constant0._ZN5flash44flash_bwd_dq_dk_dv_loop_seqk_parallel_kernelI23Flash_bwd_kernel_traitsILi96ELi64ELi128ELi8ELi2ELi4ELi4ELb0ELb0EN7cutlass10bfloat16_tE19Flash_kernel_traitsILi96ELi64ELi128ELi8ES3_EELb1ELb1ELb0ELb0ELb0ELb1ELb0EEEvNS_16Flash_bwd_paramsE --------------------------
	.section	.nv.constant0._ZN5flash44flash_bwd_dq_dk_dv_loop_seqk_parallel_kernelI23Flash_bwd_kernel_traitsILi96ELi64ELi128ELi8ELi2ELi4ELi4ELb0ELb0EN7cutlass10bfloat16_tE19Flash_kernel_traitsILi96ELi64ELi128ELi8ES3_EELb1ELb1ELb0ELb0ELb0ELb1ELb0EEEvNS_16Flash_bwd_paramsE,"a",@progbits
	.sectionflags	@""
	.align	4
.nv.constant0._ZN5flash44flash_bwd_dq_dk_dv_loop_seqk_parallel_kernelI23Flash_bwd_kernel_traitsILi96ELi64ELi128ELi8ELi2ELi4ELi4ELb0ELb0EN7cutlass10bfloat16_tE19Flash_kernel_traitsILi96ELi64ELi128ELi8ES3_EELb1ELb1ELb0ELb0ELb0ELb1ELb0EEEvNS_16Flash_bwd_paramsE:
	.zero		992


//--------------------- .nv.constant0._ZN5flash44flash_bwd_dq_dk_dv_loop_seqk_parallel_kernelI23Flash_bwd_kernel_traitsILi96ELi64ELi128ELi8ELi2ELi4ELi4ELb0ELb0EN7cutlass10bfloat16_tE19Flash_kernel_traitsILi96ELi64ELi128ELi8ES3_EELb0ELb1ELb0ELb0ELb0ELb1ELb1EEEvNS_16Flash_bwd_paramsE --------------------------
	.section	.nv.constant0._ZN5flash44flash_bwd_dq_dk_dv_loop_seqk_parallel_kernelI23Flash_bwd_kernel_traitsILi96ELi64ELi128ELi8ELi2ELi4ELi4ELb0ELb0EN7cutlass10bfloat16_tE19Flash_kernel_traitsILi96ELi64ELi128ELi8ES3_EELb0ELb1ELb0ELb0ELb0ELb1ELb1EEEvNS_16Flash_bwd_paramsE,"a",@progbits
	.sectionflags	@""
	.align	4
.nv.constant0._ZN5flash44flash_bwd_dq_dk_dv_loop_seqk_parallel_kernelI23Flash_bwd_kernel_traitsILi96ELi64ELi128ELi8ELi2ELi4ELi4ELb0ELb0EN7cutlass10bfloat16_tE19Flash_kernel_traitsILi96ELi64ELi128ELi8ES3_EELb0ELb1ELb0ELb0ELb0ELb1ELb1EEEvNS_16Flash_bwd_paramsE:
	.zero		992


//--------------------- .nv.constant0._ZN5flash44flash_bwd_dq_dk_dv_loop_seqk_parallel_kernelI23Flash_bwd_kernel_traitsILi96ELi64ELi128ELi8ELi2ELi4ELi4ELb0ELb0EN7cutlass10bfloat16_tE19Flash_kernel_traitsILi96ELi64ELi128ELi8ES3_EELb1ELb1ELb0ELb1ELb0ELb0ELb0EEEvNS_16Flash_bwd_paramsE --------------------------
	.section	.nv.constant0._ZN5flash44flash_bwd_dq_dk_dv_loop_seqk_parallel_kernelI23Flash_bwd_kernel_traitsILi96ELi64ELi128ELi8ELi2ELi4ELi4ELb0ELb0EN7cutlass10bfloat16_tE19Flash_kernel_traitsILi96ELi64ELi128ELi8ES3_EELb1ELb1ELb0ELb1ELb0ELb0ELb0EEEvNS_16Flash_bwd_paramsE,"a",@progbits
	.sectionflags	@""
	.align	4
.nv.constant0._ZN5flash44flash_bwd_dq_dk_dv_loop_seqk_parallel_kernelI23Flash_bwd_kernel_traitsILi96ELi64ELi128ELi8ELi2ELi4ELi4ELb0ELb0EN7cutlass10bfloat16_tE19Flash_kernel_traitsILi96ELi64ELi128ELi8ES3_EELb1ELb1ELb0ELb1ELb0ELb0ELb0EEEvNS_16Flash_bwd_paramsE:
	.zero		992


//--------------------- .nv.constant0._ZN5flash44flash_bwd_dq_dk_dv_loop_seqk_parallel_kernelI23Flash_bwd_kernel_traitsILi96ELi64ELi128ELi8ELi2ELi4ELi4ELb0ELb0EN7cutlass10bfloat16_tE19Flash_kernel_traitsILi96ELi64ELi128ELi8ES3_EELb0ELb1ELb0ELb1ELb0ELb0ELb1EEEvNS_16Flash_bwd_paramsE --------------------------
	.section	.nv.constant0._ZN5flash44flash_bwd_dq_dk_dv_loop_seqk_parallel_kernelI23Flash_bwd_kernel_traitsILi96ELi64ELi128ELi8ELi2ELi4ELi4ELb0ELb0EN7cutlass10bfloat16_tE19Flash_kernel_traitsILi96ELi64ELi128ELi8ES3_EELb0ELb1ELb0ELb1ELb0ELb0ELb1EEEvNS_16Flash_bwd_paramsE,"a",@progbits
	.sectionflags	@""
	.align	4
.nv.constant0._ZN5flash44flash_bwd_dq_dk_dv_loop_seqk_parallel_kernelI23Flash_bwd_kernel_traitsILi96ELi64ELi128ELi8ELi2ELi4ELi4ELb0ELb0EN7cutlass10bfloat16_tE19Flash_kernel_traitsILi96ELi64ELi128ELi8ES3_EELb0ELb1ELb0ELb1ELb0ELb0ELb1EEEvNS_16Flash_bwd_paramsE:
	.zero		992


//--------------------- .nv.constant0._ZN5flash25flash_bwd_dot_do_o_kernelILb0E23Flash_bwd_kernel_traitsILi96ELi64ELi128ELi8ELi2ELi4ELi4ELb0ELb0EN7cutlass10bfloat16_tE19Flash_kernel_traitsILi96ELi64ELi128ELi8ES3_EEEEvNS_16Flash_bwd_paramsE --------------------------
	.section	.nv.constant0._ZN5flash25flash_bwd_dot_do_o_kernelILb0E23Flash_bwd_kernel_traitsILi96ELi64ELi128ELi8ELi2ELi4ELi4ELb0ELb0EN7cutlass10bfloat16_tE19Flash_kernel_traitsILi96ELi64ELi128ELi8ES3_EEEEvNS_16Flash_bwd_paramsE,"a",@progbits
	.sectionflags	@""
	.align	4
.nv.constant0._ZN5flash25flash_bwd_dot_do_o_kernelILb0E23Flash_bwd_kernel_traitsILi96ELi64ELi128ELi8ELi2ELi4ELi4ELb0ELb0EN7cutlass10bfloat16_tE19Flash_kernel_traitsILi96ELi64ELi128ELi8ES3_EEEEvNS_16Flash_bwd_paramsE:
	.zero		992


//--------------------- .nv.constant0._ZN5flash25flash_bwd_dot_do_o_kernelILb1E23Flash_bwd_kernel_traitsILi96ELi64ELi128ELi8ELi2ELi4ELi4ELb0ELb0EN7cutlass10bfloat16_tE19Flash_kernel_traitsILi96ELi64ELi128ELi8ES3_EEEEvNS_16Flash_bwd_paramsE --------------------------
	.section	.nv.constant0._ZN5flash25flash_bwd_dot_do_o_kernelILb1E23Flash_bwd_kernel_traitsILi96ELi64ELi128ELi8ELi2ELi4ELi4ELb0ELb0EN7cutlass10bfloat16_tE19Flash_kernel_traitsILi96ELi64ELi128ELi8ES3_EEEEvNS_16Flash_bwd_paramsE,"a",@progbits
	.sectionflags	@""
	.align	4
.nv.constant0._ZN5flash25flash_bwd_dot_do_o_kernelILb1E23Flash_bwd_kernel_traitsILi96ELi64ELi128ELi8ELi2ELi4ELi4ELb0ELb0EN7cutlass10bfloat16_tE19Flash_kernel_traitsILi96ELi64ELi128ELi8ES3_EEEEvNS_16Flash_bwd_paramsE:
	.zero		992


//--------------------- .text._ZN5flash44flash_bwd_dq_dk_dv_loop_seqk_parallel_kernelI23Flash_bwd_kernel_traitsILi96ELi64ELi128ELi8ELi2ELi4ELi4ELb1ELb0EN7cutlass10bfloat16_tE19Flash_kernel_traitsILi96ELi64ELi128ELi8ES3_EELb0ELb1ELb0ELb0ELb0ELb0ELb0EEEvNS_16Flash_bwd_paramsE --------------------------
	.section	.text._ZN5flash44flash_bwd_dq_dk_dv_loop_seqk_parallel_kernelI23Flash_bwd_kernel_traitsILi96ELi64ELi128ELi8ELi2ELi4ELi4ELb1ELb0EN7cutlass10bfloat16_tE19Flash_kernel_traitsILi96ELi64ELi128ELi8ES3_EELb0ELb1ELb0ELb0ELb0ELb0ELb0EEEvNS_16Flash_bwd_paramsE,"ax",@progbits
	.sectioninfo	@"SHI_REGISTERS=255"
	.align	128
        .global         _ZN5flash44flash_bwd_dq_dk_dv_loop_seqk_parallel_kernelI23Flash_bwd_kernel_traitsILi96ELi64ELi128ELi8ELi2ELi4ELi4ELb1ELb0EN7cutlass10bfloat16_tE19Flash_kernel_traitsILi96ELi64ELi128ELi8ES3_EELb0ELb1ELb0ELb0ELb0ELb0ELb0EEEvNS_16Flash_bwd_paramsE
        .type           _ZN5flash44flash_bwd_dq_dk_dv_loop_seqk_parallel_kernelI23Flash_bwd_kernel_traitsILi96ELi64ELi128ELi8ELi2ELi4ELi4ELb1ELb0EN7cutlass10bfloat16_tE19Flash_kernel_traitsILi96ELi64ELi128ELi8ES3_EELb0ELb1ELb0ELb0ELb0ELb0ELb0EEEvNS_16Flash_bwd_paramsE,@function
        .size           _ZN5flash44flash_bwd_dq_dk_dv_loop_seqk_parallel_kernelI23Flash_bwd_kernel_traitsILi96ELi64ELi128ELi8ELi2ELi4ELi4ELb1ELb0EN7cutlass10bfloat16_tE19Flash_kernel_traitsILi96ELi64ELi128ELi8ES3_EELb0ELb1ELb0ELb0ELb0ELb0ELb0EEEvNS_16Flash_bwd_paramsE,(.L_x_664 - _ZN5flash44flash_bwd_dq_dk_dv_loop_seqk_parallel_kernelI23Flash_bwd_kernel_traitsILi96ELi64ELi128ELi8ELi2ELi4ELi4ELb1ELb0EN7cutlass10bfloat16_tE19Flash_kernel_traitsILi96ELi64ELi128ELi8ES3_EELb0ELb1ELb0ELb0ELb0ELb0ELb0EEEvNS_16Flash_bwd_paramsE)
        .other          _ZN5flash44flash_bwd_dq_dk_dv_loop_seqk_parallel_kernelI23Flash_bwd_kernel_traitsILi96ELi64ELi128ELi8ELi2ELi4ELi4ELb1ELb0EN7cutlass10bfloat16_tE19Flash_kernel_traitsILi96ELi64ELi128ELi8ES3_EELb0ELb1ELb0ELb0ELb0ELb0ELb0EEEvNS_16Flash_bwd_paramsE,@"STO_CUDA_ENTRY STV_DEFAULT"
_ZN5flash44flash_bwd_dq_dk_dv_loop_seqk_parallel_kernelI23Flash_bwd_kernel_traitsILi96ELi64ELi128ELi8ELi2ELi4ELi4ELb1ELb0EN7cutlass10bfloat16_tE19Flash_kernel_traitsILi96ELi64ELi128ELi8ES3_EELb0ELb1ELb0ELb0ELb0ELb0ELb0EEEvNS_16Flash_bwd_paramsE:
.text._ZN5flash44flash_bwd_dq_dk_dv_loop_seqk_parallel_kernelI23Flash_bwd_kernel_traitsILi96ELi64ELi128ELi8ELi2ELi4ELi4ELb1ELb0EN7cutlass10bfloat16_tE19Flash_kernel_traitsILi96ELi64ELi128ELi8ES3_EELb0ELb1ELb0ELb0ELb0ELb0ELb0EEEvNS_16Flash_bwd_paramsE:
[----:B------:R-:W-:Y:S02]  /*0000*/  MOV R1, c[0x0][0x28] ;  /* 0x00000a0000017a02 */ /* 0x000fe40000000f00 */
[----:B------:R-:W1:Y:S01]  /*0010*/  S2UR UR18, SR_CTAID.X ;  /* 0x00000000001279c3 */ /* 0x000e620000002500 */
[----:B------:R-:W-:Y:S01]  /*0020*/  ULDC UR4, c[0x0][0x218] ;  /* 0x0000860000047ab9 */ /* 0x000fe20000000800 */
[----:B------:R-:W-:Y:S01]  /*0030*/  IADD3 R1, R1, -0x50, RZ ;  /* 0xffffffb001017810 */ /* 0x000fe20007ffe0ff */
[----:B------:R-:W-:-:S04]  /*0040*/  UIADD3 UR5, UR4, 0x7f, URZ ;  /* 0x0000007f04057890 */ /* 0x000fc8000fffe03f */
[----:B------:R-:W-:-:S04]  /*0050*/  USHF.R.S32.HI UR4, URZ, 0x1f, UR5 ;  /* 0x0000001f3f047899 */ /* 0x000fc80008011405 */
[----:B------:R-:W-:-:S04]  /*0060*/  ULEA.HI UR4, UR4, UR5, URZ, 0x7 ;  /* 0x0000000504047291 */ /* 0x000fc8000f8f383f */
[----:B------:R-:W-:-:S04]  /*0070*/  USHF.R.S32.HI UR4, URZ, 0x7, UR4 ;  /* 0x000000073f047899 */ /* 0x000fc80008011404 */
[----:B-1----:R-:W-:-:S06]  /*0080*/  UISETP.GE.AND UP0, UPT, UR18, UR4, UPT ;  /* 0x000000041200728c */ /* 0x002fcc000bf06270 */
[----:B------:R-:W-:-:S13]  /*0090*/  PLOP3.LUT P0, PT, PT, PT, UP0, 0x80, 0x0 ;  /* 0x000000000000781c */ /* 0x000fda0003f0f008 */
[----:B------:R-:W-:Y:S05]  /*00a0*/  @P0 EXIT ;  /* 0x000000000000094d */ /* 0x000fea0003800000 */
[----:B------:R-:W1:Y:S01]  /*00b0*/  S2R R20, SR_TID.X ;  /* 0x0000000000147919 */ /* 0x000e620000002100 */
[----:B------:R-:W2:Y:S01]  /*00c0*/  S2UR UR32, SR_CTAID.Y ;  /* 0x00000000002079c3 */ /* 0x000ea20000002600 */
[----:B------:R-:W-:Y:S01]  /*00d0*/  ULDC UR14, c[0x0][0x224] ;  /* 0x00008900000e7ab9 */ /* 0x000fe20000000800 */
[----:B------:R-:W-:Y:S01]  /*00e0*/  IMAD.MOV.U32 R230, RZ, RZ, 0x20 ;  /* 0x00000020ffe67424 */ /* 0x000fe200078e00ff */
[----:B------:R-:W-:Y:S01]  /*00f0*/  USHF.R.S32.HI UR5, URZ, 0x1f, UR14 ;  /* 0x0000001f3f057899 */ /* 0x000fe2000801140e */
[----:B------:R-:W-:Y:S01]  /*0100*/  IMAD.MOV.U32 R233, RZ, RZ, -0x10 ;  /* 0xfffffff0ffe97424 */ /* 0x000fe200078e00ff */
[----:B------:R-:W-:Y:S01]  /*0110*/  ULDC.U8 UR7, c[0x0][0x328] ;  /* 0x0000ca0000077ab9 */ /* 0x000fe20000000000 */
[----:B------:R-:W-:Y:S01]  /*0120*/  IMAD.MOV.U32 R227, RZ, RZ, -0x40 ;  /* 0xffffffc0ffe37424 */ /* 0x000fe200078e00ff */
[----:B------:R-:W-:Y:S01]  /*0130*/  UISETP.NE.AND UP5, UPT, UR7, URZ, UPT ;  /* 0x0000003f0700728c */ /* 0x000fe2000bfa5270 */
[----:B------:R-:W3:Y:S01]  /*0140*/  S2UR UR35, SR_CTAID.Z ;  /* 0x00000000002379c3 */ /* 0x000ee20000002700 */
[----:B------:R-:W-:-:S02]  /*0150*/  ULDC UR46, c[0x0][0x22c] ;  /* 0x00008b00002e7ab9 */ /* 0x000fc40000000800 */
[----:B------:R-:W-:Y:S02]  /*0160*/  ULDC UR36, c[0x0][0x1c0] ;  /* 0x0000700000247ab9 */ /* 0x000fe40000000800 */
[----:B------:R-:W-:Y:S02]  /*0170*/  ULDC UR10, c[0x0][0x1c0] ;  /* 0x00007000000a7ab9 */ /* 0x000fe40000000800 */
[----:B------:R-:W-:Y:S01]  /*0180*/  UIMAD.WIDE UR36, UR46, UR36, URZ ;  /* 0x000000242e2472a5 */ /* 0x000fe2000f8e023f */
[----:B------:R-:W4:Y:S01]  /*0190*/  S2UR UR60, SR_CTAID.X ;  /* 0x00000000003c79c3 */ /* 0x000f220000002500 */
[----:B------:R-:W-:Y:S02]  /*01a0*/  UMOV UR6, 0x80 ;  /* 0x0000008000067882 */ /* 0x000fe40000000000 */
[----:B------:R-:W-:Y:S02]  /*01b0*/  ULDC UR4, c[0x0][0x210] ;  /* 0x0000840000047ab9 */ /* 0x000fe40000000800 */
[----:B------:R-:W-:Y:S01]  /*01c0*/  ULDC UR55, c[0x0][0x234] ;  /* 0x00008d0000377ab9 */ /* 0x000fe20000000800 */
[----:B-1----:R-:W-:Y:S01]  /*01d0*/  SHF.R.S32.HI R19, RZ, 0x1f, R20 ;  /* 0x0000001fff137819 */ /* 0x002fe20000011414 */
[----:B--2---:R-:W-:-:S02]  /*01e0*/  UIMAD.WIDE.U32 UR44, UR32, UR14, URZ ;  /* 0x0000000e202c72a5 */ /* 0x004fc4000f8e003f */
[----:B------:R-:W-:Y:S01]  /*01f0*/  USHF.L.U32 UR14, UR32, 0x7, URZ ;  /* 0x00000007200e7899 */ /* 0x000fe2000800063f */
[CC--:B------:R-:W-:Y:S01]  /*0200*/  LEA.HI R5, R19.reuse, R20.reuse, RZ, 0x2 ;  /* 0x0000001413057211 */ /* 0x0c0fe200078f10ff */
[----:B------:R-:W-:Y:S01]  /*0210*/  ULDC UR11, c[0x0][0x1c0] ;  /* 0x00007000000b7ab9 */ /* 0x000fe20000000800 */
[CC--:B------:R-:W-:Y:S01]  /*0220*/  LEA.HI R11, R19.reuse, R20.reuse, RZ, 0x5 ;  /* 0x00000014130b7211 */ /* 0x0c0fe200078f28ff */
[----:B------:R-:W-:Y:S01]  /*0230*/  ULDC UR9, c[0x0][0x1c0] ;  /* 0x0000700000097ab9 */ /* 0x000fe20000000800 */
[----:B------:R-:W-:Y:S01]  /*0240*/  LEA.HI R6, R19, R20, RZ, 0x4 ;  /* 0x0000001413067211 */ /* 0x000fe200078f20ff */
[----:B---3--:R-:W-:Y:S01]  /*0250*/  UIMAD UR47, UR35, UR46, URZ ;  /* 0x0000002e232f72a4 */ /* 0x008fe2000f8e023f */
[--C-:B------:R-:W-:Y:S01]  /*0260*/  SHF.R.S32.HI R7, RZ, 0x2, R5.reuse ;  /* 0x00000002ff077819 */ /* 0x100fe20000011405 */
[----:B------:R-:W-:Y:S01]  /*0270*/  UIMAD UR46, UR46, UR10, URZ ;  /* 0x0000000a2e2e72a4 */ /* 0x000fe2000f8e023f */
[----:B------:R-:W-:Y:S01]  /*0280*/  SHF.R.S32.HI R0, RZ, 0x1f, R5 ;  /* 0x0000001fff007819 */ /* 0x000fe20000011405 */
[----:B------:R-:W-:Y:S01]  /*0290*/  UIMAD UR55, UR6, UR4, UR55 ;  /* 0x00000004063772a4 */ /* 0x000fe2000f8e0237 */
[----:B------:R-:W-:Y:S01]  /*02a0*/  LOP3.LUT R3, R11, 0xffffffe0, RZ, 0xc0, !PT ;  /* 0xffffffe00b037812 */ /* 0x000fe200078ec0ff */
[----:B------:R-:W-:Y:S01]  /*02b0*/  UIMAD UR52, UR5, UR32, URZ ;  /* 0x00000020053472a4 */ /* 0x000fe2000f8e023f */
[----:B------:R-:W-:Y:S01]  /*02c0*/  SHF.R.S32.HI R8, RZ, 0x4, R6 ;  /* 0x00000004ff087819 */ /* 0x000fe20000011406 */
[----:B------:R-:W-:Y:S01]  /*02d0*/  UIMAD UR4, UR32, UR9, UR35 ;  /* 0x00000009200472a4 */ /* 0x000fe2000f8e0223 */
[-C--:B------:R-:W-:Y:S01]  /*02e0*/  LEA.HI R2, R0, R7.reuse, RZ, 0x3 ;  /* 0x0000000700027211 */ /* 0x080fe200078f18ff */
[----:B------:R-:W-:Y:S01]  /*02f0*/  IMAD.IADD R0, R20, 0x1, -R3 ;  /* 0x0000000114007824 */ /* 0x000fe200078e0a03 */
[----:B------:R-:W-:Y:S01]  /*0300*/  LEA.HI R4, R6, R8, RZ, 0x1 ;  /* 0x0000000806047211 */ /* 0x000fe200078f08ff */
[----:B------:R-:W-:Y:S01]  /*0310*/  @!UP5 UIMAD UR5, UR32, UR11, UR35 ;  /* 0x0000000b2005d2a4 */ /* 0x000fe2000f8e0223 */
[----:B------:R-:W-:Y:S01]  /*0320*/  LEA.HI R9, R5, R7, RZ, 0x1 ;  /* 0x0000000705097211 */ /* 0x000fe200078f08ff */
[----:B------:R-:W-:Y:S01]  /*0330*/  USHF.L.U32 UR41, UR46, 0x6, URZ ;  /* 0x000000062e297899 */ /* 0x000fe2000800063f */
[----:B------:R-:W-:Y:S01]  /*0340*/  LOP3.LUT R3, R4, 0xfffffffe, RZ, 0xc0, !PT ;  /* 0xfffffffe04037812 */ /* 0x000fe200078ec0ff */
[----:B------:R-:W-:Y:S01]  /*0350*/  ULDC UR49, c[0x0][0x214] ;  /* 0x0000850000317ab9 */ /* 0x000fe20000000800 */
[----:B------:R-:W-:Y:S01]  /*0360*/  LOP3.LUT R4, R9, 0x7fffffe, RZ, 0xc0, !PT ;  /* 0x07fffffe09047812 */ /* 0x000fe200078ec0ff */
[----:B------:R-:W-:Y:S01]  /*0370*/  ULDC UR56, c[0x0][0x1c8] ;  /* 0x0000720000387ab9 */ /* 0x000fe20000000800 */
[----:B------:R-:W-:Y:S01]  /*0380*/  LOP3.LUT R2, R2, 0xfffffff8, RZ, 0xc0, !PT ;  /* 0xfffffff802027812 */ /* 0x000fe200078ec0ff */
[----:B------:R-:W-:Y:S01]  /*0390*/  IMAD.IADD R15, R8, 0x1, -R3 ;  /* 0x00000001080f7824 */ /* 0x000fe200078e0a03 */
[----:B------:R-:W-:Y:S01]  /*03a0*/  SHF.R.S32.HI R10, RZ, 0x1f, R0 ;  /* 0x0000001fff0a7819 */ /* 0x000fe20000011400 */
[----:B------:R-:W-:Y:S01]  /*03b0*/  IMAD.IADD R8, R7, 0x1, -R4 ;  /* 0x0000000107087824 */ /* 0x000fe200078e0a04 */
[----:B------:R-:W-:Y:S01]  /*03c0*/  LEA.HI R21, R19, R20, RZ, 0x3 ;  /* 0x0000001413157211 */ /* 0x000fe200078f18ff */
[----:B------:R-:W-:Y:S01]  /*03d0*/  IMAD.IADD R9, R7, 0x1, -R2 ;  /* 0x0000000107097824 */ /* 0x000fe200078e0a02 */
[----:B------:R-:W-:Y:S01]  /*03e0*/  LEA.HI R22, R10, R0, RZ, 0x2 ;  /* 0x000000000a167211 */ /* 0x000fe200078f10ff */
[----:B------:R-:W-:Y:S01]  /*03f0*/  ULDC.U8 UR8, c[0x0][0x3d0] ;  /* 0x0000f40000087ab9 */ /* 0x000fe20000000000 */
[----:B------:R-:W-:Y:S01]  /*0400*/  LOP3.LUT R0, R6, 0xfffffff0, RZ, 0xc0, !PT ;  /* 0xfffffff006007812 */ /* 0x000fe200078ec0ff */
[----:B------:R-:W-:Y:S01]  /*0410*/  ULDC UR50, c[0x0][0x224] ;  /* 0x0000890000327ab9 */ /* 0x000fe20000000800 */
[----:B------:R-:W-:Y:S01]  /*0420*/  LOP3.LUT R6, R5, 0xfffffffc, RZ, 0xc0, !PT ;  /* 0xfffffffc05067812 */ /* 0x000fe200078ec0ff */
[----:B------:R-:W-:Y:S01]  /*0430*/  @UP5 UIMAD UR54, UR32, UR49, URZ ;  /* 0x00000031203652a4 */ /* 0x000fe2000f8e023f */
[----:B------:R-:W-:Y:S01]  /*0440*/  SHF.R.S32.HI R2, RZ, 0x5, R11 ;  /* 0x00000005ff027819 */ /* 0x000fe2000001140b */
[C---:B------:R-:W-:Y:S01]  /*0450*/  IMAD.IADD R0, R20.reuse, 0x1, -R0 ;  /* 0x0000000114007824 */ /* 0x040fe200078e0a00 */
[----:B------:R-:W-:Y:S01]  /*0460*/  SHF.R.S32.HI R4, RZ, 0x3, R21 ;  /* 0x00000003ff047819 */ /* 0x000fe20000011415 */
[----:B------:R-:W-:Y:S01]  /*0470*/  IMAD.IADD R16, R20, 0x1, -R6 ;  /* 0x0000000114107824 */ /* 0x000fe200078e0a06 */
[----:B------:R-:W-:Y:S01]  /*0480*/  SHF.R.S32.HI R3, RZ, 0x1f, R11 ;  /* 0x0000001fff037819 */ /* 0x000fe2000001140b */
[----:B------:R-:W-:Y:S01]  /*0490*/  IMAD R8, R2, 0x8, R8 ;  /* 0x0000000802087824 */ /* 0x000fe200078e0208 */
[-C--:B------:R-:W-:Y:S01]  /*04a0*/  LEA.HI R5, R11, R2.reuse, RZ, 0x1 ;  /* 0x000000020b057211 */ /* 0x080fe200078f08ff */
[----:B------:R-:W-:Y:S01]  /*04b0*/  IMAD.SHL.U32 R4, R4, 0x40, RZ ;  /* 0x0000004004047824 */ /* 0x000fe200078e00ff */
[----:B------:R-:W-:Y:S01]  /*04c0*/  LEA.HI R3, R3, R2, RZ, 0x2 ;  /* 0x0000000203037211 */ /* 0x000fe200078f10ff */
[----:B------:R-:W-:Y:S01]  /*04d0*/  IMAD.SHL.U32 R250, R16, 0x8, RZ ;  /* 0x0000000810fa7824 */ /* 0x000fe200078e00ff */
[----:B------:R-:W-:Y:S01]  /*04e0*/  LOP3.LUT R6, R5, 0xfffffffe, RZ, 0xc0, !PT ;  /* 0xfffffffe05067812 */ /* 0x000fe200078ec0ff */
[----:B------:R-:W-:Y:S01]  /*04f0*/  ULDC.64 UR12, c[0x0][0x118] ;  /* 0x00004600000c7ab9 */ /* 0x000fe20000000a00 */
[----:B------:R-:W-:Y:S01]  /*0500*/  LOP3.LUT R5, R3, 0xfffffffc, RZ, 0xc0, !PT ;  /* 0xfffffffc03057812 */ /* 0x000fe200078ec0ff */
[----:B------:R-:W-:Y:S01]  /*0510*/  UMOV UR61, 0x4 ;  /* 0x00000004003d7882 */ /* 0x000fe20000000000 */
[----:B------:R-:W-:Y:S01]  /*0520*/  LOP3.LUT R3, R4, 0xc0, RZ, 0xc0, !PT ;  /* 0x000000c004037812 */ /* 0x000fe200078ec0ff */
[C---:B------:R-:W-:Y:S01]  /*0530*/  IMAD.IADD R231, R2.reuse, 0x1, -R6 ;  /* 0x0000000102e77824 */ /* 0x040fe200078e0a06 */
[----:B------:R-:W-:Y:S01]  /*0540*/  SHF.R.S32.HI R6, RZ, 0x1f, R0 ;  /* 0x0000001fff067819 */ /* 0x000fe20000011400 */
[----:B------:R-:W-:Y:S01]  /*0550*/  IMAD.IADD R11, R2, 0x1, -R5 ;  /* 0x00000001020b7824 */ /* 0x000fe200078e0a05 */
[----:B------:R-:W-:Y:S01]  /*0560*/  LOP3.LUT R4, R3, 0x18, R250, 0xf8, !PT ;  /* 0x0000001803047812 */ /* 0x000fe200078ef8fa */
[----:B------:R-:W-:Y:S01]  /*0570*/  ULOP3.LUT UR56, UR35, UR56, URZ, 0x3c, !UPT ;  /* 0x0000003823387292 */ /* 0x000fe2000f8e3c3f */
[----:B------:R-:W-:Y:S01]  /*0580*/  SHF.R.U32.HI R3, RZ, 0x3, R3 ;  /* 0x00000003ff037819 */ /* 0x000fe20000011603 */
[----:B------:R-:W-:Y:S01]  /*0590*/  USHF.R.S32.HI UR57, URZ, 0x1f, UR35 ;  /* 0x0000001f3f397899 */ /* 0x000fe20008011423 */
[----:B------:R-:W-:Y:S01]  /*05a0*/  LOP3.LUT R5, R21, 0xfffffff8, RZ, 0xc0, !PT ;  /* 0xfffffff815057812 */ /* 0x000fe200078ec0ff */
[----:B------:R-:W-:Y:S01]  /*05b0*/  UISETP.NE.AND UP6, UPT, UR8, URZ, UPT ;  /* 0x0000003f0800728c */ /* 0x000fe2000bfc5270 */
[-C--:B------:R-:W-:Y:S01]  /*05c0*/  LEA.HI R2, R0, R0.reuse, RZ, 0x1 ;  /* 0x0000000000027211 */ /* 0x080fe200078f08ff */
[----:B------:R-:W-:Y:S01]  /*05d0*/  USHF.R.S32.HI UR59, URZ, 0x1f, UR32 ;  /* 0x0000001f3f3b7899 */ /* 0x000fe20008011420 */
[----:B------:R-:W-:Y:S01]  /*05e0*/  LEA.HI R14, R6, R0, RZ, 0x3 ;  /* 0x00000000060e7211 */ /* 0x000fe200078f18ff */
[----:B------:R-:W-:Y:S01]  /*05f0*/  USHF.R.S32.HI UR58, URZ, 0x1f, UR35 ;  /* 0x0000001f3f3a7899 */ /* 0x000fe20008011423 */
[----:B------:R-:W-:Y:S01]  /*0600*/  LOP3.LUT R7, R4, R3, RZ, 0x3c, !PT ;  /* 0x0000000304077212 */ /* 0x000fe200078e3cff */
[----:B------:R-:W-:Y:S01]  /*0610*/  IMAD.IADD R3, R20, 0x1, -R5 ;  /* 0x0000000114037824 */ /* 0x000fe200078e0a05 */
[----:B------:R-:W-:Y:S01]  /*0620*/  LOP3.LUT R5, R2, 0x7fffffe, RZ, 0xc0, !PT ;  /* 0x07fffffe02057812 */ /* 0x000fe200078ec0ff */
[----:B------:R-:W-:Y:S01]  /*0630*/  UIMAD.WIDE.U32 UR42, UR36, UR44, URZ ;  /* 0x0000002c242a72a5 */ /* 0x000fe2000f8e003f */
[----:B------:R-:W-:Y:S01]  /*0640*/  LOP3.LUT R4, R14, 0xfffffff8, RZ, 0xc0, !PT ;  /* 0xfffffff80e047812 */ /* 0x000fe200078ec0ff */
[----:B------:R-:W-:Y:S01]  /*0650*/  UIMAD UR51, UR37, UR44, URZ ;  /* 0x0000002c253372a4 */ /* 0x000fe2000f8e023f */
[----:B------:R-:W-:Y:S01]  /*0660*/  LEA.HI R6, R3, R3, RZ, 0x1 ;  /* 0x0000000303067211 */ /* 0x000fe200078f08ff */
[C---:B------:R-:W-:Y:S01]  /*0670*/  IMAD.IADD R18, R0.reuse, 0x1, -R5 ;  /* 0x0000000100127824 */ /* 0x040fe200078e0a05 */
[-C--:B------:R-:W-:Y:S01]  /*0680*/  LEA.HI R10, R19, R20.reuse, RZ, 0x6 ;  /* 0x00000014130a7211 */ /* 0x080fe200078f30ff */
[----:B------:R-:W-:Y:S01]  /*0690*/  IMAD.IADD R12, R0, 0x1, -R4 ;  /* 0x00000001000c7824 */ /* 0x000fe200078e0a04 */
[----:B------:R-:W-:Y:S01]  /*06a0*/  LOP3.LUT R0, R6, 0x3fffffe, RZ, 0xc0, !PT ;  /* 0x03fffffe06007812 */ /* 0x000fe200078ec0ff */
[----:B------:R-:W-:Y:S01]  /*06b0*/  IMAD.U32 R4, R8, 0x20, R7 ;  /* 0x0000002008047824 */ /* 0x000fe200078e0007 */
[----:B------:R-:W-:Y:S01]  /*06c0*/  SHF.R.S32.HI R10, RZ, 0x6, R10 ;  /* 0x00000006ff0a7819 */ /* 0x000fe2000001140a */
[----:B------:R-:W-:Y:S01]  /*06d0*/  USHF.R.S32.HI UR53, URZ, 0x1f, UR47 ;  /* 0x0000001f3f357899 */ /* 0x000fe2000801142f */
[----:B------:R-:W-:Y:S01]  /*06e0*/  SHF.R.S32.HI R7, RZ, 0x1, R2 ;  /* 0x00000001ff077819 */ /* 0x000fe20000011402 */
[C---:B------:R-:W-:Y:S01]  /*06f0*/  IMAD.IADD R5, R3.reuse, 0x1, -R0 ;  /* 0x0000000103057824 */ /* 0x040fe200078e0a00 */
[----:B------:R-:W-:Y:S01]  /*0700*/  SHF.R.S32.HI R2, RZ, 0x1f, R2 ;  /* 0x0000001fff027819 */ /* 0x000fe20000011402 */
[----:B------:R-:W-:Y:S01]  /*0710*/  IMAD R0, R10, 0x4, R15 ;  /* 0x000000040a007824 */ /* 0x000fe200078e020f */
[----:B------:R1:W-:Y:S01]  /*0720*/  STL [R1+0x28], R4 ;  /* 0x0000280401007387 */ /* 0x0003e20000100800 */
[----:B------:R-:W-:Y:S01]  /*0730*/  IMAD.SHL.U32 R3, R3, 0x40, RZ ;  /* 0x0000004003037824 */ /* 0x000fe200078e00ff */
[----:B------:R-:W-:Y:S01]  /*0740*/  LEA.HI R2, R2, R7, RZ, 0x2 ;  /* 0x0000000702027211 */ /* 0x000fe200078f10ff */
[----:B------:R-:W-:Y:S01]  /*0750*/  IMAD R17, R0, 0x8, R5 ;  /* 0x0000000800117824 */ /* 0x000fe200078e0205 */
[----:B------:R-:W-:Y:S01]  /*0760*/  SHF.R.S32.HI R0, RZ, 0x1, R6 ;  /* 0x00000001ff007819 */ /* 0x000fe20000011406 */
[----:B------:R-:W-:Y:S01]  /*0770*/  UIMAD UR50, UR4, UR50, URZ ;  /* 0x00000032043272a4 */ /* 0x000fe2000f8e023f */
[----:B------:R-:W-:Y:S01]  /*0780*/  LOP3.LUT R5, R2, 0xfffffffc, RZ, 0xc0, !PT ;  /* 0xfffffffc02057812 */ /* 0x000fe200078ec0ff */
[----:B------:R-:W-:Y:S01]  /*0790*/  IMAD.SHL.U32 R2, R11, 0x10, RZ ;  /* 0x000000100b027824 */ /* 0x000fe200078e00ff */
[C---:B------:R-:W-:Y:S01]  /*07a0*/  LOP3.LUT P4, RZ, R0.reuse, 0x2, RZ, 0xc0, !PT ;  /* 0x0000000200ff7812 */ /* 0x040fe2000788c0ff */
[----:B------:R-:W-:Y:S01]  /*07b0*/  IMAD.SHL.U32 R0, R0, 0x40, RZ ;  /* 0x0000004000007824 */ /* 0x000fe200078e00ff */
[----:B------:R-:W-:Y:S01]  /*07c0*/  LEA.HI R6, R9, R9, RZ, 0x1 ;  /* 0x0000000909067211 */ /* 0x000fe200078f08ff */
[----:B------:R-:W-:Y:S01]  /*07d0*/  IMAD.IADD R13, R7, 0x1, -R5 ;  /* 0x00000001070d7824 */ /* 0x000fe200078e0a05 */
[----:B------:R-:W-:Y:S01]  /*07e0*/  LEA.HI R7, R19, R20, RZ, 0x7 ;  /* 0x0000001413077211 */ /* 0x000fe200078f38ff */
[----:B------:R-:W-:Y:S01]  /*07f0*/  IMAD.SHL.U32 R20, R20, 0x2, RZ ;  /* 0x0000000214147824 */ /* 0x000fe200078e00ff */
[----:B------:R-:W-:Y:S01]  /*0800*/  LOP3.LUT R0, R0, 0xc0, RZ, 0xc0, !PT ;  /* 0x000000c000007812 */ /* 0x000fe200078ec0ff */
[----:B------:R-:W-:Y:S01]  /*0810*/  @!UP5 UIMAD UR49, UR5, UR49, URZ ;  /* 0x000000310531d2a4 */ /* 0x000fe2000f8e023f */
[----:B------:R-:W-:Y:S01]  /*0820*/  LOP3.LUT P2, RZ, R9, 0x2, RZ, 0xc0, !PT ;  /* 0x0000000209ff7812 */ /* 0x000fe2000784c0ff */
[----:B------:R-:W-:Y:S01]  /*0830*/  USHF.R.S32.HI UR48, URZ, 0x1f, UR41 ;  /* 0x0000001f3f307899 */ /* 0x000fe20008011429 */
[C---:B------:R-:W-:Y:S01]  /*0840*/  LOP3.LUT P5, RZ, R12.reuse, 0x2, RZ, 0xc0, !PT ;  /* 0x000000020cff7812 */ /* 0x040fe200078ac0ff */
[----:B------:R-:W-:Y:S01]  /*0850*/  UMOV UR40, 0xffffd000 ;  /* 0xffffd00000287882 */ /* 0x000fe20000000000 */
[----:B------:R-:W-:-:S02]  /*0860*/  LOP3.LUT P6, RZ, R12, 0x4, RZ, 0xc0, !PT ;  /* 0x000000040cff7812 */ /* 0x000fc400078cc0ff */
[C---:B------:R-:W-:Y:S02]  /*0870*/  SEL R226, R230.reuse, 0xffffffe0, !P5 ;  /* 0xffffffe0e6e27807 */ /* 0x040fe40006800000 */
[----:B------:R-:W-:Y:S02]  /*0880*/  SEL R221, R230, 0xffffffe0, !P4 ;  /* 0xffffffe0e6dd7807 */ /* 0x000fe40006000000 */
[----:B-1----:R-:W-:Y:S02]  /*0890*/  LOP3.LUT R4, R9, 0x1, RZ, 0xc0, !PT ;  /* 0x0000000109047812 */ /* 0x002fe400078ec0ff */
[----:B------:R-:W-:Y:S02]  /*08a0*/  SEL R227, R227, 0x40, P6 ;  /* 0x00000040e3e37807 */ /* 0x000fe40003000000 */
[----:B------:R-:W-:Y:S02]  /*08b0*/  ISETP.NE.U32.AND P3, PT, R4, 0x1, PT ;  /* 0x000000010400780c */ /* 0x000fe40003f65070 */
[----:B------:R-:W-:-:S02]  /*08c0*/  LOP3.LUT R4, R3, 0x1c0, RZ, 0xc0, !PT ;  /* 0x000001c003047812 */ /* 0x000fc400078ec0ff */
[--C-:B------:R-:W-:Y:S02]  /*08d0*/  LOP3.LUT R3, R0, 0x8, R21.reuse, 0xf8, !PT ;  /* 0x0000000800037812 */ /* 0x100fe400078ef815 */
[----:B------:R-:W-:Y:S02]  /*08e0*/  SHF.R.U32.HI R0, RZ, 0x3, R0 ;  /* 0x00000003ff007819 */ /* 0x000fe40000011600 */
[----:B------:R-:W-:Y:S02]  /*08f0*/  LOP3.LUT R2, R4, 0x30, R2, 0xf8, !PT ;  /* 0x0000003004027812 */ /* 0x000fe400078ef802 */
[----:B------:R-:W-:Y:S02]  /*0900*/  LOP3.LUT R222, R3, R0, RZ, 0x3c, !PT ;  /* 0x0000000003de7212 */ /* 0x000fe400078e3cff */
[----:B------:R-:W-:Y:S02]  /*0910*/  LOP3.LUT R0, R6, 0x3fffffe, RZ, 0xc0, !PT ;  /* 0x03fffffe06007812 */ /* 0x000fe400078ec0ff */
[----:B------:R-:W-:Y:S01]  /*0920*/  LOP3.LUT R5, R2, 0x8, R21, 0xf8, !PT ;  /* 0x0000000802057812 */ /* 0x000fe200078ef815 */
[C---:B------:R-:W-:Y:S01]  /*0930*/  IMAD.SHL.U32 R2, R9.reuse, 0x40, RZ ;  /* 0x0000004009027824 */ /* 0x040fe200078e00ff */
[----:B------:R-:W-:Y:S01]  /*0940*/  SHF.R.U32.HI R3, RZ, 0x3, R4 ;  /* 0x00000003ff037819 */ /* 0x000fe20000011604 */
[----:B------:R-:W-:Y:S01]  /*0950*/  IMAD.IADD R8, R9, 0x1, -R0 ;  /* 0x0000000109087824 */ /* 0x000fe200078e0a00 */
[----:B------:R-:W-:Y:S01]  /*0960*/  SEL R233, R233, 0x10, !P3 ;  /* 0x00000010e9e97807 */ /* 0x000fe20005800000 */
[----:B------:R-:W-:Y:S01]  /*0970*/  IMAD.SHL.U32 R0, R10, 0x20, RZ ;  /* 0x000000200a007824 */ /* 0x000fe200078e00ff */
[----:B------:R-:W-:Y:S01]  /*0980*/  LOP3.LUT R2, R2, 0x1c0, RZ, 0xc0, !PT ;  /* 0x000001c002027812 */ /* 0x000fe200078ec0ff */
[----:B------:R-:W-:Y:S01]  /*0990*/  IMAD.U32 R222, R17, 0x20, R222 ;  /* 0x0000002011de7824 */ /* 0x000fe200078e00de */
[----:B------:R-:W-:-:S02]  /*09a0*/  LOP3.LUT R9, R5, R3, RZ, 0x3c, !PT ;  /* 0x0000000305097212 */ /* 0x000fc400078e3cff */
[----:B------:R-:W-:Y:S01]  /*09b0*/  LOP3.LUT R4, R0, 0x6, R20, 0xf8, !PT ;  /* 0x0000000600047812 */ /* 0x000fe200078ef814 */
[----:B------:R-:W-:Y:S01]  /*09c0*/  IMAD R221, R222, 0x2, R221 ;  /* 0x00000002dedd7824 */ /* 0x000fe200078e02dd */
[----:B------:R-:W-:Y:S01]  /*09d0*/  LOP3.LUT R3, R2, 0x20, R0, 0xf8, !PT ;  /* 0x0000002002037812 */ /* 0x000fe200078ef800 */
[----:B------:R-:W-:Y:S01]  /*09e0*/  IMAD.SHL.U32 R222, R222, 0x2, RZ ;  /* 0x00000002dede7824 */ /* 0x000fe200078e00ff */
[----:B------:R-:W-:Y:S01]  /*09f0*/  SHF.R.U32.HI R0, RZ, 0x3, R2 ;  /* 0x00000003ff007819 */ /* 0x000fe20000011602 */
[----:B------:R1:W-:Y:S01]  /*0a00*/  STL [R1+0x48], R4 ;  /* 0x0000480401007387 */ /* 0x0003e20000100800 */
[----:B------:R-:W-:Y:S02]  /*0a10*/  SHF.R.S32.HI R2, RZ, 0x3, R14 ;  /* 0x00000003ff027819 */ /* 0x000fe4000001140e */
[----:B------:R-:W-:-:S03]  /*0a20*/  LOP3.LUT P0, RZ, R13, 0x2, RZ, 0xc0, !PT ;  /* 0x000000020dff7812 */ /* 0x000fc6000780c0ff */
[----:B------:R-:W-:Y:S01]  /*0a30*/  IMAD R14, R2, 0x8, R18 ;  /* 0x00000008020e7824 */ /* 0x000fe200078e0212 */
[----:B------:R-:W-:Y:S01]  /*0a40*/  SEL R230, R230, 0xffffffe0, !P0 ;  /* 0xffffffe0e6e67807 */ /* 0x000fe20004000000 */
[----:B------:R-:W-:Y:S01]  /*0a50*/  IMAD R225, R11, 0x2, R2 ;  /* 0x000000020be17824 */ /* 0x000fe200078e0202 */
[----:B-1----:R-:W-:Y:S01]  /*0a60*/  LOP3.LUT R4, R3, R0, RZ, 0x3c, !PT ;  /* 0x0000000003047212 */ /* 0x002fe200078e3cff */
[----:B------:R-:W-:Y:S01]  /*0a70*/  IMAD.SHL.U32 R0, R16, 0x2, RZ ;  /* 0x0000000210007824 */ /* 0x000fe200078e00ff */
[----:B------:R-:W-:-:S03]  /*0a80*/  SHF.R.S32.HI R3, RZ, 0x7, R7 ;  /* 0x00000007ff037819 */ /* 0x000fc60000011407 */
[--C-:B------:R-:W-:Y:S02]  /*0a90*/  IMAD R2, R11, 0x200, R0.reuse ;  /* 0x000002000b027824 */ /* 0x100fe400078e0200 */
[----:B------:R-:W-:Y:S02]  /*0aa0*/  IMAD R0, R3, 0x1000, R0 ;  /* 0x0000100003007824 */ /* 0x000fe400078e0200 */
[----:B------:R-:W-:Y:S01]  /*0ab0*/  IMAD R10, R8, 0x20, R2 ;  /* 0x00000020080a7824 */ /* 0x000fe200078e0202 */
[----:B------:R-:W-:Y:S01]  /*0ac0*/  SHF.R.S32.HI R2, RZ, 0x2, R22 ;  /* 0x00000002ff027819 */ /* 0x000fe20000011416 */
[----:B------:R-:W-:Y:S02]  /*0ad0*/  IMAD R0, R231, 0x400, R0 ;  /* 0x00000400e7007824 */ /* 0x000fe400078e0200 */
[----:B------:R-:W-:Y:S02]  /*0ae0*/  IMAD.SHL.U32 R3, R3, 0x8, RZ ;  /* 0x0000000803037824 */ /* 0x000fe400078e00ff */
[----:B------:R-:W-:Y:S01]  /*0af0*/  IMAD.IADD R236, R4, 0x1, R0 ;  /* 0x0000000104ec7824 */ /* 0x000fe200078e0200 */
[----:B------:R-:W-:Y:S01]  /*0b00*/  SHF.R.S32.HI R0, RZ, 0x1, R6 ;  /* 0x00000001ff007819 */ /* 0x000fe20000011406 */
[----:B------:R-:W-:Y:S01]  /*0b10*/  IMAD R5, R231, 0x10, R2 ;  /* 0x00000010e7057824 */ /* 0x000fe200078e0202 */
[----:B------:R-:W-:Y:S01]  /*0b20*/  LOP3.LUT R3, R3, 0x8, RZ, 0xc0, !PT ;  /* 0x0000000803037812 */ /* 0x000fe200078ec0ff */
[----:B------:R-:W-:Y:S01]  /*0b30*/  IMAD.U32 R4, RZ, RZ, UR14 ;  /* 0x0000000eff047e24 */ /* 0x000fe2000f8e00ff */
[C---:B------:R-:W-:Y:S01]  /*0b40*/  LOP3.LUT P1, RZ, R0.reuse, 0x2, RZ, 0xc0, !PT ;  /* 0x0000000200ff7812 */ /* 0x040fe2000782c0ff */
[----:B------:R-:W-:Y:S01]  /*0b50*/  IMAD.SHL.U32 R0, R0, 0x40, RZ ;  /* 0x0000004000007824 */ /* 0x000fe200078e00ff */
[----:B------:R-:W-:Y:S01]  /*0b60*/  IADD3 R2, R5, -0x40, RZ ;  /* 0xffffffc005027810 */ /* 0x000fe20007ffe0ff */
[----:B------:R1:W-:Y:S01]  /*0b70*/  STL [R1+0x4c], R5 ;  /* 0x00004c0501007387 */ /* 0x0003e20000100800 */
[----:B------:R-:W-:-:S02]  /*0b80*/  IMAD.SHL.U32 R236, R236, 0x2, RZ ;  /* 0x00000002ecec7824 */ /* 0x000fc400078e00ff */
[----:B------:R-:W-:Y:S02]  /*0b90*/  LOP3.LUT R0, R0, 0xc0, RZ, 0xc0, !PT ;  /* 0x000000c000007812 */ /* 0x000fe400078ec0ff */
[----:B------:R-:W-:Y:S01]  /*0ba0*/  SHF.R.S32.HI R6, RZ, 0x1f, R2 ;  /* 0x0000001fff067819 */ /* 0x000fe20000011402 */
[----:B------:R-:W-:Y:S01]  /*0bb0*/  IMAD.IADD R234, R236, 0x1, R233 ;  /* 0x00000001ecea7824 */ /* 0x000fe200078e02e9 */
[----:B------:R-:W-:Y:S02]  /*0bc0*/  SHF.R.U32.HI R4, RZ, 0x3, R0 ;  /* 0x00000003ff047819 */ /* 0x000fe40000011600 */
[----:B------:R-:W-:Y:S02]  /*0bd0*/  SHF.L.U64.HI R2, R2, 0x2, R6 ;  /* 0x0000000202027819 */ /* 0x000fe40000010206 */
[----:B------:R-:W-:Y:S01]  /*0be0*/  LOP3.LUT R8, R4, R0, R3, 0x1e, !PT ;  /* 0x0000000004087212 */ /* 0x000fe200078e1e03 */
[----:B------:R-:W-:Y:S01]  /*0bf0*/  IMAD.SHL.U32 R0, R12, 0x40, RZ ;  /* 0x000000400c007824 */ /* 0x000fe200078e00ff */
[C---:B------:R-:W-:Y:S01]  /*0c00*/  IADD3 R235, R236.reuse, 0x20, RZ ;  /* 0x00000020eceb7810 */ /* 0x040fe20007ffe0ff */
[----:B------:R2:W-:Y:S01]  /*0c10*/  STL [R1+0x44], R2 ;  /* 0x0000440201007387 */ /* 0x0005e20000100800 */
[----:B------:R-:W-:Y:S01]  /*0c20*/  @P2 IADD3 R235, R236, -0x20, RZ ;  /* 0xffffffe0eceb2810 */ /* 0x000fe20007ffe0ff */
[----:B------:R-:W-:Y:S01]  /*0c30*/  IMAD.IADD R8, R8, 0x1, R10 ;  /* 0x0000000108087824 */ /* 0x000fe200078e020a */
[----:B------:R-:W-:-:S03]  /*0c40*/  LOP3.LUT R0, R0, 0x1c0, RZ, 0xc0, !PT ;  /* 0x000001c000007812 */ /* 0x000fc600078ec0ff */
[----:B------:R-:W-:Y:S01]  /*0c50*/  IMAD.IADD R233, R233, 0x1, R235 ;  /* 0x00000001e9e97824 */ /* 0x000fe200078e02eb */
[----:B------:R-:W-:Y:S01]  /*0c60*/  SHF.R.U32.HI R6, RZ, 0x3, R0 ;  /* 0x00000003ff067819 */ /* 0x000fe20000011600 */
[----:B-1----:R-:W-:-:S05]  /*0c70*/  IMAD.SHL.U32 R5, R15, 0x10, RZ ;  /* 0x000000100f057824 */ /* 0x002fca00078e00ff */
[----:B------:R-:W-:Y:S01]  /*0c80*/  LOP3.LUT R7, R3, 0x10, R5, 0xf8, !PT ;  /* 0x0000001003077812 */ /* 0x000fe200078ef805 */
[C---:B------:R-:W-:Y:S02]  /*0c90*/  IMAD.SHL.U32 R5, R15.reuse, 0x8, RZ ;  /* 0x000000080f057824 */ /* 0x040fe400078e00ff */
[----:B------:R-:W-:-:S03]  /*0ca0*/  IMAD R3, R15, 0x200, R9 ;  /* 0x000002000f037824 */ /* 0x000fc600078e0209 */
[----:B------:R-:W-:Y:S01]  /*0cb0*/  LOP3.LUT R5, R5, 0x8, RZ, 0xc0, !PT ;  /* 0x0000000805057812 */ /* 0x000fe200078ec0ff */
[----:B--2---:R-:W-:-:S03]  /*0cc0*/  IMAD.SHL.U32 R2, R13, 0x40, RZ ;  /* 0x000000400d027824 */ /* 0x004fc600078e00ff */
[----:B------:R-:W-:Y:S01]  /*0cd0*/  LOP3.LUT R6, R6, R0, R5, 0x1e, !PT ;  /* 0x0000000006067212 */ /* 0x000fe200078e1e05 */
[----:B------:R-:W-:Y:S01]  /*0ce0*/  IMAD.SHL.U32 R0, R14, 0x20, RZ ;  /* 0x000000200e007824 */ /* 0x000fe200078e00ff */
[----:B------:R-:W-:-:S03]  /*0cf0*/  LOP3.LUT R2, R2, 0xc0, RZ, 0xc0, !PT ;  /* 0x000000c002027812 */ /* 0x000fc600078ec0ff */
[----:B------:R-:W-:Y:S02]  /*0d00*/  IMAD R231, R231, 0x200, R0 ;  /* 0x00000200e7e77824 */ /* 0x000fe400078e0200 */
[----:B------:R-:W-:Y:S01]  /*0d10*/  IMAD.U32 R225, R225, 0x200, R6 ;  /* 0x00000200e1e17824 */ /* 0x000fe200078e0006 */
[----:B------:R-:W-:-:S04]  /*0d20*/  SHF.R.U32.HI R4, RZ, 0x3, R2 ;  /* 0x00000003ff047819 */ /* 0x000fc80000011602 */
[C---:B------:R-:W-:Y:S02]  /*0d30*/  LOP3.LUT R5, R4.reuse, R2, R5, 0x1e, !PT ;  /* 0x0000000204057212 */ /* 0x040fe400078e1e05 */
[----:B------:R-:W-:Y:S02]  /*0d40*/  LOP3.LUT R2, R4, R7, R2, 0x1e, !PT ;  /* 0x0000000704027212 */ /* 0x000fe400078e1e02 */
[----:B------:R-:W-:Y:S01]  /*0d50*/  LEA R4, R8, 0x9000, 0x1 ;  /* 0x0000900008047811 */ /* 0x000fe200078e08ff */
[----:B------:R-:W-:Y:S01]  /*0d60*/  IMAD.IADD R231, R231, 0x1, R5 ;  /* 0x00000001e7e77824 */ /* 0x000fe200078e0205 */
[----:B------:R-:W-:Y:S01]  /*0d70*/  LEA R225, R225, 0xf000, 0x1 ;  /* 0x0000f000e1e17811 */ /* 0x000fe200078e08ff */
[----:B------:R-:W-:Y:S01]  /*0d80*/  IMAD.IADD R229, R0, 0x1, R2 ;  /* 0x0000000100e57824 */ /* 0x000fe200078e0202 */
[C---:B------:R-:W-:Y:S02]  /*0d90*/  IADD3 R2, R250.reuse, 0x20, RZ ;  /* 0x00000020fa027810 */ /* 0x040fe40007ffe0ff */
[----:B------:R-:W-:Y:S01]  /*0da0*/  IADD3 R0, R250, 0x40, RZ ;  /* 0x00000040fa007810 */ /* 0x000fe20007ffe0ff */
[----:B------:R-:W-:-:S02]  /*0db0*/  IMAD.IADD R226, R225, 0x1, R226 ;  /* 0x00000001e1e27824 */ /* 0x000fc400078e02e2 */
[----:B------:R1:W-:Y:S01]  /*0dc0*/  STL [R1+0x10], R2 ;  /* 0x0000100201007387 */ /* 0x0003e20000100800 */
[--C-:B------:R-:W-:Y:S02]  /*0dd0*/  IMAD.IADD R228, R225, 0x1, R227.reuse ;  /* 0x00000001e1e47824 */ /* 0x100fe400078e02e3 */
[----:B------:R-:W-:Y:S01]  /*0de0*/  IMAD.IADD R227, R226, 0x1, R227 ;  /* 0x00000001e2e37824 */ /* 0x000fe200078e02e3 */
[----:B------:R2:W-:Y:S04]  /*0df0*/  STL [R1+0x14], R0 ;  /* 0x0000140001007387 */ /* 0x0005e80000100800 */
[----:B------:R3:W-:Y:S01]  /*0e00*/  STL [R1+0x2c], R4 ;  /* 0x00002c0401007387 */ /* 0x0007e20000100800 */
[----:B-1----:R-:W-:Y:S01]  /*0e10*/  IMAD.SHL.U32 R2, R3, 0x2, RZ ;  /* 0x0000000203027824 */ /* 0x002fe200078e00ff */
[----:B--2---:R-:W-:-:S02]  /*0e20*/  IADD3 R0, R4, 0x20, RZ ;  /* 0x0000002004007810 */ /* 0x004fc40007ffe0ff */
[----:B------:R-:W-:-:S05]  /*0e30*/  @P1 IADD3 R0, R4, -0x20, RZ ;  /* 0xffffffe004001810 */ /* 0x000fca0007ffe0ff */
[----:B----4-:R3:W-:Y:S02]  /*0e40*/  STL [R1+0x30], R0 ;  /* 0x0000300001007387 */ /* 0x0107e40000100800 */
.L_x_41:
[----:B------:R-:W-:Y:S02]  /*0e50*/  ULDC.64 UR4, c[0x0][0x240] ;  /* 0x0000900000047ab9 */ /* 0x000fe40000000a00 */
[----:B------:R-:W-:Y:S02]  /*0e60*/  UISETP.NE.U32.AND UP1, UPT, URZ, UR4, UPT ;  /* 0x000000043f00728c */ /* 0x000fe4000bf25070 */
[----:B------:R-:W-:Y:S02]  /*0e70*/  USHF.L.U32 UR11, UR32, 0x2, URZ ;  /* 0x00000002200b7899 */ /* 0x000fe4000800063f */
[----:B------:R-:W-:Y:S02]  /*0e80*/  USHF.R.S32.HI UR39, URZ, 0x1f, UR32 ;  /* 0x0000001f3f277899 */ /* 0x000fe40008011420 */
[----:B------:R-:W-:Y:S02]  /*0e90*/  UISETP.NE.AND.EX UP1, UPT, URZ, UR5, UPT, UP1 ;  /* 0x000000053f00728c */ /* 0x000fe4000bf25310 */
[----:B------:R-:W-:-:S02]  /*0ea0*/  ULDC.64 UR8, c[0x0][0x250] ;  /* 0x0000940000087ab9 */ /* 0x000fc40000000a00 */
[----:B------:R-:W-:Y:S02]  /*0eb0*/  UISETP.NE.U32.AND UP3, UPT, URZ, UR8, UPT ;  /* 0x000000083f00728c */ /* 0x000fe4000bf65070 */
[----:B------:R-:W-:Y:S01]  /*0ec0*/  USHF.L.U64.HI UR10, UR32, 0x2, UR39 ;  /* 0x00000002200a7899 */ /* 0x000fe20008010227 */
[----:B------:R-:W-:Y:S01]  /*0ed0*/  PLOP3.LUT P2, PT, PT, PT, UP1, 0x80, 0x0 ;  /* 0x000000000000781c */ /* 0x000fe20003f4f018 */
[----:B------:R-:W-:Y:S02]  /*0ee0*/  UIADD3 UR4, UP0, UR11, UR4, URZ ;  /* 0x000000040b047290 */ /* 0x000fe4000ff1e03f */
[----:B------:R-:W-:Y:S02]  /*0ef0*/  UISETP.NE.AND.EX UP3, UPT, URZ, UR9, UPT, UP3 ;  /* 0x000000093f00728c */ /* 0x000fe4000bf65330 */
[----:B------:R-:W-:Y:S02]  /*0f00*/  UIADD3.X UR5, UR10, UR5, URZ, UP0, !UPT ;  /* 0x000000050a057290 */ /* 0x000fe400087fe43f */
[----:B-123--:R-:W-:Y:S01]  /*0f10*/  IMAD.U32 R4, RZ, RZ, UR4 ;  /* 0x00000004ff047e24 */ /* 0x00efe2000f8e00ff */
[----:B------:R-:W-:Y:S01]  /*0f20*/  ULDC.U8 UR14, c[0x0][0x312] ;  /* 0x0000c480000e7ab9 */ /* 0x000fe20000000000 */
[----:B------:R-:W-:Y:S01]  /*0f30*/  PLOP3.LUT P0, PT, PT, PT, UP3, 0x80, 0x0 ;  /* 0x000000000000781c */ /* 0x000fe20003f0f038 */
[----:B------:R-:W-:Y:S01]  /*0f40*/  ULDC.64 UR6, c[0x0][0x248] ;  /* 0x0000920000067ab9 */ /* 0x000fe20000000a00 */
[----:B------:R-:W-:Y:S01]  /*0f50*/  IMAD.U32 R5, RZ, RZ, UR5 ;  /* 0x00000005ff057e24 */ /* 0x000fe2000f8e00ff */
[----:B------:R-:W-:-:S02]  /*0f60*/  UISETP.NE.AND UP4, UPT, UR14, URZ, UPT ;  /* 0x0000003f0e00728c */ /* 0x000fc4000bf85270 */
[----:B------:R-:W-:Y:S02]  /*0f70*/  @UP3 UIADD3 UR4, UP0, UR11, UR8, URZ ;  /* 0x000000080b043290 */ /* 0x000fe4000ff1e03f */
[----:B------:R1:W2:Y:S01]  /*0f80*/  @P2 LDG.E R8, [R4.64] ;  /* 0x0000000c04082981 */ /* 0x0002a2000c1e1900 */
[----:B------:R-:W-:Y:S02]  /*0f90*/  UISETP.EQ.U32.AND UP2, UPT, URZ, UR6, UPT ;  /* 0x000000063f00728c */ /* 0x000fe4000bf42070 */
[----:B------:R-:W-:Y:S01]  /*0fa0*/  @UP3 UIADD3.X UR5, UR10, UR9, URZ, UP0, !UPT ;  /* 0x000000090a053290 */ /* 0x000fe200087fe43f */
[----:B------:R1:W3:Y:S01]  /*0fb0*/  @P2 LDG.E R3, [R4.64+0x4] ;  /* 0x0000040c04032981 */ /* 0x0002e2000c1e1900 */
[----:B------:R-:W-:Y:S01]  /*0fc0*/  MOV R6, UR4 ;  /* 0x0000000400067c02 */ /* 0x000fe20008000f00 */
[----:B------:R-:W-:-:S03]  /*0fd0*/  UISETP.EQ.OR.EX UP2, UPT, URZ, UR7, !UP4, UP2 ;  /* 0x000000073f00728c */ /* 0x000fc6000e742720 */
[----:B------:R-:W-:Y:S01]  /*0fe0*/  IMAD.U32 R7, RZ, RZ, UR5 ;  /* 0x00000005ff077e24 */ /* 0x000fe2000f8e00ff */
[----:B------:R-:W-:-:S04]  /*0ff0*/  UIADD3 UR6, UP0, UR11, UR6, URZ ;  /* 0x000000060b067290 */ /* 0x000fc8000ff1e03f */
[----:B----4-:R-:W4:Y:S01]  /*1000*/  @P0 LDG.E R6, [R6.64] ;  /* 0x0000000c06060981 */ /* 0x010f22000c1e1900 */
[----:B------:R-:W-:Y:S01]  /*1010*/  PLOP3.LUT P1, PT, PT, PT, UP2, 0x80, 0x0 ;  /* 0x000000000000781c */ /* 0x000fe20003f2f028 */
[----:B------:R-:W-:Y:S01]  /*1020*/  UIADD3.X UR7, UR10, UR7, URZ, UP0, !UPT ;  /* 0x000000070a077290 */ /* 0x000fe200087fe43f */
[----:B-1----:R-:W-:-:S05]  /*1030*/  IMAD.U32 R4, RZ, RZ, UR6 ;  /* 0x00000006ff047e24 */ /* 0x002fca000f8e00ff */
[----:B------:R-:W-:-:S06]  /*1040*/  MOV R5, UR7 ;  /* 0x0000000700057c02 */ /* 0x000fcc0008000f00 */
[----:B-----5:R-:W5:Y:S01]  /*1050*/  @!P1 LDG.E R0, [R4.64] ;  /* 0x0000000c04009981 */ /* 0x020f62000c1e1900 */
[----:B------:R-:W-:Y:S02]  /*1060*/  UMOV UR15, 0xffffffff ;  /* 0xffffffff000f7882 */ /* 0x000fe40000000000 */
[----:B------:R-:W-:Y:S02]  /*1070*/  UMOV UR19, URZ ;  /* 0x0000003f00137c82 */ /* 0x000fe40008000000 */
[----:B------:R-:W-:Y:S02]  /*1080*/  UMOV UR26, 0xffffffff ;  /* 0xffffffff001a7882 */ /* 0x000fe40000000000 */
[----:B------:R-:W-:Y:S01]  /*1090*/  ULDC UR6, c[0x0][0x218] ;  /* 0x0000860000067ab9 */ /* 0x000fe20000000800 */
[----:B--2---:R-:W1:Y:S08]  /*10a0*/  @P2 R2UR UR15, R8 ;  /* 0x00000000080f23c2 */ /* 0x004e7000000e0000 */
[----:B---3--:R-:W1:Y:S08]  /*10b0*/  @P2 R2UR UR4, R3 ;  /* 0x00000000030423c2 */ /* 0x008e7000000e0000 */
[----:B----4-:R2:W3:Y:S01]  /*10c0*/  @P0 R2UR UR19, R6 ;  /* 0x00000000061303c2 */ /* 0x0104e200000e0000 */
[----:B------:R-:W-:-:S04]  /*10d0*/  ISETP.NE.U32.AND P0, PT, RZ, c[0x0][0x248], PT ;  /* 0x00009200ff007a0c */ /* 0x000fc80003f05070 */
[----:B------:R-:W-:Y:S01]  /*10e0*/  ISETP.NE.AND.EX P0, PT, RZ, c[0x0][0x24c], PT, P0 ;  /* 0x00009300ff007a0c */ /* 0x000fe20003f05300 */
[----:B-1----:R-:W-:Y:S02]  /*10f0*/  @UP1 UIADD3 UR25, UR4, -UR15, URZ ;  /* 0x8000000f04191290 */ /* 0x002fe4000fffe03f */
[----:B-----5:R2:W1:Y:S05]  /*1100*/  @!P1 R2UR UR26, R0 ;  /* 0x00000000001a93c2 */ /* 0x02046a00000e0000 */
[----:B------:R-:W-:-:S05]  /*1110*/  @!UP1 ULDC UR25, c[0x0][0x214] ;  /* 0x0000850000199ab9 */ /* 0x000fca0000000800 */
[----:B------:R-:W-:Y:S05]  /*1120*/  @!P0 BRA `(.L_x_0) ;  /* 0x0000007000008947 */ /* 0x000fea0003800000 */
[----:B---3--:R-:W-:-:S13]  /*1130*/  PLOP3.LUT P0, PT, PT, PT, UP4, 0x80, 0x0 ;  /* 0x000000000000781c */ /* 0x008fda0003f0f048 */
[----:B--2---:R-:W2:Y:S04]  /*1140*/  @P0 LDG.E R0, [R4.64+0x4] ;  /* 0x0000040c04000981 */ /* 0x004ea8000c1e1900 */
[----:B------:R-:W3:Y:S01]  /*1150*/  @!P0 LDG.E R4, [R4.64] ;  /* 0x0000000c04048981 */ /* 0x000ee2000c1e1900 */
[----:B--2---:R-:W2:Y:S02]  /*1160*/  @P0 R2UR UR4, R0 ;  /* 0x00000000000403c2 */ /* 0x004ea400000e0000 */
[----:B-12---:R-:W-:-:S11]  /*1170*/  @UP4 UIADD3 UR6, UR4, -UR26, URZ ;  /* 0x8000001a04064290 */ /* 0x006fd6000fffe03f */
[----:B---3--:R1:W2:Y:S01]  /*1180*/  @!P0 R2UR UR6, R4 ;  /* 0x00000000040683c2 */ /* 0x0082a200000e0000 */
[----:B------:R-:W-:-:S07]  /*1190*/  DEPBAR.LE SB1, 0x0, {2} ;  /* 0x000090040000791a */ /* 0x000fce0000000000 */
.L_x_0:
[----:B---3--:R-:W-:Y:S02]  /*11a0*/  ULDC.64 UR4, c[0x0][0x258] ;  /* 0x0000960000047ab9 */ /* 0x008fe40000000a00 */
[----:B------:R-:W-:-:S04]  /*11b0*/  UISETP.NE.U32.AND UP2, UPT, URZ, UR4, UPT ;  /* 0x000000043f00728c */ /* 0x000fc8000bf45070 */
[----:B------:R-:W-:-:S06]  /*11c0*/  UISETP.NE.AND.EX UP2, UPT, URZ, UR5, UPT, UP2 ;  /* 0x000000053f00728c */ /* 0x000fcc000bf45320 */
[----:B------:R-:W-:-:S05]  /*11d0*/  PLOP3.LUT P0, PT, PT, PT, UP2, 0x80, 0x0 ;  /* 0x000000000000781c */ /* 0x000fca0003f0f028 */
[----:B------:R-:W-:-:S04]  /*11e0*/  @UP2 UIADD3 UR4, UP0, UR11, UR4, URZ ;  /* 0x000000040b042290 */ /* 0x000fc8000ff1e03f */
[----:B------:R-:W-:Y:S02]  /*11f0*/  @UP2 UIADD3.X UR5, UR10, UR5, URZ, UP0, !UPT ;  /* 0x000000050a052290 */ /* 0x000fe400087fe43f */
[----:B------:R-:W-:-:S04]  /*1200*/  IMAD.U32 R4, RZ, RZ, UR4 ;  /* 0x00000004ff047e24 */ /* 0x000fc8000f8e00ff */
[----:B------:R-:W-:Y:S01]  /*1210*/  IMAD.U32 R5, RZ, RZ, UR5 ;  /* 0x00000005ff057e24 */ /* 0x000fe2000f8e00ff */
[----:B------:R-:W-:-:S04]  /*1220*/  ULDC.64 UR4, c[0x0][0x268] ;  /* 0x00009a0000047ab9 */ /* 0x000fc80000000a00 */
[----:B--2---:R-:W2:Y:S01]  /*1230*/  @P0 LDG.E R0, [R4.64] ;  /* 0x0000000c04000981 */ /* 0x004ea2000c1e1900 */
[----:B------:R-:W-:Y:S02]  /*1240*/  @!UP2 UISETP.NE.U32.AND UP0, UPT, URZ, UR4, UPT ;  /* 0x000000043f00a28c */ /* 0x000fe4000bf05070 */
[----:B------:R-:W-:Y:S02]  /*1250*/  ULDC UR7, c[0x0][0x21c] ;  /* 0x0000870000077ab9 */ /* 0x000fe40000000800 */
[----:B------:R-:W-:Y:S02]  /*1260*/  @!UP2 UISETP.NE.AND.EX UP0, UPT, URZ, UR5, UPT, UP0 ;  /* 0x000000053f00a28c */ /* 0x000fe4000bf05300 */
[----:B------:R-:W-:Y:S02]  /*1270*/  USHF.L.U32 UR23, UR18, 0x7, URZ ;  /* 0x0000000712177899 */ /* 0x000fe4000800063f */
[----:B------:R-:W-:Y:S01]  /*1280*/  @!UP2 USEL UR4, URZ, UR7, !UP0 ;  /* 0x000000073f04a287 */ /* 0x000fe2000c000000 */
[----:B--2---:R-:W2:Y:S02]  /*1290*/  @P0 R2UR UR14, R0 ;  /* 0x00000000000e03c2 */ /* 0x004ea400000e0000 */
[----:B--2---:R-:W-:-:S02]  /*12a0*/  @UP2 UIADD3 UR14, UR14, -UR19, URZ ;  /* 0x800000130e0e2290 */ /* 0x004fc4000fffe03f */
[----:B------:R-:W-:-:S04]  /*12b0*/  @!UP2 UIADD3 UR14, UR4, UR6, -UR19 ;  /* 0x00000006040ea290 */ /* 0x000fc8000fffe813 */
[----:B------:R-:W-:-:S06]  /*12c0*/  UISETP.GT.AND UP0, UPT, UR14, UR23, UPT ;  /* 0x000000170e00728c */ /* 0x000fcc000bf04270 */
[----:B------:R-:W-:-:S13]  /*12d0*/  PLOP3.LUT P0, PT, PT, PT, UP0, 0x80, 0x0 ;  /* 0x000000000000781c */ /* 0x000fda0003f0f008 */
[----:B------:R-:W-:Y:S05]  /*12e0*/  @!P0 BRA `(.L_x_1) ;  /* 0x00007c8000008947 */ /* 0x000fea0003800000 */
[----:B------:R-:W-:Y:S02]  /*12f0*/  ULDC.64 UR4, c[0x0][0x190] ;  /* 0x0000640000047ab9 */ /* 0x000fe40000000a00 */
[----:B-1----:R-:W-:Y:S02]  /*1300*/  UISETP.NE.AND UP0, UPT, UR26, -0x1, UPT ;  /* 0xffffffff1a00788c */ /* 0x002fe4000bf05270 */
[----:B------:R-:W-:Y:S02]  /*1310*/  UIMAD.WIDE.U32 UR6, UR15, UR4, URZ ;  /* 0x000000040f0672a5 */ /* 0x000fe4000f8e003f */
[----:B------:R-:W-:Y:S02]  /*1320*/  UIADD3 UR4, UR25, 0x3f, URZ ;  /* 0x0000003f19047890 */ /* 0x000fe4000fffe03f */
[----:B------:R-:W-:Y:S01]  /*1330*/  PLOP3.LUT P1, PT, PT, PT, UP0, 0x80, 0x0 ;  /* 0x000000000000781c */ /* 0x000fe20003f2f008 */
[----:B------:R-:W-:Y:S02]  /*1340*/  UISETP.NE.AND UP2, UPT, UR15, -0x1, UPT ;  /* 0xffffffff0f00788c */ /* 0x000fe4000bf45270 */
[----:B------:R-:W-:-:S02]  /*1350*/  USHF.R.S32.HI UR10, URZ, 0x1f, UR4 ;  /* 0x0000001f3f0a7899 */ /* 0x000fc40008011404 */
[----:B------:R-:W-:Y:S02]  /*1360*/  ULDC.64 UR16, c[0x0][0x178] ;  /* 0x00005e0000107ab9 */ /* 0x000fe40000000a00 */
[----:B------:R-:W-:Y:S02]  /*1370*/  ULEA.HI UR10, UR10, UR4, URZ, 0x6 ;  /* 0x000000040a0a7291 */ /* 0x000fe4000f8f303f */
[----:B------:R-:W-:Y:S02]  /*1380*/  @UP0 UIADD3 UR11, UR19, UR26, URZ ;  /* 0x0000001a130b0290 */ /* 0x000fe4000fffe03f */
[----:B------:R-:W-:Y:S02]  /*1390*/  ULDC.64 UR20, c[0x0][0x198] ;  /* 0x0000660000147ab9 */ /* 0x000fe40000000a00 */
[----:B------:R-:W-:Y:S02]  /*13a0*/  UIMAD UR22, UR39, UR16, URZ ;  /* 0x00000010271672a4 */ /* 0x000fe4000f8e023f */
[----:B------:R-:W-:-:S02]  /*13b0*/  USHF.R.S32.HI UR34, URZ, 0x6, UR10 ;  /* 0x000000063f227899 */ /* 0x000fc4000801140a */
[----:B------:R-:W-:Y:S02]  /*13c0*/  UIMAD UR24, UR15, UR5, URZ ;  /* 0x000000050f1872a4 */ /* 0x000fe4000f8e023f */
[----:B------:R-:W-:Y:S02]  /*13d0*/  ULOP3.LUT UR10, UR10, 0xffffffc0, URZ, 0xc0, !UPT ;  /* 0xffffffc00a0a7892 */ /* 0x000fe4000f8ec03f */
[----:B------:R-:W-:Y:S02]  /*13e0*/  @UP0 UIMAD.WIDE.U32 UR4, UR11, UR20, URZ ;  /* 0x000000140b0402a5 */ /* 0x000fe4000f8e003f */
[----:B------:R-:W-:Y:S02]  /*13f0*/  UIMAD.WIDE.U32 UR8, UR32, UR16, URZ ;  /* 0x00000010200872a5 */ /* 0x000fe4000f8e003f */
[----:B------:R-:W-:Y:S02]  /*1400*/  UIMAD UR17, UR32, UR17, UR22 ;  /* 0x00000011201172a4 */ /* 0x000fe4000f8e0216 */
[----:B------:R-:W-:-:S02]  /*1410*/  UIADD3 UR16, UR10, -0x40, URZ ;  /* 0xffffffc00a107890 */ /* 0x000fc4000fffe03f */
[----:B------:R-:W-:Y:S02]  /*1420*/  UIADD3 UR33, UR9, UR17, URZ ;  /* 0x0000001109217290 */ /* 0x000fe4000fffe03f */
[----:B------:R-:W-:Y:S02]  /*1430*/  @UP0 UIMAD UR27, UR11, UR21, UR5 ;  /* 0x000000150b1b02a4 */ /* 0x000fe4000f8e0205 */
[----:B------:R-:W-:Y:S02]  /*1440*/  USEL UR38, UR8, UR6, !UP2 ;  /* 0x0000000608267287 */ /* 0x000fe4000d000000 */
[----:B------:R-:W-:Y:S02]  /*1450*/  @UP2 UIADD3 UR33, UR7, UR24, URZ ;  /* 0x0000001807212290 */ /* 0x000fe4000fffe03f */
[----:B------:R-:W-:Y:S02]  /*1460*/  USHF.R.S32.HI UR29, URZ, 0x1f, UR16 ;  /* 0x0000001f3f1d7899 */ /* 0x000fe40008011410 */
[----:B------:R-:W-:Y:S01]  /*1470*/  @UP0 UMOV UR22, UR4 ;  /* 0x0000000400160c82 */ /* 0x000fe20008000000 */
[----:B------:R-:W-:Y:S05]  /*1480*/  @P1 BRA `(.L_x_2) ;  /* 0x000000c000001947 */ /* 0x000fea0003800000 */
[----:B------:R-:W-:Y:S02]  /*1490*/  USHF.R.S32.HI UR4, URZ, 0x1f, UR19 ;  /* 0x0000001f3f047899 */ /* 0x000fe40008011413 */
[----:B------:R-:W-:-:S02]  /*14a0*/  ULDC.64 UR6, c[0x0][0x198] ;  /* 0x0000660000067ab9 */ /* 0x000fc40000000a00 */
[----:B------:R-:W-:Y:S02]  /*14b0*/  UIMAD UR8, UR4, UR6, URZ ;  /* 0x00000006040872a4 */ /* 0x000fe4000f8e023f */
[----:B------:R-:W-:Y:S02]  /*14c0*/  UIMAD.WIDE.U32 UR4, UR19, UR6, URZ ;  /* 0x00000006130472a5 */ /* 0x000fe4000f8e003f */
[----:B------:R-:W-:-:S03]  /*14d0*/  UIMAD UR7, UR19, UR7, UR8 ;  /* 0x00000007130772a4 */ /* 0x000fc6000f8e0208 */
[----:B------:R-:W-:Y:S02]  /*14e0*/  ULDC.64 UR8, c[0x0][0x180] ;  /* 0x0000600000087ab9 */ /* 0x000fe40000000a00 */
[----:B------:R-:W-:Y:S02]  /*14f0*/  UIADD3 UR5, UR5, UR7, URZ ;  /* 0x0000000705057290 */ /* 0x000fe4000fffe03f */
[----:B------:R-:W-:Y:S02]  /*1500*/  UIMAD UR6, UR39, UR8, URZ ;  /* 0x00000008270672a4 */ /* 0x000fe4000f8e023f */
[----:B------:R-:W-:Y:S02]  /*1510*/  UIMAD.WIDE.U32 UR4, UR32, UR8, UR4 ;  /* 0x00000008200472a5 */ /* 0x000fe4000f8e0004 */
[----:B------:R-:W-:-:S04]  /*1520*/  UIMAD UR6, UR32, UR9, UR6 ;  /* 0x00000009200672a4 */ /* 0x000fc8000f8e0206 */
[----:B------:R-:W-:Y:S02]  /*1530*/  UIADD3 UR27, UR5, UR6, URZ ;  /* 0x00000006051b7290 */ /* 0x000fe4000fffe03f */
[----:B------:R-:W-:Y:S02]  /*1540*/  UMOV UR22, UR4 ;  /* 0x0000000400167c82 */ /* 0x000fe40008000000 */
.L_x_2:
[----:B------:R-:W-:Y:S02]  /*1550*/  @UP0 UIADD3 UR6, UR19, UR26, URZ ;  /* 0x0000001a13060290 */ /* 0x000fe4000fffe03f */
[----:B------:R-:W-:Y:S02]  /*1560*/  ULDC.64 UR8, c[0x0][0x1a0] ;  /* 0x0000680000087ab9 */ /* 0x000fe40000000a00 */
[----:B------:R-:W-:-:S04]  /*1570*/  @UP0 UIMAD.WIDE.U32 UR4, UR6, UR8, URZ ;  /* 0x00000008060402a5 */ /* 0x000fc8000f8e003f */
[----:B------:R-:W-:-:S03]  /*1580*/  @UP0 UIMAD UR31, UR6, UR9, UR5 ;  /* 0x00000009061f02a4 */ /* 0x000fc6000f8e0205 */
[----:B------:R-:W-:Y:S01]  /*1590*/  @UP0 UMOV UR30, UR4 ;  /* 0x00000004001e0c82 */ /* 0x000fe20008000000 */
[----:B------:R-:W-:Y:S05]  /*15a0*/  @P1 BRA `(.L_x_3) ;  /* 0x000000c000001947 */ /* 0x000fea0003800000 */
[----:B------:R-:W-:Y:S02]  /*15b0*/  USHF.R.S32.HI UR4, URZ, 0x1f, UR19 ;  /* 0x0000001f3f047899 */ /* 0x000fe40008011413 */
[----:B------:R-:W-:Y:S02]  /*15c0*/  ULDC.64 UR6, c[0x0][0x1a0] ;  /* 0x0000680000067ab9 */ /* 0x000fe40000000a00 */
        /* <DEDUP_REMOVED lines=10> */
.L_x_3:
[----:B------:R-:W-:Y:S01]  /*1670*/  IABS R6, c[0x0][0x1c8] ;  /* 0x0000720000067a13 */ /* 0x000fe20000000000 */
[----:B------:R-:W-:Y:S01]  /*1680*/  ULDC.64 UR6, c[0x0][0x370] ;  /* 0x0000dc0000067ab9 */ /* 0x000fe20000000a00 */
[----:B------:R-:W-:Y:S01]  /*1690*/  IABS R3, UR35 ;  /* 0x0000002300037c13 */ /* 0x000fe20008000000 */
[----:B------:R-:W-:Y:S01]  /*16a0*/  @UP2 UIMAD.WIDE.U32 UR4, UR15, UR6, URZ ;  /* 0x000000060f0422a5 */ /* 0x000fe2000f8e003f */
[----:B------:R-:W1:Y:S01]  /*16b0*/  I2F.RP R4, R6 ;  /* 0x0000000600047306 */ /* 0x000e620000209400 */
[----:B------:R-:W-:Y:S01]  /*16c0*/  ULDC UR8, c[0x0][0x224] ;  /* 0x0000890000087ab9 */ /* 0x000fe20000000800 */
[----:B------:R-:W-:Y:S01]  /*16d0*/  ISETP.NE.AND P2, PT, RZ, c[0x0][0x1c8], PT ;  /* 0x00007200ff007a0c */ /* 0x000fe20003f45270 */
[----:B------:R-:W-:Y:S02]  /*16e0*/  @UP2 UIMAD UR28, UR15, UR7, UR5 ;  /* 0x000000070f1c22a4 */ /* 0x000fe4000f8e0205 */
[----:B------:R-:W-:-:S02]  /*16f0*/  USHF.R.S32.HI UR20, URZ, 0x1f, UR23 ;  /* 0x0000001f3f147899 */ /* 0x000fc40008011417 */
[----:B------:R-:W-:Y:S02]  /*1700*/  @UP2 UMOV UR24, UR4 ;  /* 0x0000000400182c82 */ /* 0x000fe40008000000 */
[----:B------:R-:W-:Y:S02]  /*1710*/  ULDC.64 UR4, c[0x0][0x368] ;  /* 0x0000da0000047ab9 */ /* 0x000fe40000000a00 */
[----:B------:R-:W-:-:S04]  /*1720*/  @!UP2 UIMAD UR6, UR39, UR4, URZ ;  /* 0x000000042706a2a4 */ /* 0x000fc8000f8e023f */
[----:B------:R-:W-:Y:S01]  /*1730*/  @!UP2 UIMAD UR6, UR32, UR5, UR6 ;  /* 0x000000052006a2a4 */ /* 0x000fe2000f8e0206 */
[----:B-1----:R-:W1:Y:S01]  /*1740*/  MUFU.RCP R4, R4 ;  /* 0x0000000400047308 */ /* 0x002e620000001000 */
[----:B------:R-:W-:-:S04]  /*1750*/  @!UP2 UIMAD.WIDE.U32 UR4, UR32, UR4, URZ ;  /* 0x000000042004a2a5 */ /* 0x000fc8000f8e003f */
[----:B------:R-:W-:Y:S02]  /*1760*/  @!UP2 UIADD3 UR28, UR5, UR6, URZ ;  /* 0x00000006051ca290 */ /* 0x000fe4000fffe03f */
[----:B------:R-:W-:Y:S02]  /*1770*/  UIMAD UR6, UR37, UR15, URZ ;  /* 0x0000000f250672a4 */ /* 0x000fe4000f8e023f */
[----:B------:R-:W-:Y:S02]  /*1780*/  @!UP2 UMOV UR24, UR4 ;  /* 0x000000040018ac82 */ /* 0x000fe40008000000 */
[----:B------:R-:W-:Y:S02]  /*1790*/  UIMAD UR4, UR39, UR8, UR52 ;  /* 0x00000008270472a4 */ /* 0x000fe4000f8e0234 */
[----:B------:R-:W-:Y:S02]  /*17a0*/  USHF.L.U32 UR8, UR32, 0x7, URZ ;  /* 0x0000000720087899 */ /* 0x000fe4000800063f */
[----:B------:R-:W-:Y:S01]  /*17b0*/  UIADD3 UR4, UR45, UR4, URZ ;  /* 0x000000042d047290 */ /* 0x000fe2000fffe03f */
[----:B-1----:R-:W-:-:S03]  /*17c0*/  IADD3 R4, R4, 0xffffffe, RZ ;  /* 0x0ffffffe04047810 */ /* 0x002fc60007ffe0ff */
[----:B------:R-:W-:Y:S01]  /*17d0*/  UIMAD UR4, UR36, UR4, UR51 ;  /* 0x00000004240472a4 */ /* 0x000fe2000f8e0233 */
[----:B------:R-:W1:Y:S03]  /*17e0*/  F2I.FTZ.U32.TRUNC.NTZ R5, R4 ;  /* 0x0000000400057305 */ /* 0x000e66000021f000 */
[----:B------:R-:W-:Y:S02]  /*17f0*/  UIADD3 UR10, UR43, UR4, URZ ;  /* 0x000000042b0a7290 */ /* 0x000fe4000fffe03f */
[----:B------:R-:W-:-:S04]  /*1800*/  UIMAD.WIDE.U32 UR4, UR36, UR15, URZ ;  /* 0x0000000f240472a5 */ /* 0x000fc8000f8e003f */
[----:B------:R-:W-:Y:S02]  /*1810*/  @UP2 UIADD3 UR10, UR5, UR6, URZ ;  /* 0x00000006050a2290 */ /* 0x000fe4000fffe03f */
[----:B------:R-:W-:Y:S02]  /*1820*/  USEL UR21, UR42, UR4, !UP2 ;  /* 0x000000042a157287 */ /* 0x000fe4000d000000 */
[----:B------:R-:W-:Y:S02]  /*1830*/  ULDC.64 UR6, c[0x0][0x3d8] ;  /* 0x0000f60000067ab9 */ /* 0x000fe40000000a00 */
[----:B------:R-:W-:Y:S01]  /*1840*/  UIMAD.WIDE.U32 UR4, UR60, UR6, URZ ;  /* 0x000000063c0472a5 */ /* 0x000fe2000f8e003f */
[----:B-1----:R-:W-:Y:S02]  /*1850*/  IMAD.MOV R0, RZ, RZ, -R5 ;  /* 0x000000ffff007224 */ /* 0x002fe400078e0a05 */
[----:B------:R-:W-:Y:S01]  /*1860*/  IMAD.MOV.U32 R4, RZ, RZ, RZ ;  /* 0x000000ffff047224 */ /* 0x000fe200078e00ff */
[----:B------:R-:W-:Y:S01]  /*1870*/  USEL UR11, UR4, URZ, UP6 ;  /* 0x0000003f040b7287 */ /* 0x000fe2000b000000 */
[----:B------:R-:W-:Y:S01]  /*1880*/  IMAD R0, R0, R6, RZ ;  /* 0x0000000600007224 */ /* 0x000fe200078e02ff */
[----:B------:R-:W-:-:S02]  /*1890*/  USHF.L.U64.HI UR4, UR32, 0x7, UR39 ;  /* 0x0000000720047899 */ /* 0x000fc40008010227 */
[----:B------:R-:W-:Y:S01]  /*18a0*/  UIMAD UR7, UR60, UR7, UR5 ;  /* 0x000000073c0772a4 */ /* 0x000fe2000f8e0205 */
[----:B------:R-:W-:Y:S01]  /*18b0*/  IMAD.HI.U32 R0, R5, R0, R4 ;  /* 0x0000000005007227 */ /* 0x000fe200078e0004 */
[----:B------:R-:W-:Y:S02]  /*18c0*/  USEL UR5, UR4, URZ, UP1 ;  /* 0x0000003f04057287 */ /* 0x000fe40008800000 */
[----:B------:R-:W-:-:S03]  /*18d0*/  USEL UR4, UR8, URZ, UP1 ;  /* 0x0000003f08047287 */ /* 0x000fc60008800000 */
[----:B------:R-:W-:Y:S01]  /*18e0*/  IMAD.HI.U32 R0, R0, R3, RZ ;  /* 0x0000000300007227 */ /* 0x000fe200078e00ff */
[----:B------:R-:W-:Y:S02]  /*18f0*/  UIADD3 UR4, UP1, UR16, UR4, URZ ;  /* 0x0000000410047290 */ /* 0x000fe4000ff3e03f */
[----:B------:R-:W-:Y:S01]  /*1900*/  ULDC UR8, c[0x0][0x234] ;  /* 0x00008d0000087ab9 */ /* 0x000fe20000000800 */
[----:B------:R-:W-:Y:S01]  /*1910*/  IMAD.MOV R4, RZ, RZ, -R0 ;  /* 0x000000ffff047224 */ /* 0x000fe200078e0a00 */
[----:B------:R-:W-:Y:S02]  /*1920*/  UIADD3.X UR6, UR29, UR5, URZ, UP1, !UPT ;  /* 0x000000051d067290 */ /* 0x000fe40008ffe43f */
[----:B------:R-:W-:Y:S01]  /*1930*/  UIMAD UR5, UR37, UR4, URZ ;  /* 0x00000004250572a4 */ /* 0x000fe2000f8e023f */
[----:B------:R-:W-:-:S03]  /*1940*/  IMAD R3, R6, R4, R3 ;  /* 0x0000000406037224 */ /* 0x000fc600078e0203 */
[----:B------:R-:W-:Y:S02]  /*1950*/  UIMAD UR6, UR36, UR6, UR5 ;  /* 0x00000006240672a4 */ /* 0x000fe4000f8e0205 */
[----:B------:R-:W-:Y:S01]  /*1960*/  ISETP.GT.U32.AND P0, PT, R6, R3, PT ;  /* 0x000000030600720c */ /* 0x000fe20003f04070 */
[----:B------:R-:W-:-:S04]  /*1970*/  @UP5 USEL UR5, UR54, UR15, !UP2 ;  /* 0x0000000f36055287 */ /* 0x000fc8000d000000 */
[----:B------:R-:W-:Y:S02]  /*1980*/  @UP5 UIMAD UR17, UR35, UR8, UR5 ;  /* 0x00000008231152a4 */ /* 0x000fe4000f8e0205 */
[----:B------:R-:W-:Y:S02]  /*1990*/  UIMAD.WIDE.U32 UR4, UR36, UR4, URZ ;  /* 0x00000004240472a5 */ /* 0x000fe4000f8e003f */
[----:B------:R-:W-:Y:S02]  /*19a0*/  USEL UR8, UR7, URZ, UP6 ;  /* 0x0000003f07087287 */ /* 0x000fe4000b000000 */
[----:B------:R-:W-:Y:S02]  /*19b0*/  UIADD3 UR7, UR5, UR6, URZ ;  /* 0x0000000605077290 */ /* 0x000fe4000fffe03f */
[----:B------:R-:W-:Y:S01]  /*19c0*/  @!P0 IMAD.IADD R3, R3, 0x1, -R6 ;  /* 0x0000000103038824 */ /* 0x000fe200078e0a06 */
[----:B------:R-:W-:Y:S01]  /*19d0*/  @!P0 IADD3 R0, R0, 0x1, RZ ;  /* 0x0000000100008810 */ /* 0x000fe20007ffe0ff */
[----:B------:R-:W-:Y:S01]  /*19e0*/  @!UP5 UMOV UR17, UR49 ;  /* 0x000000310011dc82 */ /* 0x000fe20008000000 */
[----:B------:R-:W-:-:S02]  /*19f0*/  ISETP.LE.AND P0, PT, RZ, UR56, PT ;  /* 0x00000038ff007c0c */ /* 0x000fc4000bf03270 */
[----:B------:R-:W-:-:S13]  /*1a00*/  ISETP.GE.U32.AND P3, PT, R3, R6, PT ;  /* 0x000000060300720c */ /* 0x000fda0003f66070 */
[----:B------:R-:W-:-:S05]  /*1a10*/  @P3 IADD3 R0, R0, 0x1, RZ ;  /* 0x0000000100003810 */ /* 0x000fca0007ffe0ff */
[----:B------:R-:W-:-:S04]  /*1a20*/  IMAD.MOV.U32 R14, RZ, RZ, R0 ;  /* 0x000000ffff0e7224 */ /* 0x000fc800078e0000 */
[----:B------:R-:W-:Y:S01]  /*1a30*/  @!P0 IMAD.MOV R14, RZ, RZ, -R14 ;  /* 0x000000ffff0e8224 */ /* 0x000fe200078e0a0e */
[----:B------:R-:W-:Y:S02]  /*1a40*/  PLOP3.LUT P0, PT, PT, PT, UP5, 0x80, 0x0 ;  /* 0x000000000000781c */ /* 0x000fe40003f0f058 */
[----:B------:R-:W-:-:S04]  /*1a50*/  @!P2 LOP3.LUT R14, RZ, c[0x0][0x1c8], RZ, 0x33, !PT ;  /* 0x00007200ff0eaa12 */ /* 0x000fc800078e33ff */
[----:B------:R-:W-:-:S07]  /*1a60*/  SHF.R.S32.HI R15, RZ, 0x1f, R14 ;  /* 0x0000001fff0f7819 */ /* 0x000fce000001140e */
[----:B------:R-:W-:Y:S05]  /*1a70*/  @!P0 BRA `(.L_x_4) ;  /* 0x0000005000008947 */ /* 0x000fea0003800000 */
[----:B------:R-:W-:Y:S02]  /*1a80*/  ULDC UR6, c[0x0][0x224] ;  /* 0x0000890000067ab9 */ /* 0x000fe40000000800 */
[----:B------:R-:W-:-:S04]  /*1a90*/  @!UP2 UIMAD UR15, UR32, UR6, URZ ;  /* 0x00000006200fa2a4 */ /* 0x000fc8000f8e023f */
[----:B------:R-:W-:-:S04]  /*1aa0*/  ULEA UR6, UR32, UR15, 0x7 ;  /* 0x0000000f20067291 */ /* 0x000fc8000f8e383f */
[----:B------:R-:W-:Y:S01]  /*1ab0*/  UIMAD UR9, UR55, UR35, UR6 ;  /* 0x00000023370972a4 */ /* 0x000fe2000f8e0206 */
[----:B------:R-:W-:Y:S05]  /*1ac0*/  BRA `(.L_x_5) ;  /* 0x0000001000007947 */ /* 0x000fea0003800000 */
.L_x_4:
[----:B------:R-:W-:Y:S02]  /*1ad0*/  UMOV UR9, UR50 ;  /* 0x0000003200097c82 */ /* 0x000fe40008000000 */
.L_x_5:
[----:B------:R-:W1:Y:S01]  /*1ae0*/  S2R R10, SR_TID.X ;  /* 0x00000000000a7919 */ /* 0x000e620000002100 */
[----:B------:R-:W-:Y:S01]  /*1af0*/  UIADD3 UR4, UP4, UP3, UR4, UR41, UR47 ;  /* 0x0000002904047290 */ /* 0x000fe2000fb9e02f */
[----:B------:R-:W-:Y:S01]  /*1b00*/  SHF.R.S32.HI R251, RZ, 0x1f, R250 ;  /* 0x0000001ffffb7819 */ /* 0x000fe200000114fa */
[----:B------:R-:W-:Y:S01]  /*1b10*/  BSSY B1, `(.L_x_1) ;  /* 0x0000745000017945 */ /* 0x000fe20003800000 */
[----:B------:R-:W-:Y:S01]  /*1b20*/  IADD3 R4, P0, R250, UR24, RZ ;  /* 0x00000018fa047c10 */ /* 0x000fe2000ff1e0ff */
[----:B------:R-:W-:Y:S02]  /*1b30*/  UIADD3 UR15, UP2, UP1, UR11, UR4, UR21 ;  /* 0x000000040b0f7290 */ /* 0x000fe4000f95e015 */
[----:B------:R-:W-:Y:S02]  /*1b40*/  UIADD3.X UR4, UR7, UR48, UR53, UP4, UP3 ;  /* 0x0000003007047290 */ /* 0x000fe4000a7e6435 */
[----:B------:R-:W-:-:S02]  /*1b50*/  ULDC UR21, c[0x0][0x2e8] ;  /* 0x0000ba0000157ab9 */ /* 0x000fc40000000800 */
[----:B------:R-:W-:-:S03]  /*1b60*/  UIADD3.X UR8, UR8, UR4, UR10, UP2, UP1 ;  /* 0x0000000408087290 */ /* 0x000fc600097e240a */
[----:B------:R-:W-:Y:S02]  /*1b70*/  ULDC.64 UR4, c[0x0][0x1a8] ;  /* 0x00006a0000047ab9 */ /* 0x000fe40000000a00 */
[----:B------:R-:W-:-:S04]  /*1b80*/  UIMAD UR4, UR57, UR4, URZ ;  /* 0x00000004390472a4 */ /* 0x000fc8000f8e023f */
[----:B------:R-:W-:-:S03]  /*1b90*/  UIMAD UR10, UR35, UR5, UR4 ;  /* 0x00000005230a72a4 */ /* 0x000fc6000f8e0204 */
[----:B------:R-:W-:Y:S01]  /*1ba0*/  ULDC.64 UR4, c[0x0][0x378] ;  /* 0x0000de0000047ab9 */ /* 0x000fe20000000a00 */
[----:B-1----:R-:W-:Y:S01]  /*1bb0*/  SHF.R.S32.HI R11, RZ, 0x1f, R10 ;  /* 0x0000001fff0b7819 */ /* 0x002fe2000001140a */
[----:B------:R-:W-:-:S03]  /*1bc0*/  UIMAD UR4, UR57, UR4, URZ ;  /* 0x00000004390472a4 */ /* 0x000fc6000f8e023f */
[----:B------:R-:W-:Y:S01]  /*1bd0*/  LEA.HI R3, R11, R10, RZ, 0x2 ;  /* 0x0000000a0b037211 */ /* 0x000fe200078f10ff */
[----:B------:R-:W-:-:S03]  /*1be0*/  UIMAD UR6, UR35, UR5, UR4 ;  /* 0x00000005230672a4 */ /* 0x000fc6000f8e0204 */
[----:B------:R-:W-:Y:S01]  /*1bf0*/  SHF.R.S32.HI R3, RZ, 0x2, R3 ;  /* 0x00000002ff037819 */ /* 0x000fe20000011403 */
[----:B------:R-:W-:Y:S02]  /*1c00*/  ULDC.64 UR4, c[0x0][0x370] ;  /* 0x0000dc0000047ab9 */ /* 0x000fe40000000a00 */
[----:B------:R-:W-:Y:S01]  /*1c10*/  UIMAD UR4, UR29, UR4, URZ ;  /* 0x000000041d0472a4 */ /* 0x000fe2000f8e023f */
[----:B------:R-:W-:Y:S02]  /*1c20*/  SHF.R.S32.HI R17, RZ, 0x1f, R3 ;  /* 0x0000001fff117819 */ /* 0x000fe40000011403 */
[----:B------:R-:W-:Y:S01]  /*1c30*/  IADD3 R0, P2, R3, UR16, RZ ;  /* 0x0000001003007c10 */ /* 0x000fe2000ff5e0ff */
[----:B------:R-:W-:Y:S02]  /*1c40*/  UIMAD UR5, UR16, UR5, UR4 ;  /* 0x00000005100572a4 */ /* 0x000fe4000f8e0204 */
[----:B------:R-:W-:Y:S01]  /*1c50*/  UIADD3 UR4, -UR14, UR25, UR23 ;  /* 0x000000190e047290 */ /* 0x000fe2000fffe117 */
[----:B------:R-:W-:Y:S01]  /*1c60*/  IADD3.X R5, R17, UR29, RZ, P2, !PT ;  /* 0x0000001d11057c10 */ /* 0x000fe200097fe4ff */
[----:B------:R-:W-:-:S02]  /*1c70*/  IMAD.WIDE.U32 R6, R0, c[0x0][0x190], R250 ;  /* 0x0000640000067a25 */ /* 0x000fc400078e00fa */
[----:B------:R-:W-:Y:S02]  /*1c80*/  UIADD3 UR4, UR4, -UR21, URZ ;  /* 0x8000001504047290 */ /* 0x000fe4000fffe03f */
[----:B------:R-:W-:Y:S01]  /*1c90*/  IMAD R5, R5, c[0x0][0x190], RZ ;  /* 0x0000640005057a24 */ /* 0x000fe200078e02ff */
[----:B------:R-:W-:Y:S01]  /*1ca0*/  IADD3 R8, P2, R6, UR38, RZ ;  /* 0x0000002606087c10 */ /* 0x000fe2000ff5e0ff */
[----:B------:R-:W-:Y:S02]  /*1cb0*/  USHF.R.S32.HI UR11, URZ, 0x1f, UR4 ;  /* 0x0000001f3f0b7899 */ /* 0x000fe40008011404 */
[----:B------:R-:W-:Y:S01]  /*1cc0*/  IMAD R0, R0, c[0x0][0x194], R5 ;  /* 0x0000650000007a24 */ /* 0x000fe200078e0205 */
[----:B------:R-:W-:Y:S01]  /*1cd0*/  IADD3.X R5, R251, UR28, RZ, P0, !PT ;  /* 0x0000001cfb057c10 */ /* 0x000fe200087fe4ff */
[----:B------:R-:W-:Y:S02]  /*1ce0*/  ULEA.HI UR11, UR11, UR4, URZ, 0x6 ;  /* 0x000000040b0b7291 */ /* 0x000fe4000f8f303f */
[----:B------:R-:W-:Y:S01]  /*1cf0*/  ULDC.64 UR28, c[0x0][0x3c8] ;  /* 0x0000f200001c7ab9 */ /* 0x000fe20000000a00 */
[----:B------:R-:W-:Y:S01]  /*1d00*/  IADD3.X R9, R7, UR33, R0, P2, !PT ;  /* 0x0000002107097c10 */ /* 0x000fe200097fe400 */
[----:B------:R-:W-:Y:S01]  /*1d10*/  IMAD.U32 R0, RZ, RZ, UR16 ;  /* 0x00000010ff007e24 */ /* 0x000fe2000f8e00ff */
[----:B------:R-:W-:-:S03]  /*1d20*/  USHF.R.S32.HI UR11, URZ, 0x6, UR11 ;  /* 0x000000063f0b7899 */ /* 0x000fc6000801140b */
[----:B------:R-:W-:Y:S01]  /*1d30*/  IMAD.WIDE.U32 R4, R0, c[0x0][0x370], R4 ;  /* 0x0000dc0000047a25 */ /* 0x000fe200078e0004 */
[----:B------:R-:W-:-:S03]  /*1d40*/  UISETP.LT.AND UP1, UPT, URZ, UR11, UPT ;  /* 0x0000000b3f00728c */ /* 0x000fc6000bf21270 */
[----:B------:R-:W-:Y:S01]  /*1d50*/  IMAD.U32 R0, RZ, RZ, UR35 ;  /* 0x00000023ff007e24 */ /* 0x000fe2000f8e00ff */
[----:B------:R-:W-:Y:S01]  /*1d60*/  IADD3 R5, R5, UR5, RZ ;  /* 0x0000000505057c10 */ /* 0x000fe2000fffe0ff */
[----:B------:R-:W-:Y:S02]  /*1d70*/  USEL UR11, URZ, UR11, !UP1 ;  /* 0x0000000b3f0b7287 */ /* 0x000fe4000c800000 */
[----:B------:R-:W-:Y:S02]  /*1d80*/  UIADD3 UR5, UR34, -0x1, URZ ;  /* 0xffffffff22057890 */ /* 0x000fe4000fffe03f */
[----:B------:R-:W-:Y:S01]  /*1d90*/  IMAD.WIDE.U32 R4, R0, c[0x0][0x378], R4 ;  /* 0x0000de0000047a25 */ /* 0x000fe200078e0004 */
[----:B------:R-:W-:Y:S01]  /*1da0*/  LEA.HI R0, R11, R10, RZ, 0x5 ;  /* 0x0000000a0b007211 */ /* 0x000fe200078f28ff */
[----:B------:R-:W-:-:S03]  /*1db0*/  UISETP.GT.AND UP1, UPT, UR34, UR11, UPT ;  /* 0x0000000b2200728c */ /* 0x000fc6000bf24270 */
[----:B------:R-:W-:Y:S02]  /*1dc0*/  LOP3.LUT R7, R0, 0xffffffe0, RZ, 0xc0, !PT ;  /* 0xffffffe000077812 */ /* 0x000fe400078ec0ff */
[----:B------:R-:W-:Y:S02]  /*1dd0*/  SHF.R.S32.HI R6, RZ, 0x5, R0 ;  /* 0x00000005ff067819 */ /* 0x000fe40000011400 */
[----:B------:R-:W-:Y:S01]  /*1de0*/  IADD3 R5, R5, UR6, RZ ;  /* 0x0000000605057c10 */ /* 0x000fe2000fffe0ff */
[----:B------:R-:W-:Y:S01]  /*1df0*/  IMAD.IADD R7, R10, 0x1, -R7 ;  /* 0x000000010a077824 */ /* 0x000fe200078e0a07 */
[----:B------:R-:W-:Y:S01]  /*1e00*/  UIADD3 UR6, UR16, UR9, URZ ;  /* 0x0000000910067290 */ /* 0x000fe2000fffe03f */
[----:B------:R-:W-:Y:S01]  /*1e10*/  IMAD.U32 R10, RZ, RZ, UR35 ;  /* 0x00000023ff0a7e24 */ /* 0x000fe2000f8e00ff */
[----:B------:R-:W-:Y:S01]  /*1e20*/  UIADD3 UR16, UR16, UR17, URZ ;  /* 0x0000001110107290 */ /* 0x000fe2000fffe03f */
[----:B------:R-:W-:Y:S01]  /*1e30*/  IMAD R6, R6, UR46, R7 ;  /* 0x0000002e06067c24 */ /* 0x000fe2000f8e0207 */
[----:B------:R-:W-:-:S03]  /*1e40*/  UIMAD.WIDE UR6, UR6, UR61, UR28 ;  /* 0x0000003d060672a5 */ /* 0x000fc6000f8e021c */
[----:B------:R-:W-:Y:S01]  /*1e50*/  ULDC.64 UR28, c[0x0][0x200] ;  /* 0x00008000001c7ab9 */ /* 0x000fe20000000a00 */
[C---:B------:R-:W-:Y:S01]  /*1e60*/  IADD3 R0, P0, R6.reuse, UR15, RZ ;  /* 0x0000000f06007c10 */ /* 0x040fe2000ff1e0ff */
[----:B------:R-:W-:Y:S02]  /*1e70*/  UIMAD.WIDE UR16, UR16, UR61, UR28 ;  /* 0x0000003d101072a5 */ /* 0x000fe4000f8e021c */
[----:B------:R-:W-:Y:S01]  /*1e80*/  UMOV UR9, UR7 ;  /* 0x0000000700097c82 */ /* 0x000fe20008000000 */
[----:B------:R-:W-:Y:S02]  /*1e90*/  LEA.HI.X.SX32 R6, R6, UR8, 0x1, P0 ;  /* 0x0000000806067c11 */ /* 0x000fe400080f0eff */
[C---:B------:R-:W-:Y:S02]  /*1ea0*/  LEA R238, P0, R0.reuse, c[0x0][0x350], 0x2 ;  /* 0x0000d40000ee7a11 */ /* 0x040fe400078010ff */
[----:B------:R-:W-:Y:S02]  /*1eb0*/  UMOV UR8, UR16 ;  /* 0x0000001000087c82 */ /* 0x000fe40008000000 */
[----:B------:R-:W-:Y:S01]  /*1ec0*/  LEA.HI.X R237, R0, c[0x0][0x354], R6, 0x2, P0 ;  /* 0x0000d50000ed7a11 */ /* 0x000fe200000f1406 */
[----:B------:R-:W-:Y:S01]  /*1ed0*/  IMAD R0, R17, c[0x0][0x370], RZ ;  /* 0x0000dc0011007a24 */ /* 0x000fe200078e02ff */
[----:B------:R-:W-:Y:S01]  /*1ee0*/  PLOP3.LUT P0, PT, PT, PT, UP1, 0x80, 0x0 ;  /* 0x000000000000781c */ /* 0x000fe20003f0f018 */
[----:B------:R-:W-:Y:S01]  /*1ef0*/  IMAD.WIDE.U32 R6, R3, c[0x0][0x370], R4 ;  /* 0x0000dc0003067a25 */ /* 0x000fe200078e0004 */
[----:B------:R-:W-:-:S03]  /*1f00*/  UMOV UR7, UR17 ;  /* 0x0000001100077c82 */ /* 0x000fc60008000000 */
[----:B------:R-:W-:Y:S01]  /*1f10*/  IMAD R0, R3, c[0x0][0x374], R0 ;  /* 0x0000dd0003007a24 */ /* 0x000fe200078e0200 */
[----:B------:R-:W-:Y:S01]  /*1f20*/  LEA R242, P2, R6, c[0x0][0x330], 0x1 ;  /* 0x0000cc0006f27a11 */ /* 0x000fe200078408ff */
[----:B------:R-:W-:-:S04]  /*1f30*/  IMAD.WIDE.U32 R4, R10, c[0x0][0x1a8], R8 ;  /* 0x00006a000a047a25 */ /* 0x000fc800078e0008 */
[----:B------:R-:W-:Y:S01]  /*1f40*/  IMAD.IADD R0, R7, 0x1, R0 ;  /* 0x0000000107007824 */ /* 0x000fe200078e0200 */
[----:B------:R-:W-:Y:S02]  /*1f50*/  LEA R241, P3, R4, c[0x0][0x160], 0x1 ;  /* 0x0000580004f17a11 */ /* 0x000fe400078608ff */
[----:B------:R-:W-:Y:S01]  /*1f60*/  IADD3 R5, R5, UR10, RZ ;  /* 0x0000000a05057c10 */ /* 0x000fe2000fffe0ff */
[----:B------:R-:W-:Y:S01]  /*1f70*/  UMOV UR10, UR6 ;  /* 0x00000006000a7c82 */ /* 0x000fe20008000000 */
[----:B------:R-:W-:Y:S02]  /*1f80*/  LEA.HI.X R240, R6, c[0x0][0x334], R0, 0x1, P2 ;  /* 0x0000cd0006f07a11 */ /* 0x000fe400010f0c00 */
[----:B------:R-:W-:Y:S01]  /*1f90*/  LEA.HI.X R239, R4, c[0x0][0x164], R5, 0x1, P3 ;  /* 0x0000590004ef7a11 */ /* 0x000fe200018f0c05 */
[----:B------:R-:W-:Y:S05]  /*1fa0*/  @P0 BRA `(.L_x_6) ;  /* 0x000008c000000947 */ /* 0x000fea0003800000 */
[----:B------:R-:W-:Y:S02]  /*1fb0*/  @UP0 UIADD3 UR6, UR19, UR26, URZ ;  /* 0x0000001a13060290 */ /* 0x000fe4000fffe03f */
[----:B------:R-:W-:-:S02]  /*1fc0*/  ULDC.64 UR8, c[0x0][0x3a0] ;  /* 0x0000e80000087ab9 */ /* 0x000fc40000000a00 */
        /* <DEDUP_REMOVED lines=16> */
.L_x_7:
        /* <DEDUP_REMOVED lines=18> */
.L_x_8:
[----:B------:R1:W5:Y:S01]  /*21f0*/  LDL R12, [R1+0x10] ;  /* 0x00001000010c7983 */ /* 0x0003620000100800 */
[----:B------:R-:W-:-:S03]  /*2200*/  ULDC.64 UR4, c[0x0][0x3a0] ;  /* 0x0000e80000047ab9 */ /* 0x000fc60000000a00 */
[----:B------:R1:W5:Y:S01]  /*2210*/  LDL R11, [R1+0x14] ;  /* 0x00001400010b7983 */ /* 0x0003620000100800 */
[----:B------:R-:W-:Y:S01]  /*2220*/  UIMAD UR4, UR20, UR4, URZ ;  /* 0x00000004140472a4 */ /* 0x000fe2000f8e023f */
[----:B------:R-:W-:Y:S01]  /*2230*/  IMAD.U32 R4, RZ, RZ, UR23 ;  /* 0x00000017ff047e24 */ /* 0x000fe2000f8e00ff */
[----:B------:R-:W-:Y:S01]  /*2240*/  ULDC.64 UR6, c[0x0][0x3b8] ;  /* 0x0000ee0000067ab9 */ /* 0x000fe20000000a00 */
[----:B------:R-:W-:Y:S01]  /*2250*/  BSSY B0, `(.L_x_9) ;  /* 0x000001c000007945 */ /* 0x000fe20003800000 */
[----:B------:R-:W-:Y:S01]  /*2260*/  UIMAD UR5, UR23, UR5, UR4 ;  /* 0x00000005170572a4 */ /* 0x000fe2000f8e0204 */
[----:B------:R-:W-:Y:S01]  /*2270*/  IMAD.WIDE.U32 R4, R4, c[0x0][0x3a0], R250 ;  /* 0x0000e80004047a25 */ /* 0x000fe200078e00fa */
[----:B------:R-:W-:-:S04]  /*2280*/  UIMAD UR4, UR18, -0x80, UR14 ;  /* 0xffffff80120478a4 */ /* 0x000fc8000f8e020e */
[----:B------:R-:W-:Y:S02]  /*2290*/  IADD3 R6, P0, R4, UR10, RZ ;  /* 0x0000000a04067c10 */ /* 0x000fe4000ff1e0ff */
[----:B------:R-:W-:Y:S01]  /*22a0*/  MOV R0, UR5 ;  /* 0x0000000500007c02 */ /* 0x000fe20008000f00 */
[----:B------:R-:W-:Y:S01]  /*22b0*/  UIMAD UR5, UR57, UR6, URZ ;  /* 0x00000006390572a4 */ /* 0x000fe2000f8e023f */
[----:B------:R-:W-:Y:S02]  /*22c0*/  ISETP.GE.AND P4, PT, R3, UR4, PT ;  /* 0x0000000403007c0c */ /* 0x000fe4000bf86270 */
[----:B------:R-:W-:Y:S01]  /*22d0*/  IADD3.X R7, R5, UR11, R0, P0, !PT ;  /* 0x0000000b05077c10 */ /* 0x000fe200087fe400 */
[----:B------:R-:W-:Y:S01]  /*22e0*/  IMAD.U32 R0, RZ, RZ, UR35 ;  /* 0x00000023ff007e24 */ /* 0x000fe2000f8e00ff */
[----:B------:R-:W-:-:S03]  /*22f0*/  UIMAD UR5, UR35, UR7, UR5 ;  /* 0x00000007230572a4 */ /* 0x000fc6000f8e0205 */
[----:B------:R-:W-:-:S05]  /*2300*/  IMAD.WIDE.U32 R6, R0, c[0x0][0x3b8], R6 ;  /* 0x0000ee0000067a25 */ /* 0x000fca00078e0006 */
[----:B------:R-:W-:Y:S01]  /*2310*/  IADD3 R10, R7, UR5, RZ ;  /* 0x00000005070a7c10 */ /* 0x000fe2000fffe0ff */
[----:B------:R-:W-:Y:S05]  /*2320*/  @P4 BRA `(.L_x_10) ;  /* 0x000000e000004947 */ /* 0x000fea0003800000 */
[----:B-1----:R-:W-:Y:S01]  /*2330*/  MOV R5, R10 ;  /* 0x0000000a00057202 */ /* 0x002fe20000000f00 */
[----:B------:R-:W-:Y:S01]  /*2340*/  IMAD R0, R17, c[0x0][0x3a0], RZ ;  /* 0x0000e80011007a24 */ /* 0x000fe200078e02ff */
[----:B------:R-:W-:Y:S01]  /*2350*/  ISETP.GE.AND P3, PT, R250, c[0x0][0x220], PT ;  /* 0x00008800fa007a0c */ /* 0x000fe20003f66270 */
[----:B------:R-:W-:Y:S01]  /*2360*/  IMAD.MOV.U32 R4, RZ, RZ, R6 ;  /* 0x000000ffff047224 */ /* 0x000fe200078e0006 */
[----:B-----5:R-:W-:Y:S01]  /*2370*/  ISETP.GE.AND P2, PT, R12, c[0x0][0x220], PT ;  /* 0x000088000c007a0c */ /* 0x020fe20003f46270 */
[----:B------:R-:W-:Y:S01]  /*2380*/  IMAD R0, R3, c[0x0][0x3a4], R0 ;  /* 0x0000e90003007a24 */ /* 0x000fe200078e0200 */
[----:B------:R-:W-:Y:S01]  /*2390*/  ISETP.GE.AND P1, PT, R11, c[0x0][0x220], PT ;  /* 0x000088000b007a0c */ /* 0x000fe20003f26270 */
[----:B------:R-:W-:-:S04]  /*23a0*/  IMAD.WIDE.U32 R8, R3, c[0x0][0x3a0], R4 ;  /* 0x0000e80003087a25 */ /* 0x000fc800078e0004 */
[----:B------:R-:W-:Y:S01]  /*23b0*/  IMAD.IADD R0, R9, 0x1, R0 ;  /* 0x0000000109007824 */ /* 0x000fe200078e0200 */
[----:B------:R-:W-:-:S04]  /*23c0*/  LEA R4, P0, R8, c[0x0][0x340], 0x1 ;  /* 0x0000d00008047a11 */ /* 0x000fc800078008ff */
[----:B------:R-:W-:-:S05]  /*23d0*/  LEA.HI.X R5, R8, c[0x0][0x344], R0, 0x1, P0 ;  /* 0x0000d10008057a11 */ /* 0x000fca00000f0c00 */
[----:B------:R1:W-:Y:S04]  /*23e0*/  @!P3 STG.E.128 [R4.64], RZ ;  /* 0x000000ff0400b986 */ /* 0x0003e8000c101d0c */
[----:B------:R1:W-:Y:S04]  /*23f0*/  @!P2 STG.E.128 [R4.64+0x40], RZ ;  /* 0x000040ff0400a986 */ /* 0x0003e8000c101d0c */
[----:B------:R1:W-:Y:S02]  /*2400*/  @!P1 STG.E.128 [R4.64+0x80], RZ ;  /* 0x000080ff04009986 */ /* 0x0003e4000c101d0c */
.L_x_10:
[----:B-1----:R-:W-:Y:S05]  /*2410*/  BSYNC B0 ;  /* 0x0000000000007941 */ /* 0x002fea0003800000 */
.L_x_9:
[----:B------:R-:W-:Y:S01]  /*2420*/  IADD3 R0, R3, 0x40, RZ ;  /* 0x0000004003007810 */ /* 0x000fe20007ffe0ff */
[----:B------:R-:W-:Y:S03]  /*2430*/  BSSY B0, `(.L_x_11) ;  /* 0x0000012000007945 */ /* 0x000fe60003800000 */
[----:B------:R-:W-:-:S13]  /*2440*/  ISETP.GE.AND P3, PT, R0, UR4, PT ;  /* 0x0000000400007c0c */ /* 0x000fda000bf66270 */
[----:B------:R-:W-:Y:S05]  /*2450*/  @P3 BRA `(.L_x_12) ;  /* 0x000000f000003947 */ /* 0x000fea0003800000 */
[----:B------:R-:W-:Y:S01]  /*2460*/  IADD3 R0, P0, R3, 0x40, RZ ;  /* 0x0000004003007810 */ /* 0x000fe20007f1e0ff */
[----:B------:R-:W-:Y:S01]  /*2470*/  IMAD.MOV.U32 R7, RZ, RZ, R10 ;  /* 0x000000ffff077224 */ /* 0x000fe200078e000a */
[----:B------:R-:W-:Y:S02]  /*2480*/  ISETP.GE.AND P2, PT, R250, c[0x0][0x220], PT ;  /* 0x00008800fa007a0c */ /* 0x000fe40003f46270 */
[----:B-----5:R-:W-:Y:S01]  /*2490*/  ISETP.GE.AND P1, PT, R12, c[0x0][0x220], PT ;  /* 0x000088000c007a0c */ /* 0x020fe20003f26270 */
[----:B------:R-:W-:Y:S01]  /*24a0*/  IMAD.X R4, RZ, RZ, R17, P0 ;  /* 0x000000ffff047224 */ /* 0x000fe200000e0611 */
[----:B------:R-:W-:Y:S01]  /*24b0*/  ISETP.GE.AND P0, PT, R11, c[0x0][0x220], PT ;  /* 0x000088000b007a0c */ /* 0x000fe20003f06270 */
[----:B------:R-:W-:-:S04]  /*24c0*/  IMAD.WIDE.U32 R6, R0, c[0x0][0x3a0], R6 ;  /* 0x0000e80000067a25 */ /* 0x000fc800078e0006 */
[----:B------:R-:W-:-:S04]  /*24d0*/  IMAD R4, R4, c[0x0][0x3a0], RZ ;  /* 0x0000e80004047a24 */ /* 0x000fc800078e02ff */
[----:B------:R-:W-:Y:S01]  /*24e0*/  IMAD R0, R0, c[0x0][0x3a4], R4 ;  /* 0x0000e90000007a24 */ /* 0x000fe200078e0204 */
[----:B------:R-:W-:-:S03]  /*24f0*/  LEA R4, P5, R6, c[0x0][0x340], 0x1 ;  /* 0x0000d00006047a11 */ /* 0x000fc600078a08ff */
[----:B------:R-:W-:-:S05]  /*2500*/  IMAD.IADD R0, R7, 0x1, R0 ;  /* 0x0000000107007824 */ /* 0x000fca00078e0200 */
[----:B------:R-:W-:-:S05]  /*2510*/  LEA.HI.X R5, R6, c[0x0][0x344], R0, 0x1, P5 ;  /* 0x0000d10006057a11 */ /* 0x000fca00028f0c00 */
[----:B------:R1:W-:Y:S04]  /*2520*/  @!P2 STG.E.128 [R4.64], RZ ;  /* 0x000000ff0400a986 */ /* 0x0003e8000c101d0c */
[----:B------:R1:W-:Y:S04]  /*2530*/  @!P1 STG.E.128 [R4.64+0x40], RZ ;  /* 0x000040ff04009986 */ /* 0x0003e8000c101d0c */
[----:B------:R1:W-:Y:S02]  /*2540*/  @!P0 STG.E.128 [R4.64+0x80], RZ ;  /* 0x000080ff04008986 */ /* 0x0003e4000c101d0c */
.L_x_12:
[----:B------:R-:W-:Y:S05]  /*2550*/  BSYNC B0 ;  /* 0x0000000000007941 */ /* 0x000fea0003800000 */
.L_x_11:
[----:B------:R-:W-:Y:S01]  /*2560*/  ULDC.64 UR4, c[0x0][0x3a8] ;  /* 0x0000ea0000047ab9 */ /* 0x000fe20000000a00 */
[----:B-1----:R-:W-:Y:S01]  /*2570*/  IMAD.U32 R4, RZ, RZ, UR23 ;  /* 0x00000017ff047e24 */ /* 0x002fe2000f8e00ff */
[----:B------:R-:W-:Y:S01]  /*2580*/  UIMAD UR4, UR20, UR4, URZ ;  /* 0x00000004140472a4 */ /* 0x000fe2000f8e023f */
[----:B------:R-:W-:Y:S02]  /*2590*/  BSSY B0, `(.L_x_13) ;  /* 0x000001b000007945 */ /* 0x000fe40003800000 */
[----:B------:R-:W-:Y:S01]  /*25a0*/  IMAD.WIDE.U32 R4, R4, c[0x0][0x3a8], R250 ;  /* 0x0000ea0004047a25 */ /* 0x000fe200078e00fa */
[----:B------:R-:W-:-:S04]  /*25b0*/  UIMAD UR4, UR23, UR5, UR4 ;  /* 0x00000005170472a4 */ /* 0x000fc8000f8e0204 */
[----:B------:R-:W-:Y:S02]  /*25c0*/  IADD3 R6, P0, R4, UR8, RZ ;  /* 0x0000000804067c10 */ /* 0x000fe4000ff1e0ff */
[----:B------:R-:W-:Y:S01]  /*25d0*/  MOV R0, UR4 ;  /* 0x0000000400007c02 */ /* 0x000fe20008000f00 */
[----:B------:R-:W-:Y:S02]  /*25e0*/  ULDC.64 UR4, c[0x0][0x3c0] ;  /* 0x0000f00000047ab9 */ /* 0x000fe40000000a00 */
[----:B------:R-:W-:Y:S01]  /*25f0*/  UIMAD UR4, UR57, UR4, URZ ;  /* 0x00000004390472a4 */ /* 0x000fe2000f8e023f */
[----:B------:R-:W-:Y:S01]  /*2600*/  IADD3.X R7, R5, UR9, R0, P0, !PT ;  /* 0x0000000905077c10 */ /* 0x000fe200087fe400 */
[----:B------:R-:W-:Y:S02]  /*2610*/  IMAD.U32 R0, RZ, RZ, UR35 ;  /* 0x00000023ff007e24 */ /* 0x000fe4000f8e00ff */
[----:B------:R-:W-:Y:S02]  /*2620*/  UIMAD UR4, UR35, UR5, UR4 ;  /* 0x00000005230472a4 */ /* 0x000fe4000f8e0204 */
[----:B------:R-:W-:-:S05]  /*2630*/  IMAD.WIDE.U32 R6, R0, c[0x0][0x3c0], R6 ;  /* 0x0000f00000067a25 */ /* 0x000fca00078e0006 */
[----:B------:R-:W-:Y:S01]  /*2640*/  IADD3 R0, R7, UR4, RZ ;  /* 0x0000000407007c10 */ /* 0x000fe2000fffe0ff */
[----:B------:R-:W-:Y:S05]  /*2650*/  @P4 BRA `(.L_x_14) ;  /* 0x000000e000004947 */ /* 0x000fea0003800000 */
[----:B------:R-:W-:Y:S01]  /*2660*/  MOV R5, R0 ;  /* 0x0000000000057202 */ /* 0x000fe20000000f00 */
[----:B------:R-:W-:Y:S01]  /*2670*/  IMAD.MOV.U32 R4, RZ, RZ, R6 ;  /* 0x000000ffff047224 */ /* 0x000fe200078e0006 */
[----:B------:R-:W-:Y:S01]  /*2680*/  ISETP.GE.AND P2, PT, R250, c[0x0][0x220], PT ;  /* 0x00008800fa007a0c */ /* 0x000fe20003f46270 */
[----:B------:R-:W-:Y:S01]  /*2690*/  IMAD R10, R17, c[0x0][0x3a8], RZ ;  /* 0x0000ea00110a7a24 */ /* 0x000fe200078e02ff */
[----:B-----5:R-:W-:Y:S01]  /*26a0*/  ISETP.GE.AND P1, PT, R12, c[0x0][0x220], PT ;  /* 0x000088000c007a0c */ /* 0x020fe20003f26270 */
[----:B------:R-:W-:Y:S01]  /*26b0*/  IMAD.WIDE.U32 R8, R3, c[0x0][0x3a8], R4 ;  /* 0x0000ea0003087a25 */ /* 0x000fe200078e0004 */
[----:B------:R-:W-:-:S03]  /*26c0*/  ISETP.GE.AND P0, PT, R11, c[0x0][0x220], PT ;  /* 0x000088000b007a0c */ /* 0x000fc60003f06270 */
[----:B------:R-:W-:-:S04]  /*26d0*/  IMAD R4, R3, c[0x0][0x3ac], R10 ;  /* 0x0000eb0003047a24 */ /* 0x000fc800078e020a */
[----:B------:R-:W-:Y:S01]  /*26e0*/  IMAD.IADD R5, R9, 0x1, R4 ;  /* 0x0000000109057824 */ /* 0x000fe200078e0204 */
[----:B------:R-:W-:-:S04]  /*26f0*/  LEA R4, P4, R8, c[0x0][0x348], 0x1 ;  /* 0x0000d20008047a11 */ /* 0x000fc800078808ff */
[----:B------:R-:W-:-:S05]  /*2700*/  LEA.HI.X R5, R8, c[0x0][0x34c], R5, 0x1, P4 ;  /* 0x0000d30008057a11 */ /* 0x000fca00020f0c05 */
[----:B------:R1:W-:Y:S04]  /*2710*/  @!P2 STG.E.128 [R4.64], RZ ;  /* 0x000000ff0400a986 */ /* 0x0003e8000c101d0c */
[----:B------:R1:W-:Y:S04]  /*2720*/  @!P1 STG.E.128 [R4.64+0x40], RZ ;  /* 0x000040ff04009986 */ /* 0x0003e8000c101d0c */
[----:B------:R1:W-:Y:S02]  /*2730*/  @!P0 STG.E.128 [R4.64+0x80], RZ ;  /* 0x000080ff04008986 */ /* 0x0003e4000c101d0c */
.L_x_14:
[----:B------:R-:W-:Y:S05]  /*2740*/  BSYNC B0 ;  /* 0x0000000000007941 */ /* 0x000fea0003800000 */
.L_x_13:
[----:B------:R-:W-:Y:S05]  /*2750*/  @P3 BRA `(.L_x_15) ;  /* 0x0000680000003947 */ /* 0x000fea0003800000 */
[----:B------:R-:W-:Y:S01]  /*2760*/  IADD3 R3, P0, R3, 0x40, RZ ;  /* 0x0000004003037810 */ /* 0x000fe20007f1e0ff */
[----:B------:R-:W-:Y:S01]  /*2770*/  IMAD.MOV.U32 R7, RZ, RZ, R0 ;  /* 0x000000ffff077224 */ /* 0x000fe200078e0000 */
[----:B------:R-:W-:-:S03]  /*2780*/  ISETP.GE.AND P1, PT, R250, c[0x0][0x220], PT ;  /* 0x00008800fa007a0c */ /* 0x000fc60003f26270 */
[----:B-1----:R-:W-:Y:S01]  /*2790*/  IMAD.X R4, RZ, RZ, R17, P0 ;  /* 0x000000ffff047224 */ /* 0x002fe200000e0611 */
[----:B-----5:R-:W-:Y:S01]  /*27a0*/  ISETP.GE.AND P0, PT, R12, c[0x0][0x220], PT ;  /* 0x000088000c007a0c */ /* 0x020fe20003f06270 */
[----:B------:R-:W-:-:S04]  /*27b0*/  IMAD.WIDE.U32 R6, R3, c[0x0][0x3a8], R6 ;  /* 0x0000ea0003067a25 */ /* 0x000fc800078e0006 */
[----:B------:R-:W-:-:S04]  /*27c0*/  IMAD R4, R4, c[0x0][0x3a8], RZ ;  /* 0x0000ea0004047a24 */ /* 0x000fc800078e02ff */
[----:B------:R-:W-:Y:S01]  /*27d0*/  IMAD R3, R3, c[0x0][0x3ac], R4 ;  /* 0x0000eb0003037a24 */ /* 0x000fe200078e0204 */
[----:B------:R-:W-:-:S03]  /*27e0*/  LEA R4, P2, R6, c[0x0][0x348], 0x1 ;  /* 0x0000d20006047a11 */ /* 0x000fc600078408ff */
[----:B------:R-:W-:-:S05]  /*27f0*/  IMAD.IADD R3, R7, 0x1, R3 ;  /* 0x0000000107037824 */ /* 0x000fca00078e0203 */
[----:B------:R-:W-:-:S05]  /*2800*/  LEA.HI.X R5, R6, c[0x0][0x34c], R3, 0x1, P2 ;  /* 0x0000d30006057a11 */ /* 0x000fca00010f0c03 */
[----:B------:R1:W-:Y:S04]  /*2810*/  @!P1 STG.E.128 [R4.64], RZ ;  /* 0x000000ff04009986 */ /* 0x0003e8000c101d0c */
[----:B------:R1:W-:Y:S01]  /*2820*/  @!P0 STG.E.128 [R4.64+0x40], RZ ;  /* 0x000040ff04008986 */ /* 0x0003e2000c101d0c */
[----:B------:R-:W-:-:S13]  /*2830*/  ISETP.GE.AND P0, PT, R11, c[0x0][0x220], PT ;  /* 0x000088000b007a0c */ /* 0x000fda0003f06270 */
[----:B------:R-:W-:Y:S05]  /*2840*/  @P0 BRA `(.L_x_15) ;  /* 0x0000671000000947 */ /* 0x000fea0003800000 */
[----:B------:R2:W-:Y:S01]  /*2850*/  STG.E.128 [R4.64+0x80], RZ ;  /* 0x000080ff04007986 */ /* 0x0005e2000c101d0c */
[----:B------:R-:W-:Y:S05]  /*2860*/  BRA `(.L_x_15) ;  /* 0x000066f000007947 */ /* 0x000fea0003800000 */
.L_x_6:
[----:B------:R-:W2:Y:S01]  /*2870*/  LDL R16, [R1+0x28] ;  /* 0x0000280001107983 */ /* 0x000ea20000100800 */
[----:B------:R-:W-:Y:S01]  /*2880*/  PLOP3.LUT P0, PT, PT, PT, UP6, 0x80, 0x0 ;  /* 0x000000000000781c */ /* 0x000fe20003f0f068 */
[----:B------:R-:W-:Y:S01]  /*2890*/  UIMAD UR4, UR18, -0x80, UR14 ;  /* 0xffffff80120478a4 */ /* 0x000fe2000f8e020e */
[----:B------:R-:W-:Y:S01]  /*28a0*/  IMAD.U32 R4, RZ, RZ, UR23 ;  /* 0x00000017ff047e24 */ /* 0x000fe2000f8e00ff */
[----:B------:R-:W-:Y:S01]  /*28b0*/  ULDC.64 UR16, c[0x0][0x1a0] ;  /* 0x0000680000107ab9 */ /* 0x000fe20000000a00 */
[----:B------:R-:W-:Y:S01]  /*28c0*/  BSSY B0, `(.L_x_16) ;  /* 0x000003b000007945 */ /* 0x000fe20003800000 */
[----:B------:R-:W-:Y:S01]  /*28d0*/  UIMAD UR6, UR20, UR16, URZ ;  /* 0x00000010140672a4 */ /* 0x000fe2000f8e023f */
[----:B------:R-:W-:-:S07]  /*28e0*/  IMAD.WIDE.U32 R4, R4, c[0x0][0x1a0], R250 ;  /* 0x0000680004047a25 */ /* 0x000fce00078e00fa */
[----:B------:R-:W-:Y:S01]  /*28f0*/  @P0 BAR.SYNC.DEFER_BLOCKING 0x0 ;  /* 0x0000000000000b1d */ /* 0x000fe20000010000 */
[----:B------:R-:W-:Y:S01]  /*2900*/  ISETP.GE.AND P1, PT, R3, UR4, PT ;  /* 0x0000000403007c0c */ /* 0x000fe2000bf26270 */
[----:B------:R-:W-:Y:S01]  /*2910*/  UIMAD UR6, UR23, UR17, UR6 ;  /* 0x00000011170672a4 */ /* 0x000fe2000f8e0206 */
[----:B------:R-:W-:Y:S01]  /*2920*/  IADD3 R6, P0, R4, UR30, RZ ;  /* 0x0000001e04067c10 */ /* 0x000fe2000ff1e0ff */
[----:B------:R-:W-:-:S04]  /*2930*/  ULEA.HI UR15, UR5, UR5, URZ, 0x1 ;  /* 0x00000005050f7291 */ /* 0x000fc8000f8f083f */
[----:B------:R-:W-:Y:S01]  /*2940*/  MOV R4, UR6 ;  /* 0x0000000600047c02 */ /* 0x000fe20008000f00 */
[----:B------:R-:W-:-:S03]  /*2950*/  ULOP3.LUT UR6, UR15, 0xfffffffe, URZ, 0xc0, !UPT ;  /* 0xfffffffe0f067892 */ /* 0x000fc6000f8ec03f */
[----:B------:R-:W-:Y:S01]  /*2960*/  IADD3.X R7, R5, UR31, R4, P0, !PT ;  /* 0x0000001f05077c10 */ /* 0x000fe200087fe404 */
[----:B------:R-:W-:Y:S01]  /*2970*/  IMAD R4, R15, c[0x0][0x1b8], RZ ;  /* 0x00006e000f047a24 */ /* 0x000fe200078e02ff */
[----:B------:R-:W-:-:S03]  /*2980*/  UIADD3 UR6, UR5, -UR6, URZ ;  /* 0x8000000605067290 */ /* 0x000fc6000fffe03f */
[C---:B------:R-:W-:Y:S01]  /*2990*/  IMAD R4, R14.reuse, c[0x0][0x1bc], R4 ;  /* 0x00006f000e047a24 */ /* 0x040fe200078e0204 */
[----:B------:R-:W-:Y:S01]  /*29a0*/  UISETP.NE.AND UP0, UPT, UR6, 0x1, UPT ;  /* 0x000000010600788c */ /* 0x000fe2000bf05270 */
[----:B------:R-:W-:-:S05]  /*29b0*/  IMAD.WIDE.U32 R6, R14, c[0x0][0x1b8], R6 ;  /* 0x00006e000e067a25 */ /* 0x000fca00078e0006 */
[----:B------:R-:W-:Y:S01]  /*29c0*/  IADD3 R13, R7, R4, RZ ;  /* 0x00000004070d7210 */ /* 0x000fe20007ffe0ff */
[----:B--2---:R-:W-:-:S05]  /*29d0*/  IMAD.SHL.U32 R0, R16, 0x2, RZ ;  /* 0x0000000210007824 */ /* 0x004fca00078e00ff */
[----:B------:R1:W-:Y:S04]  /*29e0*/  @P1 STS [R0+0xf000], RZ ;  /* 0x00f000ff00001388 */ /* 0x0003e80000000800 */
[----:B------:R1:W-:Y:S04]  /*29f0*/  @P1 STS [R0+0xf004], RZ ;  /* 0x00f004ff00001388 */ /* 0x0003e80000000800 */
[----:B------:R1:W-:Y:S04]  /*2a00*/  @P1 STS.64 [R0+0xf008], RZ ;  /* 0x00f008ff00001388 */ /* 0x0003e80000000a00 */
[----:B------:R1:W-:Y:S04]  /*2a10*/  @P1 STS.128 [R0+0x11000], RZ ;  /* 0x011000ff00001388 */ /* 0x0003e80000000c00 */
[----:B------:R1:W-:Y:S01]  /*2a20*/  @P1 STS.128 [R0+0x13000], RZ ;  /* 0x013000ff00001388 */ /* 0x0003e20000000c00 */
[----:B------:R-:W-:Y:S05]  /*2a30*/  @P1 BRA `(.L_x_17) ;  /* 0x0000023000001947 */ /* 0x000fea0003800000 */
[----:B------:R-:W2:Y:S04]  /*2a40*/  LDL R9, [R1+0x10] ;  /* 0x0000100001097983 */ /* 0x000ea80000100800 */
[----:B------:R-:W3:Y:S01]  /*2a50*/  LDL R8, [R1+0x14] ;  /* 0x0000140001087983 */ /* 0x000ee20000100800 */
[----:B------:R-:W-:Y:S01]  /*2a60*/  ISETP.GE.AND P5, PT, R250, c[0x0][0x220], PT ;  /* 0x00008800fa007a0c */ /* 0x000fe20003fa6270 */
[----:B------:R-:W-:-:S02]  /*2a70*/  IMAD R12, R17, c[0x0][0x1a0], RZ ;  /* 0x00006800110c7a24 */ /* 0x000fc400078e02ff */
[----:B------:R-:W-:Y:S02]  /*2a80*/  IMAD.MOV.U32 R4, RZ, RZ, R6 ;  /* 0x000000ffff047224 */ /* 0x000fe400078e0006 */
[----:B------:R-:W-:Y:S02]  /*2a90*/  IMAD.MOV.U32 R5, RZ, RZ, R13 ;  /* 0x000000ffff057224 */ /* 0x000fe400078e000d */
[C---:B------:R-:W-:Y:S02]  /*2aa0*/  IMAD R12, R3.reuse, c[0x0][0x1a4], R12 ;  /* 0x00006900030c7a24 */ /* 0x040fe400078e020c */
[----:B------:R-:W-:-:S04]  /*2ab0*/  IMAD.WIDE.U32 R4, R3, c[0x0][0x1a0], R4 ;  /* 0x0000680003047a25 */ /* 0x000fc800078e0004 */
[----:B------:R-:W-:Y:S01]  /*2ac0*/  IMAD.IADD R12, R5, 0x1, R12 ;  /* 0x00000001050c7824 */ /* 0x000fe200078e020c */
[C---:B------:R-:W-:Y:S01]  /*2ad0*/  @!P5 LEA R10, P2, R4.reuse, c[0x0][0x170], 0x1 ;  /* 0x00005c00040ada11 */ /* 0x040fe200078408ff */
[----:B------:R4:W-:Y:S03]  /*2ae0*/  @P5 STS [R0+0xf000], RZ ;  /* 0x00f000ff00005388 */ /* 0x0009e60000000800 */
[----:B------:R-:W-:Y:S01]  /*2af0*/  @!P5 LEA.HI.X R11, R4, c[0x0][0x174], R12, 0x1, P2 ;  /* 0x00005d00040bda11 */ /* 0x000fe200010f0c0c */
[----:B------:R4:W-:Y:S04]  /*2b00*/  @P5 STS [R0+0xf004], RZ ;  /* 0x00f004ff00005388 */ /* 0x0009e80000000800 */
[----:B------:R4:W-:Y:S04]  /*2b10*/  @P5 STS.64 [R0+0xf008], RZ ;  /* 0x00f008ff00005388 */ /* 0x0009e80000000a00 */
[----:B------:R-:W-:Y:S01]  /*2b20*/  @!PT LDS RZ, [RZ] ;  /* 0x00000000fffff984 */ /* 0x000fe20000000800 */
[----:B------:R-:W-:Y:S01]  /*2b30*/  @!PT LDS RZ, [RZ] ;  /* 0x00000000fffff984 */ /* 0x000fe20000000800 */
[----:B------:R-:W-:Y:S01]  /*2b40*/  @!PT LDS RZ, [RZ] ;  /* 0x00000000fffff984 */ /* 0x000fe20000000800 */
[----:B------:R4:W-:Y:S01]  /*2b50*/  @!P5 LDGSTS.E.BYPASS.LTC128B.128 [R0+0xf000], [R10.64] ;  /* 0x0f0000000a00dfae */ /* 0x0009e2000b901d4c */
[----:B--2---:R-:W-:-:S02]  /*2b60*/  ISETP.GE.AND P4, PT, R9, c[0x0][0x220], PT ;  /* 0x0000880009007a0c */ /* 0x004fc40003f86270 */
[----:B---3--:R-:W-:-:S11]  /*2b70*/  ISETP.GE.AND P3, PT, R8, c[0x0][0x220], PT ;  /* 0x0000880008007a0c */ /* 0x008fd60003f66270 */
[C---:B------:R-:W-:Y:S01]  /*2b80*/  @!P4 LEA R8, P0, R4.reuse, c[0x0][0x170], 0x1 ;  /* 0x00005c000408ca11 */ /* 0x040fe200078008ff */
[----:B------:R4:W-:Y:S03]  /*2b90*/  @P4 STS.128 [R0+0x11000], RZ ;  /* 0x011000ff00004388 */ /* 0x0009e60000000c00 */
[----:B------:R-:W-:-:S05]  /*2ba0*/  @!P4 LEA.HI.X R9, R4, c[0x0][0x174], R12, 0x1, P0 ;  /* 0x00005d000409ca11 */ /* 0x000fca00000f0c0c */
[----:B------:R-:W-:Y:S01]  /*2bb0*/  @!PT LDS RZ, [RZ] ;  /* 0x00000000fffff984 */ /* 0x000fe20000000800 */
[----:B------:R-:W-:Y:S01]  /*2bc0*/  @!PT LDS RZ, [RZ] ;  /* 0x00000000fffff984 */ /* 0x000fe20000000800 */
[----:B------:R-:W-:Y:S01]  /*2bd0*/  @!PT LDS RZ, [RZ] ;  /* 0x00000000fffff984 */ /* 0x000fe20000000800 */
[----:B------:R4:W-:Y:S04]  /*2be0*/  @!P4 LDGSTS.E.BYPASS.LTC128B.128 [R0+0x11000], [R8.64+0x40] ;  /* 0x110000400800cfae */ /* 0x0009e8000b901d4c */
[----:B------:R4:W-:Y:S01]  /*2bf0*/  @P3 STS.128 [R0+0x13000], RZ ;  /* 0x013000ff00003388 */ /* 0x0009e20000000c00 */
[----:B------:R-:W-:Y:S05]  /*2c00*/  @P3 BRA `(.L_x_17) ;  /* 0x0000006000003947 */ /* 0x000fea0003800000 */
[----:B----4-:R-:W-:-:S04]  /*2c10*/  LEA R8, P0, R4, c[0x0][0x170], 0x1 ;  /* 0x00005c0004087a11 */ /* 0x010fc800078008ff */
[----:B------:R-:W-:-:S05]  /*2c20*/  LEA.HI.X R9, R4, c[0x0][0x174], R12, 0x1, P0 ;  /* 0x00005d0004097a11 */ /* 0x000fca00000f0c0c */
[----:B------:R-:W-:Y:S01]  /*2c30*/  @!PT LDS RZ, [RZ] ;  /* 0x00000000fffff984 */ /* 0x000fe20000000800 */
[----:B------:R-:W-:Y:S01]  /*2c40*/  @!PT LDS RZ, [RZ] ;  /* 0x00000000fffff984 */ /* 0x000fe20000000800 */
[----:B------:R-:W-:Y:S01]  /*2c50*/  @!PT LDS RZ, [RZ] ;  /* 0x00000000fffff984 */ /* 0x000fe20000000800 */
[----:B------:R2:W-:Y:S04]  /*2c60*/  LDGSTS.E.BYPASS.LTC128B.128 [R0+0x13000], [R8.64+0x80] ;  /* 0x1300008008007fae */ /* 0x0005e8000b901d4c */
.L_x_17:
[----:B------:R-:W-:Y:S05]  /*2c70*/  BSYNC B0 ;  /* 0x0000000000007941 */ /* 0x000fea0003800000 */
.L_x_16:
[----:B------:R-:W-:Y:S01]  /*2c80*/  IADD3 R4, R3, 0x40, RZ ;  /* 0x0000004003047810 */ /* 0x000fe20007ffe0ff */
[----:B------:R-:W-:Y:S03]  /*2c90*/  BSSY B0, `(.L_x_18) ;  /* 0x0000028000007945 */ /* 0x000fe60003800000 */
[----:B------:R-:W-:-:S13]  /*2ca0*/  ISETP.GE.AND P5, PT, R4, UR4, PT ;  /* 0x0000000404007c0c */ /* 0x000fda000bfa6270 */
[----:B------:R3:W-:Y:S04]  /*2cb0*/  @P5 STS.128 [R0+0x10000], RZ ;  /* 0x010000ff00005388 */ /* 0x0007e80000000c00 */
[----:B------:R3:W-:Y:S04]  /*2cc0*/  @P5 STS.128 [R0+0x12000], RZ ;  /* 0x012000ff00005388 */ /* 0x0007e80000000c00 */
[----:B------:R3:W-:Y:S01]  /*2cd0*/  @P5 STS.128 [R0+0x14000], RZ ;  /* 0x014000ff00005388 */ /* 0x0007e20000000c00 */
[----:B------:R-:W-:Y:S05]  /*2ce0*/  @P5 BRA `(.L_x_19) ;  /* 0x0000022000005947 */ /* 0x000fea0003800000 */
[----:B--2-4-:R-:W2:Y:S04]  /*2cf0*/  LDL R9, [R1+0x10] ;  /* 0x0000100001097983 */ /* 0x014ea80000100800 */
[----:B------:R-:W4:Y:S01]  /*2d00*/  LDL R8, [R1+0x14] ;  /* 0x0000140001087983 */ /* 0x000f220000100800 */
[----:B------:R-:W-:Y:S01]  /*2d10*/  IADD3 R4, P0, R3, 0x40, RZ ;  /* 0x0000004003047810 */ /* 0x000fe20007f1e0ff */
[----:B------:R-:W-:Y:S01]  /*2d20*/  IMAD.MOV.U32 R7, RZ, RZ, R13 ;  /* 0x000000ffff077224 */ /* 0x000fe200078e000d */
[----:B------:R-:W-:-:S03]  /*2d30*/  ISETP.GE.AND P4, PT, R250, c[0x0][0x220], PT ;  /* 0x00008800fa007a0c */ /* 0x000fc60003f86270 */
[----:B------:R-:W-:Y:S02]  /*2d40*/  IMAD.X R5, RZ, RZ, R17, P0 ;  /* 0x000000ffff057224 */ /* 0x000fe400000e0611 */
[----:B------:R-:W-:-:S04]  /*2d50*/  IMAD.WIDE.U32 R10, R4, c[0x0][0x1a0], R6 ;  /* 0x00006800040a7a25 */ /* 0x000fc800078e0006 */
[----:B------:R-:W-:-:S04]  /*2d60*/  IMAD R5, R5, c[0x0][0x1a0], RZ ;  /* 0x0000680005057a24 */ /* 0x000fc800078e02ff */
[----:B------:R-:W-:Y:S01]  /*2d70*/  IMAD R4, R4, c[0x0][0x1a4], R5 ;  /* 0x0000690004047a24 */ /* 0x000fe200078e0205 */
[----:B------:R1:W-:Y:S03]  /*2d80*/  @P4 STS.128 [R0+0x10000], RZ ;  /* 0x010000ff00004388 */ /* 0x0003e60000000c00 */
[----:B------:R-:W-:Y:S01]  /*2d90*/  IMAD.IADD R4, R11, 0x1, R4 ;  /* 0x000000010b047824 */ /* 0x000fe200078e0204 */
[----:B--2---:R-:W-:Y:S02]  /*2da0*/  ISETP.GE.AND P3, PT, R9, c[0x0][0x220], PT ;  /* 0x0000880009007a0c */ /* 0x004fe40003f66270 */
[----:B----4-:R-:W-:Y:S02]  /*2db0*/  ISETP.GE.AND P0, PT, R8, c[0x0][0x220], PT ;  /* 0x0000880008007a0c */ /* 0x010fe40003f06270 */
[----:B------:R-:W-:-:S04]  /*2dc0*/  @!P4 LEA R8, P6, R10, c[0x0][0x170], 0x1 ;  /* 0x00005c000a08ca11 */ /* 0x000fc800078c08ff */
[----:B------:R-:W-:-:S05]  /*2dd0*/  @!P4 LEA.HI.X R9, R10, c[0x0][0x174], R4, 0x1, P6 ;  /* 0x00005d000a09ca11 */ /* 0x000fca00030f0c04 */
[C---:B------:R-:W-:Y:S01]  /*2de0*/  @!P3 LEA R6, P2, R10.reuse, c[0x0][0x170], 0x1 ;  /* 0x00005c000a06ba11 */ /* 0x040fe200078408ff */
[----:B------:R-:W-:Y:S01]  /*2df0*/  @!PT LDS RZ, [RZ] ;  /* 0x00000000fffff984 */ /* 0x000fe20000000800 */
[----:B------:R-:W-:Y:S01]  /*2e00*/  @!PT LDS RZ, [RZ] ;  /* 0x00000000fffff984 */ /* 0x000fe20000000800 */
[----:B------:R-:W-:Y:S01]  /*2e10*/  @!PT LDS RZ, [RZ] ;  /* 0x00000000fffff984 */ /* 0x000fe20000000800 */
[----:B------:R1:W-:Y:S03]  /*2e20*/  @!P4 LDGSTS.E.BYPASS.LTC128B.128 [R0+0x10000], [R8.64] ;  /* 0x100000000800cfae */ /* 0x0003e6000b901d4c */
[----:B------:R-:W-:Y:S01]  /*2e30*/  @!P3 LEA.HI.X R7, R10, c[0x0][0x174], R4, 0x1, P2 ;  /* 0x00005d000a07ba11 */ /* 0x000fe200010f0c04 */
[----:B------:R1:W-:Y:S04]  /*2e40*/  @P3 STS.128 [R0+0x12000], RZ ;  /* 0x012000ff00003388 */ /* 0x0003e80000000c00 */
[----:B------:R-:W-:Y:S01]  /*2e50*/  @!PT LDS RZ, [RZ] ;  /* 0x00000000fffff984 */ /* 0x000fe20000000800 */
[----:B------:R-:W-:Y:S01]  /*2e60*/  @!PT LDS RZ, [RZ] ;  /* 0x00000000fffff984 */ /* 0x000fe20000000800 */
[----:B------:R-:W-:Y:S01]  /*2e70*/  @!PT LDS RZ, [RZ] ;  /* 0x00000000fffff984 */ /* 0x000fe20000000800 */
[----:B------:R1:W-:Y:S04]  /*2e80*/  @!P3 LDGSTS.E.BYPASS.LTC128B.128 [R0+0x12000], [R6.64+0x40] ;  /* 0x120000400600bfae */ /* 0x0003e8000b901d4c */
[----:B------:R1:W-:Y:S01]  /*2e90*/  @P0 STS.128 [R0+0x14000], RZ ;  /* 0x014000ff00000388 */ /* 0x0003e20000000c00 */
[----:B------:R-:W-:Y:S05]  /*2ea0*/  @P0 BRA `(.L_x_19) ;  /* 0x0000006000000947 */ /* 0x000fea0003800000 */
[----:B-1----:R-:W-:-:S04]  /*2eb0*/  LEA R6, P0, R10, c[0x0][0x170], 0x1 ;  /* 0x00005c000a067a11 */ /* 0x002fc800078008ff */
[----:B------:R-:W-:-:S05]  /*2ec0*/  LEA.HI.X R7, R10, c[0x0][0x174], R4, 0x1, P0 ;  /* 0x00005d000a077a11 */ /* 0x000fca00000f0c04 */
[----:B------:R-:W-:Y:S01]  /*2ed0*/  @!PT LDS RZ, [RZ] ;  /* 0x00000000fffff984 */ /* 0x000fe20000000800 */
[----:B------:R-:W-:Y:S01]  /*2ee0*/  @!PT LDS RZ, [RZ] ;  /* 0x00000000fffff984 */ /* 0x000fe20000000800 */
[----:B------:R-:W-:Y:S01]  /*2ef0*/  @!PT LDS RZ, [RZ] ;  /* 0x00000000fffff984 */ /* 0x000fe20000000800 */
[----:B------:R1:W-:Y:S04]  /*2f00*/  LDGSTS.E.BYPASS.LTC128B.128 [R0+0x14000], [R6.64+0x80] ;  /* 0x1400008006007fae */ /* 0x0003e8000b901d4c */
.L_x_19:
[----:B------:R-:W-:Y:S05]  /*2f10*/  BSYNC B0 ;  /* 0x0000000000007941 */ /* 0x000fea0003800000 */
.L_x_18:
[----:B------:R-:W-:Y:S01]  /*2f20*/  UIMAD UR4, UR5, -0x40, UR25 ;  /* 0xffffffc0050478a4 */ /* 0x000fe2000f8e0219 */
[----:B------:R-:W0:Y:S01]  /*2f30*/  LDGDEPBAR ;  /* 0x00000000000079af */ /* 0x000e220000000000 */
[----:B------:R-:W-:Y:S04]  /*2f40*/  BSSY B0, `(.L_x_20) ;  /* 0x0000025000007945 */ /* 0x000fe80003800000 */
[----:B------:R-:W-:-:S13]  /*2f50*/  ISETP.GE.AND P2, PT, R3, UR4, PT ;  /* 0x0000000403007c0c */ /* 0x000fda000bf46270 */
[----:B------:R1:W-:Y:S04]  /*2f60*/  @P2 STS [R0+0x6000], RZ ;  /* 0x006000ff00002388 */ /* 0x0003e80000000800 */
[----:B------:R1:W-:Y:S04]  /*2f70*/  @P2 STS [R0+0x6004], RZ ;  /* 0x006004ff00002388 */ /* 0x0003e80000000800 */
[----:B------:R1:W-:Y:S04]  /*2f80*/  @P2 STS.64 [R0+0x6008], RZ ;  /* 0x006008ff00002388 */ /* 0x0003e80000000a00 */
[----:B------:R1:W-:Y:S04]  /*2f90*/  @P2 STS.128 [R0+0x7000], RZ ;  /* 0x007000ff00002388 */ /* 0x0003e80000000c00 */
[----:B------:R1:W-:Y:S01]  /*2fa0*/  @P2 STS.128 [R0+0x8000], RZ ;  /* 0x008000ff00002388 */ /* 0x0003e20000000c00 */
[----:B------:R-:W-:Y:S05]  /*2fb0*/  @P2 BRA `(.L_x_21) ;  /* 0x000001d000002947 */ /* 0x000fea0003800000 */
[----:B------:R-:W5:Y:S04]  /*2fc0*/  LDL R5, [R1+0x10] ;  /* 0x0000100001057983 */ /* 0x000f680000100800 */
[----:B--2---:R-:W2:Y:S01]  /*2fd0*/  LDL R4, [R1+0x14] ;  /* 0x0000140001047983 */ /* 0x004ea20000100800 */
[----:B------:R-:W-:-:S13]  /*2fe0*/  ISETP.GE.AND P4, PT, R250, c[0x0][0x220], PT ;  /* 0x00008800fa007a0c */ /* 0x000fda0003f86270 */
[----:B-1----:R-:W-:Y:S01]  /*2ff0*/  @!P4 IMAD.MOV.U32 R6, RZ, RZ, R242 ;  /* 0x000000ffff06c224 */ /* 0x002fe200078e00f2 */
[----:B------:R1:W-:Y:S01]  /*3000*/  @P4 STS [R0+0x6000], RZ ;  /* 0x006000ff00004388 */ /* 0x0003e20000000800 */
[----:B------:R-:W-:-:S03]  /*3010*/  @!P4 IMAD.MOV.U32 R7, RZ, RZ, R240 ;  /* 0x000000ffff07c224 */ /* 0x000fc600078e00f0 */
[----:B------:R1:W-:Y:S04]  /*3020*/  @P4 STS [R0+0x6004], RZ ;  /* 0x006004ff00004388 */ /* 0x0003e80000000800 */
[----:B------:R1:W-:Y:S04]  /*3030*/  @P4 STS.64 [R0+0x6008], RZ ;  /* 0x006008ff00004388 */ /* 0x0003e80000000a00 */
[----:B------:R-:W-:Y:S01]  /*3040*/  @!PT LDS RZ, [RZ] ;  /* 0x00000000fffff984 */ /* 0x000fe20000000800 */
[----:B------:R-:W-:Y:S01]  /*3050*/  @!PT LDS RZ, [RZ] ;  /* 0x00000000fffff984 */ /* 0x000fe20000000800 */
[----:B------:R-:W-:Y:S01]  /*3060*/  @!PT LDS RZ, [RZ] ;  /* 0x00000000fffff984 */ /* 0x000fe20000000800 */
[----:B------:R1:W-:Y:S01]  /*3070*/  @!P4 LDGSTS.E.BYPASS.LTC128B.128 [R0+0x6000], [R6.64] ;  /* 0x060000000600cfae */ /* 0x0003e2000b901d4c */
[----:B-----5:R-:W-:Y:S02]  /*3080*/  ISETP.GE.AND P3, PT, R5, c[0x0][0x220], PT ;  /* 0x0000880005007a0c */ /* 0x020fe40003f66270 */
[----:B--2---:R-:W-:-:S11]  /*3090*/  ISETP.GE.AND P0, PT, R4, c[0x0][0x220], PT ;  /* 0x0000880004007a0c */ /* 0x004fd60003f06270 */
[----:B------:R-:W-:Y:S01]  /*30a0*/  @!P3 MOV R4, R242 ;  /* 0x000000f20004b202 */ /* 0x000fe20000000f00 */
[----:B------:R-:W-:Y:S01]  /*30b0*/  @!P3 IMAD.MOV.U32 R5, RZ, RZ, R240 ;  /* 0x000000ffff05b224 */ /* 0x000fe200078e00f0 */
[----:B------:R1:W-:Y:S04]  /*30c0*/  @P3 STS.128 [R0+0x7000], RZ ;  /* 0x007000ff00003388 */ /* 0x0003e80000000c00 */
[----:B------:R-:W-:Y:S01]  /*30d0*/  @!PT LDS RZ, [RZ] ;  /* 0x00000000fffff984 */ /* 0x000fe20000000800 */
[----:B------:R-:W-:Y:S01]  /*30e0*/  @!PT LDS RZ, [RZ] ;  /* 0x00000000fffff984 */ /* 0x000fe20000000800 */
[----:B------:R-:W-:Y:S01]  /*30f0*/  @!PT LDS RZ, [RZ] ;  /* 0x00000000fffff984 */ /* 0x000fe20000000800 */
[----:B------:R1:W-:Y:S04]  /*3100*/  @!P3 LDGSTS.E.BYPASS.LTC128B.128 [R0+0x7000], [R4.64+0x40] ;  /* 0x070000400400bfae */ /* 0x0003e8000b901d4c */
[----:B------:R1:W-:Y:S01]  /*3110*/  @P0 STS.128 [R0+0x8000], RZ ;  /* 0x008000ff00000388 */ /* 0x0003e20000000c00 */
[----:B------:R-:W-:Y:S05]  /*3120*/  @P0 BRA `(.L_x_21) ;  /* 0x0000006000000947 */ /* 0x000fea0003800000 */
[----:B-1----:R-:W-:Y:S02]  /*3130*/  MOV R4, R242 ;  /* 0x000000f200047202 */ /* 0x002fe40000000f00 */
[----:B------:R-:W-:-:S05]  /*3140*/  MOV R5, R240 ;  /* 0x000000f000057202 */ /* 0x000fca0000000f00 */
[----:B------:R-:W-:Y:S01]  /*3150*/  @!PT LDS RZ, [RZ] ;  /* 0x00000000fffff984 */ /* 0x000fe20000000800 */
[----:B------:R-:W-:Y:S01]  /*3160*/  @!PT LDS RZ, [RZ] ;  /* 0x00000000fffff984 */ /* 0x000fe20000000800 */
[----:B------:R-:W-:Y:S01]  /*3170*/  @!PT LDS RZ, [RZ] ;  /* 0x00000000fffff984 */ /* 0x000fe20000000800 */
[----:B------:R1:W-:Y:S02]  /*3180*/  LDGSTS.E.BYPASS.LTC128B.128 [R0+0x8000], [R4.64+0x80] ;  /* 0x0800008004007fae */ /* 0x0003e4000b901d4c */
.L_x_21:
[----:B------:R-:W-:Y:S05]  /*3190*/  BSYNC B0 ;  /* 0x0000000000007941 */ /* 0x000fea0003800000 */
.L_x_20:
[----:B------:R-:W-:Y:S01]  /*31a0*/  PLOP3.LUT P0, PT, PT, PT, UP0, 0x80, 0x0 ;  /* 0x000000000000781c */ /* 0x000fe20003f0f008 */
[----:B------:R-:W-:Y:S01]  /*31b0*/  BSSY B0, `(.L_x_22) ;  /* 0x0000036000007945 */ /* 0x000fe20003800000 */
[----:B-1----:R-:W-:-:S04]  /*31c0*/  IADD3 R4, R16, 0x1800, RZ ;  /* 0x0000180010047810 */ /* 0x002fc80007ffe0ff */
[----:B------:R-:W-:-:S05]  /*31d0*/  SEL R4, R4, R16, !P0 ;  /* 0x0000001004047207 */ /* 0x000fca0004000000 */
[----:B------:R-:W-:Y:S01]  /*31e0*/  IMAD.SHL.U32 R232, R4, 0x2, RZ ;  /* 0x0000000204e87824 */ /* 0x000fe200078e00ff */
[----:B------:R-:W-:Y:S05]  /*31f0*/  @!P2 BRA `(.L_x_23) ;  /* 0x000000d00000a947 */ /* 0x000fea0003800000 */
[----:B------:R1:W-:Y:S04]  /*3200*/  STS [R232], RZ ;  /* 0x000000ffe8007388 */ /* 0x0003e80000000800 */
[----:B------:R1:W-:Y:S04]  /*3210*/  STS [R232+0x4], RZ ;  /* 0x000004ffe8007388 */ /* 0x0003e80000000800 */
        /* <DEDUP_REMOVED lines=9> */
[----:B------:R1:W-:Y:S01]  /*32b0*/  STS [R232+0x200c], RZ ;  /* 0x00200cffe8007388 */ /* 0x0003e20000000800 */
[----:B------:R-:W-:Y:S05]  /*32c0*/  BRA `(.L_x_24) ;  /* 0x0000024000007947 */ /* 0x000fea0003800000 */
.L_x_23:
[----:B------:R-:W5:Y:S04]  /*32d0*/  LDL R5, [R1+0x10] ;  /* 0x0000100001057983 */ /* 0x000f680000100800 */
[----:B--2---:R-:W2:Y:S01]  /*32e0*/  LDL R4, [R1+0x14] ;  /* 0x0000140001047983 */ /* 0x004ea20000100800 */
[----:B------:R-:W-:-:S13]  /*32f0*/  ISETP.GE.AND P4, PT, R250, c[0x0][0x220], PT ;  /* 0x00008800fa007a0c */ /* 0x000fda0003f86270 */
[----:B------:R-:W-:Y:S01]  /*3300*/  @!P4 IMAD.MOV.U32 R6, RZ, RZ, R241 ;  /* 0x000000ffff06c224 */ /* 0x000fe200078e00f1 */
[----:B------:R1:W-:Y:S01]  /*3310*/  @P4 STS [R232], RZ ;  /* 0x000000ffe8004388 */ /* 0x0003e20000000800 */
[----:B------:R-:W-:-:S03]  /*3320*/  @!P4 IMAD.MOV.U32 R7, RZ, RZ, R239 ;  /* 0x000000ffff07c224 */ /* 0x000fc600078e00ef */
[----:B------:R1:W-:Y:S04]  /*3330*/  @P4 STS [R232+0x4], RZ ;  /* 0x000004ffe8004388 */ /* 0x0003e80000000800 */
[----:B------:R1:W-:Y:S04]  /*3340*/  @P4 STS [R232+0x8], RZ ;  /* 0x000008ffe8004388 */ /* 0x0003e80000000800 */
[----:B------:R1:W-:Y:S04]  /*3350*/  @P4 STS [R232+0xc], RZ ;  /* 0x00000cffe8004388 */ /* 0x0003e80000000800 */
[----:B------:R-:W-:Y:S01]  /*3360*/  @!PT LDS RZ, [RZ] ;  /* 0x00000000fffff984 */ /* 0x000fe20000000800 */
[----:B------:R-:W-:Y:S01]  /*3370*/  @!PT LDS RZ, [RZ] ;  /* 0x00000000fffff984 */ /* 0x000fe20000000800 */
[----:B------:R-:W-:Y:S01]  /*3380*/  @!PT LDS RZ, [RZ] ;  /* 0x00000000fffff984 */ /* 0x000fe20000000800 */
[----:B------:R1:W-:Y:S01]  /*3390*/  @!P4 LDGSTS.E.BYPASS.LTC128B.128 [R232], [R6.64] ;  /* 0x0000000006e8cfae */ /* 0x0003e2000b901d4c */
[----:B-----5:R-:W-:-:S02]  /*33a0*/  ISETP.GE.AND P3, PT, R5, c[0x0][0x220], PT ;  /* 0x0000880005007a0c */ /* 0x020fc40003f66270 */
[----:B--2---:R-:W-:-:S11]  /*33b0*/  ISETP.GE.AND P2, PT, R4, c[0x0][0x220], PT ;  /* 0x0000880004007a0c */ /* 0x004fd60003f46270 */
[----:B------:R-:W-:Y:S01]  /*33c0*/  @!P3 MOV R4, R241 ;  /* 0x000000f10004b202 */ /* 0x000fe20000000f00 */
[----:B------:R-:W-:Y:S01]  /*33d0*/  @!P3 IMAD.MOV.U32 R5, RZ, RZ, R239 ;  /* 0x000000ffff05b224 */ /* 0x000fe200078e00ef */
[----:B------:R1:W-:Y:S04]  /*33e0*/  @P3 STS [R232+0x1000], RZ ;  /* 0x001000ffe8003388 */ /* 0x0003e80000000800 */
[----:B------:R1:W-:Y:S04]  /*33f0*/  @P3 STS [R232+0x1004], RZ ;  /* 0x001004ffe8003388 */ /* 0x0003e80000000800 */
[----:B------:R1:W-:Y:S04]  /*3400*/  @P3 STS [R232+0x1008], RZ ;  /* 0x001008ffe8003388 */ /* 0x0003e80000000800 */
[----:B------:R1:W-:Y:S04]  /*3410*/  @P3 STS [R232+0x100c], RZ ;  /* 0x00100cffe8003388 */ /* 0x0003e80000000800 */
[----:B------:R-:W-:Y:S01]  /*3420*/  @!PT LDS RZ, [RZ] ;  /* 0x00000000fffff984 */ /* 0x000fe20000000800 */
[----:B------:R-:W-:Y:S01]  /*3430*/  @!PT LDS RZ, [RZ] ;  /* 0x00000000fffff984 */ /* 0x000fe20000000800 */
[----:B------:R-:W-:Y:S01]  /*3440*/  @!PT LDS RZ, [RZ] ;  /* 0x00000000fffff984 */ /* 0x000fe20000000800 */
[----:B------:R1:W-:Y:S04]  /*3450*/  @!P3 LDGSTS.E.BYPASS.LTC128B.128 [R232+0x1000], [R4.64+0x40] ;  /* 0x0100004004e8bfae */ /* 0x0003e8000b901d4c */
[----:B------:R1:W-:Y:S04]  /*3460*/  @P2 STS [R232+0x2000], RZ ;  /* 0x002000ffe8002388 */ /* 0x0003e80000000800 */
[----:B------:R1:W-:Y:S04]  /*3470*/  @P2 STS [R232+0x2004], RZ ;  /* 0x002004ffe8002388 */ /* 0x0003e80000000800 */
[----:B------:R1:W-:Y:S04]  /*3480*/  @P2 STS [R232+0x2008], RZ ;  /* 0x002008ffe8002388 */ /* 0x0003e80000000800 */
[----:B------:R1:W-:Y:S01]  /*3490*/  @P2 STS [R232+0x200c], RZ ;  /* 0x00200cffe8002388 */ /* 0x0003e20000000800 */
[----:B------:R-:W-:Y:S05]  /*34a0*/  @P2 BRA `(.L_x_24) ;  /* 0x0000006000002947 */ /* 0x000fea0003800000 */
[----:B-1----:R-:W-:Y:S02]  /*34b0*/  MOV R4, R241 ;  /* 0x000000f100047202 */ /* 0x002fe40000000f00 */
[----:B------:R-:W-:-:S05]  /*34c0*/  MOV R5, R239 ;  /* 0x000000ef00057202 */ /* 0x000fca0000000f00 */
[----:B------:R-:W-:Y:S01]  /*34d0*/  @!PT LDS RZ, [RZ] ;  /* 0x00000000fffff984 */ /* 0x000fe20000000800 */
[----:B------:R-:W-:Y:S01]  /*34e0*/  @!PT LDS RZ, [RZ] ;  /* 0x00000000fffff984 */ /* 0x000fe20000000800 */
[----:B------:R-:W-:Y:S01]  /*34f0*/  @!PT LDS RZ, [RZ] ;  /* 0x00000000fffff984 */ /* 0x000fe20000000800 */
[----:B------:R1:W-:Y:S02]  /*3500*/  LDGSTS.E.BYPASS.LTC128B.128 [R232+0x2000], [R4.64+0x80] ;  /* 0x0200008004e87fae */ /* 0x0003e4000b901d4c */
.L_x_24:
[----:B------:R-:W-:Y:S05]  /*3510*/  BSYNC B0 ;  /* 0x0000000000007941 */ /* 0x000fea0003800000 */
.L_x_22:
[----:B------:R-:W5:Y:S01]  /*3520*/  LDL R18, [R1+0x4c] ;  /* 0x00004c0001127983 */ /* 0x000f620000100800 */
[----:B------:R-:W-:Y:S01]  /*3530*/  IMAD.MOV.U32 R13, RZ, RZ, 0x7f800000 ;  /* 0x7f800000ff0d7424 */ /* 0x000fe200078e00ff */
[----:B------:R-:W-:Y:S01]  /*3540*/  ULDC.64 UR16, c[0x0][0x198] ;  /* 0x0000660000107ab9 */ /* 0x000fe20000000a00 */
[----:B----4-:R-:W-:Y:S02]  /*3550*/  IMAD.MOV.U32 R11, RZ, RZ, 0x7f800000 ;  /* 0x7f800000ff0b7424 */ /* 0x010fe400078e00ff */
[----:B------:R-:W-:Y:S02]  /*3560*/  IMAD.MOV.U32 R12, RZ, RZ, 0x7f800000 ;  /* 0x7f800000ff0c7424 */ /* 0x000fe400078e00ff */
[----:B------:R-:W-:Y:S01]  /*3570*/  IMAD.MOV.U32 R19, RZ, RZ, 0x7f800000 ;  /* 0x7f800000ff137424 */ /* 0x000fe200078e00ff */
[C---:B-1---5:R-:W-:Y:S01]  /*3580*/  IADD3 R5, R18.reuse, 0x28, RZ ;  /* 0x0000002812057810 */ /* 0x062fe20007ffe0ff */
[C---:B------:R-:W-:Y:S01]  /*3590*/  IMAD.SHL.U32 R7, R18.reuse, 0x4, RZ ;  /* 0x0000000412077824 */ /* 0x040fe200078e00ff */
[----:B------:R-:W-:-:S02]  /*35a0*/  IADD3 R4, R18, 0x8, RZ ;  /* 0x0000000812047810 */ /* 0x000fc40007ffe0ff */
[----:B------:R-:W-:Y:S02]  /*35b0*/  ISETP.GE.AND P4, PT, R5, UR4, PT ;  /* 0x0000000405007c0c */ /* 0x000fe4000bf86270 */
[----:B------:R-:W-:Y:S02]  /*35c0*/  SHF.R.S32.HI R16, RZ, 0x1f, R18 ;  /* 0x0000001fff107819 */ /* 0x000fe40000011412 */
[----:B------:R-:W-:Y:S02]  /*35d0*/  ISETP.GE.AND P6, PT, R4, UR4, PT ;  /* 0x0000000404007c0c */ /* 0x000fe4000bfc6270 */
[----:B------:R-:W-:Y:S02]  /*35e0*/  SHF.R.S32.HI R10, RZ, 0x1f, R5 ;  /* 0x0000001fff0a7819 */ /* 0x000fe40000011405 */
[----:B------:R-:W-:Y:S02]  /*35f0*/  IADD3 R4, P3, R7, UR8, RZ ;  /* 0x0000000807047c10 */ /* 0x000fe4000ff7e0ff */
[----:B--2---:R-:W-:-:S02]  /*3600*/  SHF.L.U64.HI R9, R18, 0x2, R16 ;  /* 0x0000000212097819 */ /* 0x004fc40000010210 */
[----:B------:R-:W-:Y:S02]  /*3610*/  IADD3 R8, R18, 0x20, RZ ;  /* 0x0000002012087810 */ /* 0x000fe40007ffe0ff */
[----:B------:R-:W-:-:S04]  /*3620*/  @!P4 LEA R6, P2, R5, UR8, 0x2 ;  /* 0x000000080506cc11 */ /* 0x000fc8000f8410ff */
[----:B------:R-:W-:Y:S02]  /*3630*/  @!P4 LEA.HI.X R7, R5, UR7, R10, 0x2, P2 ;  /* 0x000000070507cc11 */ /* 0x000fe400090f140a */
[----:B------:R-:W-:Y:S02]  /*3640*/  IADD3.X R5, R9, UR7, RZ, P3, !PT ;  /* 0x0000000709057c10 */ /* 0x000fe40009ffe4ff */
[----:B------:R-:W-:Y:S01]  /*3650*/  ISETP.GE.AND P3, PT, R8, UR4, PT ;  /* 0x0000000408007c0c */ /* 0x000fe2000bf66270 */
[----:B------:R1:W2:Y:S01]  /*3660*/  @!P4 LDG.E R11, [R6.64] ;  /* 0x0000000c060bc981 */ /* 0x0002a2000c1e1900 */
[----:B------:R-:W-:-:S03]  /*3670*/  ISETP.GE.AND P2, PT, R18, UR4, PT ;  /* 0x0000000412007c0c */ /* 0x000fc6000bf46270 */
[----:B------:R4:W5:Y:S08]  /*3680*/  @!P6 LDG.E R13, [R4.64+0x20] ;  /* 0x0000200c040de981 */ /* 0x000970000c1e1900 */
[----:B---3--:R4:W3:Y:S04]  /*3690*/  @!P3 LDG.E R12, [R4.64+0x80] ;  /* 0x0000800c040cb981 */ /* 0x0088e8000c1e1900 */
[----:B------:R4:W3:Y:S01]  /*36a0*/  @!P2 LDG.E R19, [R4.64] ;  /* 0x0000000c0413a981 */ /* 0x0008e2000c1e1900 */
[----:B------:R-:W-:-:S03]  /*36b0*/  UIMAD UR4, UR20, UR16, URZ ;  /* 0x00000010140472a4 */ /* 0x000fc6000f8e023f */
[----:B------:R-:W-:Y:S01]  /*36c0*/  @P1 STS [R0+0x9000], RZ ;  /* 0x009000ff00001388 */ /* 0x000fe20000000800 */
[----:B------:R-:W-:-:S03]  /*36d0*/  UIMAD UR4, UR23, UR17, UR4 ;  /* 0x00000011170472a4 */ /* 0x000fc6000f8e0204 */
[----:B------:R-:W-:Y:S04]  /*36e0*/  @P1 STS [R0+0x9004], RZ ;  /* 0x009004ff00001388 */ /* 0x000fe80000000800 */
[----:B------:R-:W-:Y:S04]  /*36f0*/  @P1 STS.64 [R0+0x9008], RZ ;  /* 0x009008ff00001388 */ /* 0x000fe80000000a00 */
[----:B------:R-:W-:Y:S04]  /*3700*/  @P1 STS.128 [R0+0xb000], RZ ;  /* 0x00b000ff00001388 */ /* 0x000fe80000000c00 */
[----:B------:R-:W-:Y:S01]  /*3710*/  @P1 STS.128 [R0+0xd000], RZ ;  /* 0x00d000ff00001388 */ /* 0x000fe20000000c00 */
[----:B----4-:R-:W-:-:S04]  /*3720*/  IMAD.U32 R4, RZ, RZ, UR23 ;  /* 0x00000017ff047e24 */ /* 0x010fc8000f8e00ff */
[----:B------:R-:W-:-:S05]  /*3730*/  IMAD.WIDE.U32 R4, R4, c[0x0][0x198], R250 ;  /* 0x0000660004047a25 */ /* 0x000fca00078e00fa */
[----:B-1----:R-:W-:Y:S01]  /*3740*/  IADD3 R6, P2, R4, UR22, RZ ;  /* 0x0000001604067c10 */ /* 0x002fe2000ff5e0ff */
[----:B------:R-:W-:-:S05]  /*3750*/  IMAD.U32 R4, RZ, RZ, UR4 ;  /* 0x00000004ff047e24 */ /* 0x000fca000f8e00ff */
[----:B------:R-:W-:Y:S01]  /*3760*/  IADD3.X R7, R5, UR27, R4, P2, !PT ;  /* 0x0000001b05077c10 */ /* 0x000fe200097fe404 */
[----:B------:R-:W-:Y:S01]  /*3770*/  IMAD R4, R15, c[0x0][0x1b0], RZ ;  /* 0x00006c000f047a24 */ /* 0x000fe200078e02ff */
[----:B------:R-:W-:Y:S03]  /*3780*/  BSSY B0, `(.L_x_25) ;  /* 0x000002c000007945 */ /* 0x000fe60003800000 */
[C---:B------:R-:W-:Y:S02]  /*3790*/  IMAD R4, R14.reuse, c[0x0][0x1b4], R4 ;  /* 0x00006d000e047a24 */ /* 0x040fe400078e0204 */
[----:B------:R-:W-:Y:S01]  /*37a0*/  IMAD.WIDE.U32 R6, R14, c[0x0][0x1b0], R6 ;  /* 0x00006c000e067a25 */ /* 0x000fe200078e0006 */
[----:B-----5:R1:W-:Y:S04]  /*37b0*/  STL [R1+0xc], R13 ;  /* 0x00000c0d01007387 */ /* 0x0203e80000100800 */
[----:B--2---:R2:W-:Y:S04]  /*37c0*/  STL [R1+0x4], R11 ;  /* 0x0000040b01007387 */ /* 0x0045e80000100800 */
[----:B---3--:R2:W-:Y:S04]  /*37d0*/  STL [R1], R12 ;  /* 0x0000000c01007387 */ /* 0x0085e80000100800 */
[----:B------:R2:W-:Y:S01]  /*37e0*/  STL [R1+0x8], R19 ;  /* 0x0000081301007387 */ /* 0x0005e20000100800 */
[----:B-1----:R-:W-:Y:S01]  /*37f0*/  IMAD.IADD R13, R7, 0x1, R4 ;  /* 0x00000001070d7824 */ /* 0x002fe200078e0204 */
[----:B------:R-:W-:Y:S05]  /*3800*/  @P1 BRA `(.L_x_26) ;  /* 0x0000023000001947 */ /* 0x000fea0003800000 */
[----:B--2---:R-:W2:Y:S04]  /*3810*/  LDL R12, [R1+0x10] ;  /* 0x00001000010c7983 */ /* 0x004ea80000100800 */
[----:B------:R-:W3:Y:S01]  /*3820*/  LDL R11, [R1+0x14] ;  /* 0x00001400010b7983 */ /* 0x000ee20000100800 */
[----:B------:R-:W-:Y:S01]  /*3830*/  ISETP.GE.AND P4, PT, R250, c[0x0][0x220], PT ;  /* 0x00008800fa007a0c */ /* 0x000fe20003f86270 */
[----:B------:R-:W-:-:S02]  /*3840*/  IMAD.MOV.U32 R4, RZ, RZ, R6 ;  /* 0x000000ffff047224 */ /* 0x000fc400078e0006 */
[----:B------:R-:W-:-:S04]  /*3850*/  IMAD.MOV.U32 R5, RZ, RZ, R13 ;  /* 0x000000ffff057224 */ /* 0x000fc800078e000d */
[----:B------:R-:W-:-:S06]  /*3860*/  IMAD.WIDE.U32 R4, R3, c[0x0][0x198], R4 ;  /* 0x0000660003047a25 */ /* 0x000fcc00078e0004 */
[----:B------:R-:W-:Y:S01]  /*3870*/  @!P4 LEA R10, P6, R4, c[0x0][0x168], 0x1 ;  /* 0x00005a00040aca11 */ /* 0x000fe200078c08ff */
[----:B------:R1:W-:Y:S04]  /*3880*/  @P4 STS [R0+0x9000], RZ ;  /* 0x009000ff00004388 */ /* 0x0003e80000000800 */
[----:B------:R1:W-:Y:S04]  /*3890*/  @P4 STS [R0+0x9004], RZ ;  /* 0x009004ff00004388 */ /* 0x0003e80000000800 */
[----:B------:R1:W-:Y:S01]  /*38a0*/  @P4 STS.64 [R0+0x9008], RZ ;  /* 0x009008ff00004388 */ /* 0x0003e20000000a00 */
[----:B--2---:R-:W-:Y:S01]  /*38b0*/  ISETP.GE.AND P3, PT, R12, c[0x0][0x220], PT ;  /* 0x000088000c007a0c */ /* 0x004fe20003f66270 */
[----:B------:R-:W-:Y:S01]  /*38c0*/  IMAD R12, R17, c[0x0][0x198], RZ ;  /* 0x00006600110c7a24 */ /* 0x000fe200078e02ff */
[----:B---3--:R-:W-:-:S03]  /*38d0*/  ISETP.GE.AND P1, PT, R11, c[0x0][0x220], PT ;  /* 0x000088000b007a0c */ /* 0x008fc60003f26270 */
[----:B------:R-:W-:-:S04]  /*38e0*/  IMAD R12, R3, c[0x0][0x19c], R12 ;  /* 0x00006700030c7a24 */ /* 0x000fc800078e020c */
[----:B------:R-:W-:-:S04]  /*38f0*/  IMAD.IADD R12, R5, 0x1, R12 ;  /* 0x00000001050c7824 */ /* 0x000fc800078e020c */
[C---:B------:R-:W-:Y:S02]  /*3900*/  @!P3 LEA R8, P2, R4.reuse, c[0x0][0x168], 0x1 ;  /* 0x00005a000408ba11 */ /* 0x040fe400078408ff */
[C-C-:B------:R-:W-:Y:S02]  /*3910*/  @!P4 LEA.HI.X R11, R4.reuse, c[0x0][0x16c], R12.reuse, 0x1, P6 ;  /* 0x00005b00040bca11 */ /* 0x140fe400030f0c0c */
[----:B------:R-:W-:-:S03]  /*3920*/  @!P3 LEA.HI.X R9, R4, c[0x0][0x16c], R12, 0x1, P2 ;  /* 0x00005b000409ba11 */ /* 0x000fc600010f0c0c */
[----:B------:R-:W-:Y:S01]  /*3930*/  @!PT LDS RZ, [RZ] ;  /* 0x00000000fffff984 */ /* 0x000fe20000000800 */
[----:B------:R-:W-:Y:S01]  /*3940*/  @!PT LDS RZ, [RZ] ;  /* 0x00000000fffff984 */ /* 0x000fe20000000800 */
[----:B------:R-:W-:Y:S01]  /*3950*/  @!PT LDS RZ, [RZ] ;  /* 0x00000000fffff984 */ /* 0x000fe20000000800 */
[----:B------:R1:W-:Y:S04]  /*3960*/  @!P4 LDGSTS.E.BYPASS.LTC128B.128 [R0+0x9000], [R10.64] ;  /* 0x090000000a00cfae */ /* 0x0003e8000b901d4c */
        /* <DEDUP_REMOVED lines=13> */
.L_x_26:
[----:B------:R-:W-:Y:S05]  /*3a40*/  BSYNC B0 ;  /* 0x0000000000007941 */ /* 0x000fea0003800000 */
.L_x_25:
[----:B------:R3:W-:Y:S01]  /*3a50*/  @P5 STS.128 [R0+0xa000], RZ ;  /* 0x00a000ff00005388 */ /* 0x0007e20000000c00 */
[----:B------:R-:W-:Y:S03]  /*3a60*/  BSSY B0, `(.L_x_27) ;  /* 0x0000026000007945 */ /* 0x000fe60003800000 */
[----:B------:R3:W-:Y:S04]  /*3a70*/  @P5 STS.128 [R0+0xc000], RZ ;  /* 0x00c000ff00005388 */ /* 0x0007e80000000c00 */
[----:B------:R3:W-:Y:S01]  /*3a80*/  @P5 STS.128 [R0+0xe000], RZ ;  /* 0x00e000ff00005388 */ /* 0x0007e20000000c00 */
[----:B------:R-:W-:Y:S05]  /*3a90*/  @P5 BRA `(.L_x_28) ;  /* 0x0000022000005947 */ /* 0x000fea0003800000 */
[----:B-1----:R-:W4:Y:S04]  /*3aa0*/  LDL R8, [R1+0x10] ;  /* 0x0000100001087983 */ /* 0x002f280000100800 */
[----:B------:R-:W5:Y:S01]  /*3ab0*/  LDL R5, [R1+0x14] ;  /* 0x0000140001057983 */ /* 0x000f620000100800 */
[----:B------:R-:W-:Y:S01]  /*3ac0*/  IADD3 R3, P1, R3, 0x40, RZ ;  /* 0x0000004003037810 */ /* 0x000fe20007f3e0ff */
[----:B------:R-:W-:Y:S01]  /*3ad0*/  IMAD.MOV.U32 R7, RZ, RZ, R13 ;  /* 0x000000ffff077224 */ /* 0x000fe200078e000d */
[----:B------:R-:W-:-:S03]  /*3ae0*/  ISETP.GE.AND P4, PT, R250, c[0x0][0x220], PT ;  /* 0x00008800fa007a0c */ /* 0x000fc60003f86270 */
[----:B------:R-:W-:-:S04]  /*3af0*/  IMAD.X R4, RZ, RZ, R17, P1 ;  /* 0x000000ffff047224 */ /* 0x000fc800008e0611 */
[----:B------:R-:W-:-:S06]  /*3b00*/  IMAD R4, R4, c[0x0][0x198], RZ ;  /* 0x0000660004047a24 */ /* 0x000fcc00078e02ff */
[----:B------:R1:W-:Y:S01]  /*3b10*/  @P4 STS.128 [R0+0xa000], RZ ;  /* 0x00a000ff00004388 */ /* 0x0003e20000000c00 */
[----:B----4-:R-:W-:Y:S01]  /*3b20*/  ISETP.GE.AND P3, PT, R8, c[0x0][0x220], PT ;  /* 0x0000880008007a0c */ /* 0x010fe20003f66270 */
[----:B------:R-:W-:Y:S01]  /*3b30*/  IMAD.WIDE.U32 R8, R3, c[0x0][0x198], R6 ;  /* 0x0000660003087a25 */ /* 0x000fe200078e0006 */
[----:B-----5:R-:W-:-:S03]  /*3b40*/  ISETP.GE.AND P1, PT, R5, c[0x0][0x220], PT ;  /* 0x0000880005007a0c */ /* 0x020fc60003f26270 */
[----:B------:R-:W-:Y:S01]  /*3b50*/  IMAD R3, R3, c[0x0][0x19c], R4 ;  /* 0x0000670003037a24 */ /* 0x000fe200078e0204 */
[----:B------:R-:W-:-:S03]  /*3b60*/  @!P4 LEA R6, P5, R8, c[0x0][0x168], 0x1 ;  /* 0x00005a000806ca11 */ /* 0x000fc600078a08ff */
        /* <DEDUP_REMOVED lines=21> */
.L_x_28:
[----:B------:R-:W-:Y:S05]  /*3cc0*/  BSYNC B0 ;  /* 0x0000000000007941 */ /* 0x000fea0003800000 */
.L_x_27:
[----:B------:R-:W0:Y:S01]  /*3cd0*/  LDGDEPBAR ;  /* 0x00000000000079af */ /* 0x000e220000000000 */
[----:B-1-3--:R-:W-:Y:S01]  /*3ce0*/  IMAD.U32 R0, RZ, RZ, UR14 ;  /* 0x0000000eff007e24 */ /* 0x00afe2000f8e00ff */
[C---:B------:R-:W-:Y:S01]  /*3cf0*/  IADD3 R3, R18.reuse, 0x1, RZ ;  /* 0x0000000112037810 */ /* 0x040fe20007ffe0ff */
[C---:B------:R-:W-:Y:S01]  /*3d00*/  IMAD.SHL.U32 R223, R231.reuse, 0x2, RZ ;  /* 0x00000002e7df7824 */ /* 0x040fe200078e00ff */
[----:B------:R-:W-:Y:S01]  /*3d10*/  SHF.L.U64.HI R6, R18, 0x2, R16 ;  /* 0x0000000212067819 */ /* 0x000fe20000010210 */
[----:B------:R-:W-:Y:S01]  /*3d20*/  UIADD3 UR15, UR25, 0x80, UR23 ;  /* 0x00000080190f7890 */ /* 0x000fe2000fffe017 */
[----:B------:R-:W-:Y:S01]  /*3d30*/  IADD3 R4, R0, -UR25, R3 ;  /* 0x8000001900047c10 */ /* 0x000fe2000fffe003 */
[----:B------:R-:W-:Y:S01]  /*3d40*/  IMAD.MOV.U32 R243, RZ, RZ, R232 ;  /* 0x000000fffff37224 */ /* 0x000fe200078e00e8 */
[----:B------:R-:W-:Y:S01]  /*3d50*/  IADD3 R3, R231, 0x1800, RZ ;  /* 0x00001800e7037810 */ /* 0x000fe20007ffe0ff */
[----:B------:R-:W-:Y:S01]  /*3d60*/  CS2R R126, SRZ ;  /* 0x00000000007e7805 */ /* 0x000fe2000001ff00 */
[----:B------:R-:W-:Y:S01]  /*3d70*/  IADD3 R0, R229, 0x1800, RZ ;  /* 0x00001800e5007810 */ /* 0x000fe20007ffe0ff */
[----:B------:R1:W-:Y:S01]  /*3d80*/  STL [R1+0x40], R4 ;  /* 0x0000400401007387 */ /* 0x0003e20000100800 */
[----:B------:R-:W-:Y:S01]  /*3d90*/  SEL R3, R3, R231, !P0 ;  /* 0x000000e703037207 */ /* 0x000fe20004000000 */
[----:B------:R-:W-:Y:S01]  /*3da0*/  CS2R R124, SRZ ;  /* 0x00000000007c7805 */ /* 0x000fe2000001ff00 */
[----:B------:R-:W-:Y:S01]  /*3db0*/  SEL R0, R0, R229, !P0 ;  /* 0x000000e500007207 */ /* 0x000fe20004000000 */
[----:B------:R3:W-:Y:S01]  /*3dc0*/  STL [R1+0x3c], R6 ;  /* 0x00003c0601007387 */ /* 0x0007e20000100800 */
[----:B------:R-:W-:Y:S01]  /*3dd0*/  CS2R R130, SRZ ;  /* 0x0000000000827805 */ /* 0x000fe2000001ff00 */
[----:B------:R-:W-:Y:S01]  /*3de0*/  IMAD.SHL.U32 R220, R3, 0x2, RZ ;  /* 0x0000000203dc7824 */ /* 0x000fe200078e00ff */
[----:B------:R-:W-:Y:S01]  /*3df0*/  SHF.L.U32 R3, R0, 0x1, RZ ;  /* 0x0000000100037819 */ /* 0x000fe200000006ff */
[----:B------:R-:W-:Y:S01]  /*3e00*/  CS2R R128, SRZ ;  /* 0x0000000000807805 */ /* 0x000fe2000001ff00 */
[----:B------:R-:W-:Y:S01]  /*3e10*/  IADD3 R0, R18, -0x40, RZ ;  /* 0xffffffc012007810 */ /* 0x000fe20007ffe0ff */
[----:B------:R-:W-:Y:S01]  /*3e20*/  CS2R R122, SRZ ;  /* 0x00000000007a7805 */ /* 0x000fe2000001ff00 */
[----:B------:R-:W-:Y:S01]  /*3e30*/  CS2R R120, SRZ ;  /* 0x0000000000787805 */ /* 0x000fe2000001ff00 */
[----:B------:R-:W-:Y:S01]  /*3e40*/  CS2R R118, SRZ ;  /* 0x0000000000767805 */ /* 0x000fe2000001ff00 */
[----:B------:R-:W-:-:S04]  /*3e50*/  DEPBAR.LE SB0, 0x1 ;  /* 0x000080400000791a */ /* 0x000fc80000000000 */
[----:B------:R-:W-:Y:S01]  /*3e60*/  BAR.SYNC.DEFER_BLOCKING 0x0 ;  /* 0x0000000000007b1d */ /* 0x000fe20000010000 */
[----:B------:R-:W-:Y:S01]  /*3e70*/  IMAD.SHL.U32 R0, R0, 0x4, RZ ;  /* 0x0000000400007824 */ /* 0x000fe200078e00ff */
[----:B------:R-:W-:Y:S01]  /*3e80*/  CS2R R116, SRZ ;  /* 0x0000000000747805 */ /* 0x000fe2000001ff00 */
[----:B------:R-:W-:Y:S01]  /*3e90*/  CS2R R110, SRZ ;  /* 0x00000000006e7805 */ /* 0x000fe2000001ff00 */
[----:B------:R-:W-:Y:S01]  /*3ea0*/  CS2R R108, SRZ ;  /* 0x00000000006c7805 */ /* 0x000fe2000001ff00 */
[----:B------:R-:W-:Y:S01]  /*3eb0*/  CS2R R114, SRZ ;  /* 0x0000000000727805 */ /* 0x000fe2000001ff00 */
[----:B------:R-:W-:Y:S01]  /*3ec0*/  CS2R R112, SRZ ;  /* 0x0000000000707805 */ /* 0x000fe2000001ff00 */
[----:B------:R-:W-:Y:S01]  /*3ed0*/  CS2R R106, SRZ ;  /* 0x00000000006a7805 */ /* 0x000fe2000001ff00 */
[----:B-1----:R-:W-:Y:S01]  /*3ee0*/  IMAD.MOV.U32 R4, RZ, RZ, c[0x0][0x22c] ;  /* 0x00008b00ff047624 */ /* 0x002fe200078e00ff */
[----:B------:R-:W-:Y:S01]  /*3ef0*/  CS2R R104, SRZ ;  /* 0x0000000000687805 */ /* 0x000fe2000001ff00 */
[----:B------:R-:W-:Y:S01]  /*3f00*/  CS2R R102, SRZ ;  /* 0x0000000000667805 */ /* 0x000fe2000001ff00 */
[----:B------:R-:W-:Y:S01]  /*3f10*/  CS2R R100, SRZ ;  /* 0x0000000000647805 */ /* 0x000fe2000001ff00 */
[----:B------:R-:W-:Y:S01]  /*3f20*/  IMAD R4, R4, c[0x0][0x1c0], RZ ;  /* 0x0000700004047a24 */ /* 0x000fe200078e02ff */
[----:B------:R-:W-:Y:S01]  /*3f30*/  CS2R R94, SRZ ;  /* 0x00000000005e7805 */ /* 0x000fe2000001ff00 */
[----:B------:R-:W-:Y:S01]  /*3f40*/  CS2R R92, SRZ ;  /* 0x00000000005c7805 */ /* 0x000fe2000001ff00 */
[----:B------:R-:W-:Y:S01]  /*3f50*/  CS2R R98, SRZ ;  /* 0x0000000000627805 */ /* 0x000fe2000001ff00 */
[C---:B------:R-:W-:Y:S01]  /*3f60*/  IMAD.SHL.U32 R7, R4.reuse, 0x10, RZ ;  /* 0x0000001004077824 */ /* 0x040fe200078e00ff */
[----:B------:R-:W-:Y:S01]  /*3f70*/  SHF.L.U32 R5, R4, 0x3, RZ ;  /* 0x0000000304057819 */ /* 0x000fe200000006ff */
[----:B------:R-:W-:Y:S01]  /*3f80*/  CS2R R96, SRZ ;  /* 0x0000000000607805 */ /* 0x000fe2000001ff00 */
[----:B------:R-:W-:Y:S01]  /*3f90*/  CS2R R90, SRZ ;  /* 0x00000000005a7805 */ /* 0x000fe2000001ff00 */
[----:B------:R-:W-:Y:S01]  /*3fa0*/  CS2R R88, SRZ ;  /* 0x0000000000587805 */ /* 0x000fe2000001ff00 */
[C---:B---3--:R-:W-:Y:S01]  /*3fb0*/  IADD3 R6, R7.reuse, 0x20, RZ ;  /* 0x0000002007067810 */ /* 0x048fe20007ffe0ff */
[----:B------:R-:W-:Y:S01]  /*3fc0*/  CS2R R86, SRZ ;  /* 0x0000000000567805 */ /* 0x000fe2000001ff00 */
[----:B------:R-:W-:Y:S01]  /*3fd0*/  IADD3 R4, R7, 0x40, RZ ;  /* 0x0000004007047810 */ /* 0x000fe20007ffe0ff */
[----:B------:R-:W-:Y:S01]  /*3fe0*/  IMAD.SHL.U32 R7, R18, 0x4, RZ ;  /* 0x0000000412077824 */ /* 0x000fe200078e00ff */
[C---:B------:R-:W-:Y:S01]  /*3ff0*/  IADD3 R6, R5.reuse, R6, RZ ;  /* 0x0000000605067210 */ /* 0x040fe20007ffe0ff */
[----:B------:R-:W1:Y:S01]  /*4000*/  LDSM.16.M88.4 R172, [R222+0xf000] ;  /* 0x00f00000deac783b */ /* 0x000e620000000200 */
[----:B------:R-:W-:Y:S01]  /*4010*/  CS2R R84, SRZ ;  /* 0x0000000000547805 */ /* 0x000fe2000001ff00 */
[C---:B------:R-:W-:Y:S01]  /*4020*/  IMAD.IADD R4, R5.reuse, 0x1, R4 ;  /* 0x0000000105047824 */ /* 0x040fe200078e0204 */
[----:B------:R-:W-:Y:S01]  /*4030*/  CS2R R78, SRZ ;  /* 0x00000000004e7805 */ /* 0x000fe2000001ff00 */
[----:B------:R-:W-:Y:S01]  /*4040*/  STL [R1+0x38], R7 ;  /* 0x0000380701007387 */ /* 0x000fe20000100800 */
[C---:B------:R-:W-:Y:S01]  /*4050*/  IMAD.IADD R6, R5.reuse, 0x1, R6 ;  /* 0x0000000105067824 */ /* 0x040fe200078e0206 */
[----:B------:R-:W-:Y:S01]  /*4060*/  CS2R R76, SRZ ;  /* 0x00000000004c7805 */ /* 0x000fe2000001ff00 */
[----:B------:R-:W-:Y:S01]  /*4070*/  CS2R R82, SRZ ;  /* 0x0000000000527805 */ /* 0x000fe2000001ff00 */
[----:B------:R3:W-:Y:S01]  /*4080*/  STL [R1+0x34], R0 ;  /* 0x0000340001007387 */ /* 0x0007e20000100800 */
[----:B------:R-:W-:Y:S01]  /*4090*/  CS2R R80, SRZ ;  /* 0x0000000000507805 */ /* 0x000fe2000001ff00 */
[C---:B------:R-:W-:Y:S01]  /*40a0*/  IADD3 R6, R5.reuse, R6, RZ ;  /* 0x0000000605067210 */ /* 0x040fe20007ffe0ff */
[----:B------:R-:W-:Y:S01]  /*40b0*/  CS2R R74, SRZ ;  /* 0x00000000004a7805 */ /* 0x000fe2000001ff00 */
[----:B------:R-:W4:Y:S01]  /*40c0*/  LDSM.16.M88.4 R176, [R222+0xf400] ;  /* 0x00f40000deb0783b */ /* 0x000f220000000200 */
[----:B------:R-:W-:Y:S01]  /*40d0*/  CS2R R72, SRZ ;  /* 0x0000000000487805 */ /* 0x000fe2000001ff00 */
[----:B------:R-:W-:Y:S01]  /*40e0*/  CS2R R70, SRZ ;  /* 0x0000000000467805 */ /* 0x000fe2000001ff00 */
[C---:B------:R-:W-:Y:S01]  /*40f0*/  IMAD.IADD R6, R5.reuse, 0x1, R6 ;  /* 0x0000000105067824 */ /* 0x040fe200078e0206 */
[----:B------:R-:W2:Y:S01]  /*4100*/  LDSM.16.M88.4 R180, [R221+0xf000] ;  /* 0x00f00000ddb4783b */ /* 0x000ea20000000200 */
[----:B------:R-:W-:Y:S01]  /*4110*/  CS2R R68, SRZ ;  /* 0x0000000000447805 */ /* 0x000fe2000001ff00 */
[----:B------:R-:W-:Y:S01]  /*4120*/  CS2R R62, SRZ ;  /* 0x00000000003e7805 */ /* 0x000fe2000001ff00 */
[----:B------:R-:W-:Y:S01]  /*4130*/  CS2R R60, SRZ ;  /* 0x00000000003c7805 */ /* 0x000fe2000001ff00 */
[----:B------:R-:W1:Y:S01]  /*4140*/  LDSM.16.M88.4 R184, [R221+0xf400] ;  /* 0x00f40000ddb8783b */ /* 0x000e620000000200 */
        /* <DEDUP_REMOVED lines=12> */
[C---:B---3--:R-:W-:Y:S01]  /*4210*/  IMAD.IADD R0, R5.reuse, 0x1, R4 ;  /* 0x0000000105007824 */ /* 0x048fe200078e0204 */
[----:B------:R-:W-:Y:S01]  /*4220*/  CS2R R48, SRZ ;  /* 0x0000000000307805 */ /* 0x000fe2000001ff00 */
[C---:B------:R-:W-:Y:S01]  /*4230*/  IMAD.IADD R4, R5.reuse, 0x1, R6 ;  /* 0x0000000105047824 */ /* 0x040fe200078e0206 */
[----:B------:R-:W3:Y:S01]  /*4240*/  LDSM.16.M88.4 R200, [R221+0x11400] ;  /* 0x01140000ddc8783b */ /* 0x000ee20000000200 */
[C---:B------:R-:W-:Y:S01]  /*4250*/  IMAD.IADD R0, R5.reuse, 0x1, R0 ;  /* 0x0000000105007824 */ /* 0x040fe200078e0200 */
[----:B------:R-:W-:Y:S01]  /*4260*/  CS2R R42, SRZ ;  /* 0x00000000002a7805 */ /* 0x000fe2000001ff00 */
[----:B------:R-:W-:Y:S01]  /*4270*/  CS2R R40, SRZ ;  /* 0x0000000000287805 */ /* 0x000fe2000001ff00 */
[----:B------:R-:W1:Y:S01]  /*4280*/  LDSM.16.M88.4 R204, [R222+0x13000] ;  /* 0x01300000decc783b */ /* 0x000e620000000200 */
[----:B------:R-:W-:Y:S01]  /*4290*/  CS2R R38, SRZ ;  /* 0x0000000000267805 */ /* 0x000fe2000001ff00 */
[----:B------:R-:W-:Y:S01]  /*42a0*/  IADD3 R0, R5, R0, RZ ;  /* 0x0000000005007210 */ /* 0x000fe20007ffe0ff */
[----:B------:R-:W-:Y:S01]  /*42b0*/  CS2R R36, SRZ ;  /* 0x0000000000247805 */ /* 0x000fe2000001ff00 */
[----:B------:R-:W1:Y:S01]  /*42c0*/  LDSM.16.M88.4 R208, [R222+0x13400] ;  /* 0x01340000ded0783b */ /* 0x000e620000000200 */
[----:B------:R-:W-:Y:S01]  /*42d0*/  IADD3 R224, R223, R230, RZ ;  /* 0x000000e6dfe07210 */ /* 0x000fe20007ffe0ff */
[----:B------:R-:W-:-:S02]  /*42e0*/  UIADD3 UR15, UR15, -UR14, URZ ;  /* 0x8000000e0f0f7290 */ /* 0x000fc4000fffe03f */
[----:B------:R-:W1:Y:S04]  /*42f0*/  LDSM.16.M88.4 R212, [R221+0x13000] ;  /* 0x01300000ddd4783b */ /* 0x000e680000000200 */
[----:B------:R-:W1:Y:S04]  /*4300*/  LDSM.16.M88.4 R216, [R221+0x13400] ;  /* 0x01340000ddd8783b */ /* 0x000e680000000200 */
[----:B------:R-:W-:Y:S04]  /*4310*/  STL [R1+0x1c], R6 ;  /* 0x00001c0601007387 */ /* 0x000fe80000100800 */
[----:B------:R5:W-:Y:S04]  /*4320*/  STL [R1+0x18], R0 ;  /* 0x0000180001007387 */ /* 0x000be80000100800 */
[----:B------:R1:W-:Y:S01]  /*4330*/  STL [R1+0x24], R4 ;  /* 0x0000240401007387 */ /* 0x0003e20000100800 */
[----:B-----5:R-:W-:-:S05]  /*4340*/  IADD3 R0, R5, R0, RZ ;  /* 0x0000000005007210 */ /* 0x020fca0007ffe0ff */
[----:B--234-:R1:W-:Y:S02]  /*4350*/  STL [R1+0x20], R0 ;  /* 0x0000200001007387 */ /* 0x01c3e40000100800 */
.L_x_31:
[----:B------:R-:W0:Y:S01]  /*4360*/  LDGDEPBAR ;  /* 0x00000000000079af */ /* 0x000e220000000000 */
[----:B-1----:R-:W-:Y:S01]  /*4370*/  IMAD.IADD R0, R230, 0x1, R220 ;  /* 0x00000001e6007824 */ /* 0x002fe200078e02dc */
[----:B------:R-:W-:Y:S02]  /*4380*/  USHF.L.U32 UR6, UR5, 0x6, URZ ;  /* 0x0000000605067899 */ /* 0x000fe4000800063f */
[----:B------:R-:W-:Y:S02]  /*4390*/  USHF.L.U32 UR4, UR18, 0x7, URZ ;  /* 0x0000000712047899 */ /* 0x000fe4000800063f */
[----:B------:R-:W-:Y:S02]  /*43a0*/  UISETP.GE.AND UP0, UPT, UR6, UR15, UPT ;  /* 0x0000000f0600728c */ /* 0x000fe4000bf06270 */
[----:B------:R-:W2:Y:S01]  /*43b0*/  LDL R246, [R1+0x48] ;  /* 0x0000480001f67983 */ /* 0x000ea20000100800 */
[----:B------:R-:W-:Y:S02]  /*43c0*/  UIADD3 UR4, UR4, 0x80, URZ ;  /* 0x0000008004047890 */ /* 0x000fe4000fffe03f */
[----:B------:R-:W-:Y:S01]  /*43d0*/  UISETP.GT.AND UP3, UPT, UR5, UR11, UPT ;  /* 0x0000000b0500728c */ /* 0x000fe2000bf64270 */
[----:B------:R-:W2:Y:S01]  /*43e0*/  LDL R247, [R1+0x40] ;  /* 0x0000400001f77983 */ /* 0x000ea20000100800 */
[----:B------:R-:W-:Y:S03]  /*43f0*/  UISETP.LT.AND UP0, UPT, UR4, UR14, UP0 ;  /* 0x0000000e0400728c */ /* 0x000fe60008701270 */
[----:B------:R-:W4:Y:S03]  /*4400*/  LDL R245, [R1+0x8] ;  /* 0x0000080001f57983 */ /* 0x000f260000100800 */
[----:B------:R-:W-:Y:S01]  /*4410*/  PLOP3.LUT P0, PT, PT, PT, UP0, 0x80, 0x0 ;  /* 0x000000000000781c */ /* 0x000fe20003f0f008 */
[----:B------:R-:W2:Y:S01]  /*4420*/  LDL R244, [R1+0xc] ;  /* 0x00000c0001f47983 */ /* 0x000ea20000100800 */
[----:B------:R-:W-:Y:S04]  /*4430*/  DEPBAR.LE SB0, 0x0 ;  /* 0x000080000000791a */ /* 0x000fe80000000000 */
[----:B------:R-:W-:Y:S08]  /*4440*/  BAR.SYNC.DEFER_BLOCKING 0x0 ;  /* 0x0000000000007b1d */ /* 0x000ff00000010000 */
[----:B------:R-:W-:Y:S08]  /*4450*/  LDSM.16.M88.4 R32, [R220] ;  /* 0x00000000dc20783b */ /* 0x000ff00000000200 */
[----:B------:R-:W1:Y:S08]  /*4460*/  LDSM.16.M88.4 R16, [R222+0x9000] ;  /* 0x00900000de10783b */ /* 0x000e700000000200 */
[----:B------:R-:W1:Y:S08]  /*4470*/  LDSM.16.M88.4 R28, [R220+0x800] ;  /* 0x00080000dc1c783b */ /* 0x000e700000000200 */
[----:B------:R-:W1:Y:S08]  /*4480*/  LDSM.16.M88.4 R132, [R222+0x9400] ;  /* 0x00940000de84783b */ /* 0x000e700000000200 */
[----:B------:R-:W-:Y:S08]  /*4490*/  LDSM.16.M88.4 R136, [R0] ;  /* 0x000000000088783b */ /* 0x000ff00000000200 */
[----:B------:R-:W1:Y:S02]  /*44a0*/  LDSM.16.M88.4 R140, [R221+0x9000] ;  /* 0x00900000dd8c783b */ /* 0x000e640000000200 */
[-C--:B-1----:R-:W-:Y:S06]  /*44b0*/  HMMA.16816.F32.BF16 R4, R32, R16.reuse, RZ ;  /* 0x000000102004723c */ /* 0x082fec00000418ff */
[----:B------:R-:W1:Y:S02]  /*44c0*/  LDSM.16.M88.4 R144, [R0+0x800] ;  /* 0x000800000090783b */ /* 0x000e640000000200 */
[C---:B------:R-:W-:Y:S06]  /*44d0*/  HMMA.16816.F32.BF16 R8, R28.reuse, R16, RZ ;  /* 0x000000101c08723c */ /* 0x040fec00000418ff */
[----:B-----5:R-:W1:Y:S02]  /*44e0*/  LDSM.16.M88.4 R148, [R221+0x9400] ;  /* 0x00940000dd94783b */ /* 0x020e640000000200 */
[-C--:B------:R-:W-:Y:S06]  /*44f0*/  HMMA.16816.F32.BF16 R12, R28, R18.reuse, RZ ;  /* 0x000000121c0c723c */ /* 0x080fec00000418ff */
[----:B------:R-:W-:Y:S02]  /*4500*/  LDSM.16.M88.4 R152, [R220+0x1000] ;  /* 0x00100000dc98783b */ /* 0x000fe40000000200 */
[C---:B------:R-:W-:Y:S06]  /*4510*/  HMMA.16816.F32.BF16 R16, R32.reuse, R18, RZ ;  /* 0x000000122010723c */ /* 0x040fec00000418ff */
[----:B------:R-:W1:Y:S02]  /*4520*/  LDSM.16.M88.4 R156, [R222+0xb000] ;  /* 0x00b00000de9c783b */ /* 0x000e640000000200 */
[-C--:B------:R-:W-:Y:S06]  /*4530*/  HMMA.16816.F32.BF16 R20, R32, R132.reuse, RZ ;  /* 0x000000842014723c */ /* 0x080fec00000418ff */
[----:B------:R-:W1:Y:S02]  /*4540*/  LDSM.16.M88.4 R160, [R220+0x1800] ;  /* 0x00180000dca0783b */ /* 0x000e640000000200 */
[C---:B------:R-:W-:Y:S06]  /*4550*/  HMMA.16816.F32.BF16 R24, R28.reuse, R132, RZ ;  /* 0x000000841c18723c */ /* 0x040fec00000418ff */
[----:B------:R-:W1:Y:S02]  /*4560*/  LDSM.16.M88.4 R164, [R222+0xb400] ;  /* 0x00b40000dea4783b */ /* 0x000e640000000200 */
[-C--:B------:R-:W-:Y:S06]  /*4570*/  HMMA.16816.F32.BF16 R28, R28, R134.reuse, RZ ;  /* 0x000000861c1c723c */ /* 0x080fec00000418ff */
[----:B------:R-:W-:Y:S02]  /*4580*/  LDSM.16.M88.4 R168, [R221+0xb400] ;  /* 0x00b40000dda8783b */ /* 0x000fe40000000200 */
[----:B------:R-:W-:Y:S06]  /*4590*/  HMMA.16816.F32.BF16 R32, R32, R134, RZ ;  /* 0x000000862020723c */ /* 0x000fec00000418ff */
[----:B------:R-:W-:Y:S02]  /*45a0*/  LDSM.16.M88.4 R132, [R0+0x1000] ;  /* 0x001000000084783b */ /* 0x000fe40000000200 */
[-C--:B------:R-:W-:Y:S08]  /*45b0*/  HMMA.16816.F32.BF16 R4, R136, R140.reuse, R4 ;  /* 0x0000008c8804723c */ /* 0x080ff00000041804 */
[C---:B-1----:R-:W-:Y:S08]  /*45c0*/  HMMA.16816.F32.BF16 R8, R144.reuse, R140, R8 ;  /* 0x0000008c9008723c */ /* 0x042ff00000041808 */
[-C--:B------:R-:W-:Y:S08]  /*45d0*/  HMMA.16816.F32.BF16 R12, R144, R142.reuse, R12 ;  /* 0x0000008e900c723c */ /* 0x080ff0000004180c */
[C---:B------:R-:W-:Y:S01]  /*45e0*/  HMMA.16816.F32.BF16 R16, R136.reuse, R142, R16 ;  /* 0x0000008e8810723c */ /* 0x040fe20000041810 */
[----:B------:R-:W1:Y:S07]  /*45f0*/  LDSM.16.M88.4 R140, [R221+0xb000] ;  /* 0x00b00000dd8c783b */ /* 0x000e6e0000000200 */
[-C--:B------:R-:W-:Y:S08]  /*4600*/  HMMA.16816.F32.BF16 R20, R136, R148.reuse, R20 ;  /* 0x000000948814723c */ /* 0x080ff00000041814 */
[C---:B------:R-:W-:Y:S08]  /*4610*/  HMMA.16816.F32.BF16 R24, R144.reuse, R148, R24 ;  /* 0x000000949018723c */ /* 0x040ff00000041818 */
[-C--:B------:R-:W-:Y:S01]  /*4620*/  HMMA.16816.F32.BF16 R28, R144, R150.reuse, R28 ;  /* 0x00000096901c723c */ /* 0x080fe2000004181c */
[----:B------:R-:W1:Y:S07]  /*4630*/  LDSM.16.M88.4 R144, [R0+0x1800] ;  /* 0x001800000090783b */ /* 0x000e6e0000000200 */
[----:B------:R-:W-:Y:S01]  /*4640*/  HMMA.16816.F32.BF16 R32, R136, R150, R32 ;  /* 0x000000968820723c */ /* 0x000fe20000041820 */
[----:B------:R-:W-:Y:S07]  /*4650*/  LDSM.16.M88.4 R136, [R220+0x2000] ;  /* 0x00200000dc88783b */ /* 0x000fee0000000200 */
[-C--:B------:R-:W-:Y:S01]  /*4660*/  HMMA.16816.F32.BF16 R4, R152, R156.reuse, R4 ;  /* 0x0000009c9804723c */ /* 0x080fe20000041804 */
[----:B------:R-:W1:Y:S07]  /*4670*/  LDSM.16.M88.4 R148, [R222+0xd000] ;  /* 0x00d00000de94783b */ /* 0x000e6e0000000200 */
[C---:B------:R-:W-:Y:S08]  /*4680*/  HMMA.16816.F32.BF16 R8, R160.reuse, R156, R8 ;  /* 0x0000009ca008723c */ /* 0x040ff00000041808 */
[-C--:B------:R-:W-:Y:S08]  /*4690*/  HMMA.16816.F32.BF16 R12, R160, R158.reuse, R12 ;  /* 0x0000009ea00c723c */ /* 0x080ff0000004180c */
[C---:B------:R-:W-:Y:S01]  /*46a0*/  HMMA.16816.F32.BF16 R16, R152.reuse, R158, R16 ;  /* 0x0000009e9810723c */ /* 0x040fe20000041810 */
[----:B------:R-:W2:Y:S07]  /*46b0*/  LDSM.16.M88.4 R156, [R220+0x2800] ;  /* 0x00280000dc9c783b */ /* 0x000eae0000000200 */
[-C--:B------:R-:W-:Y:S08]  /*46c0*/  HMMA.16816.F32.BF16 R20, R152, R164.reuse, R20 ;  /* 0x000000a49814723c */ /* 0x080ff00000041814 */
[C---:B------:R-:W-:Y:S08]  /*46d0*/  HMMA.16816.F32.BF16 R24, R160.reuse, R164, R24 ;  /* 0x000000a4a018723c */ /* 0x040ff00000041818 */
[-C--:B------:R-:W-:Y:S01]  /*46e0*/  HMMA.16816.F32.BF16 R28, R160, R166.reuse, R28 ;  /* 0x000000a6a01c723c */ /* 0x080fe2000004181c */
[----:B------:R-:W2:Y:S07]  /*46f0*/  LDSM.16.M88.4 R160, [R222+0xd400] ;  /* 0x00d40000dea0783b */ /* 0x000eae0000000200 */
[----:B------:R-:W-:Y:S01]  /*4700*/  HMMA.16816.F32.BF16 R32, R152, R166, R32 ;  /* 0x000000a69820723c */ /* 0x000fe20000041820 */
[----:B------:R-:W3:Y:S07]  /*4710*/  LDL R152, [R1] ;  /* 0x0000000001987983 */ /* 0x000eee0000100800 */
[-C--:B-1----:R-:W-:Y:S08]  /*4720*/  HMMA.16816.F32.BF16 R4, R132, R140.reuse, R4 ;  /* 0x0000008c8404723c */ /* 0x082ff00000041804 */
[C---:B------:R-:W-:Y:S08]  /*4730*/  HMMA.16816.F32.BF16 R8, R144.reuse, R140, R8 ;  /* 0x0000008c9008723c */ /* 0x040ff00000041808 */
[-C--:B------:R-:W-:Y:S08]  /*4740*/  HMMA.16816.F32.BF16 R12, R144, R142.reuse, R12 ;  /* 0x0000008e900c723c */ /* 0x080ff0000004180c */
[C---:B------:R-:W-:Y:S01]  /*4750*/  HMMA.16816.F32.BF16 R16, R132.reuse, R142, R16 ;  /* 0x0000008e8410723c */ /* 0x040fe20000041810 */
[----:B------:R-:W-:Y:S03]  /*4760*/  LDSM.16.M88.4 R140, [R0+0x2000] ;  /* 0x00200000008c783b */ /* 0x000fe60000000200 */
[C---:B----4-:R-:W-:Y:S04]  /*4770*/  FSETP.NEU.FTZ.AND P1, PT, R245.reuse, -INF , PT ;  /* 0xff800000f500780b */ /* 0x050fe80003f3d000 */
[-C--:B------:R-:W-:Y:S08]  /*4780*/  HMMA.16816.F32.BF16 R20, R132, R168.reuse, R20 ;  /* 0x000000a88414723c */ /* 0x080ff00000041814 */
[C---:B------:R-:W-:Y:S08]  /*4790*/  HMMA.16816.F32.BF16 R24, R144.reuse, R168, R24 ;  /* 0x000000a89018723c */ /* 0x040ff00000041818 */
[-C--:B------:R-:W-:Y:S01]  /*47a0*/  HMMA.16816.F32.BF16 R28, R144, R170.reuse, R28 ;  /* 0x000000aa901c723c */ /* 0x080fe2000004181c */
[----:B------:R-:W1:Y:S07]  /*47b0*/  LDSM.16.M88.4 R144, [R221+0xd000] ;  /* 0x00d00000dd90783b */ /* 0x000e6e0000000200 */
[----:B------:R-:W-:Y:S01]  /*47c0*/  HMMA.16816.F32.BF16 R32, R132, R170, R32 ;  /* 0x000000aa8420723c */ /* 0x000fe20000041820 */
[----:B------:R4:W1:Y:S07]  /*47d0*/  LDSM.16.M88.4 R132, [R0+0x2800] ;  /* 0x002800000084783b */ /* 0x00086e0000000200 */
[-C--:B------:R-:W-:Y:S08]  /*47e0*/  HMMA.16816.F32.BF16 R4, R136, R148.reuse, R4 ;  /* 0x000000948804723c */ /* 0x080ff00000041804 */
[C---:B--2---:R-:W-:Y:S07]  /*47f0*/  HMMA.16816.F32.BF16 R8, R156.reuse, R148, R8 ;  /* 0x000000949c08723c */ /* 0x044fee0000041808 */
[----:B------:R-:W-:Y:S01]  /*4800*/  FMUL.FTZ R148, R245, 1.4426950216293334961 ;  /* 0x3fb8aa3bf5947820 */ /* 0x000fe20000410000 */
[-C--:B------:R-:W-:Y:S01]  /*4810*/  HMMA.16816.F32.BF16 R12, R156, R150.reuse, R12 ;  /* 0x000000969c0c723c */ /* 0x080fe2000004180c */
[----:B----4-:R-:W-:Y:S03]  /*4820*/  IMAD.U32 R0, RZ, RZ, UR18 ;  /* 0x00000012ff007e24 */ /* 0x010fe6000f8e00ff */
[----:B------:R-:W-:Y:S01]  /*4830*/  FSEL R148, R148, RZ, P1 ;  /* 0x000000ff94947208 */ /* 0x000fe20000800000 */
[----:B------:R-:W-:Y:S03]  /*4840*/  @!P0 IMAD R0, R0, 0x80, R246 ;  /* 0x0000008000008824 */ /* 0x000fe600078e02f6 */
[C---:B------:R-:W-:Y:S01]  /*4850*/  HMMA.16816.F32.BF16 R16, R136.reuse, R150, R16 ;  /* 0x000000968810723c */ /* 0x040fe20000041810 */
[----:B------:R-:W3:Y:S06]  /*4860*/  LDL R151, [R1+0x4] ;  /* 0x0000040001977983 */ /* 0x000eec0000100800 */
[----:B------:R-:W-:Y:S01]  /*4870*/  @!P0 IADD3 R150, R0, 0x1, RZ ;  /* 0x0000000100968810 */ /* 0x000fe20007ffe0ff */
[-C--:B------:R-:W-:Y:S08]  /*4880*/  HMMA.16816.F32.BF16 R20, R136, R160.reuse, R20 ;  /* 0x000000a08814723c */ /* 0x080ff00000041814 */
[C---:B------:R-:W-:Y:S08]  /*4890*/  HMMA.16816.F32.BF16 R24, R156.reuse, R160, R24 ;  /* 0x000000a09c18723c */ /* 0x040ff00000041818 */
[-C--:B------:R-:W-:Y:S08]  /*48a0*/  HMMA.16816.F32.BF16 R28, R156, R162.reuse, R28 ;  /* 0x000000a29c1c723c */ /* 0x080ff0000004181c */
[----:B------:R-:W-:Y:S07]  /*48b0*/  HMMA.16816.F32.BF16 R32, R136, R162, R32 ;  /* 0x000000a28820723c */ /* 0x000fee0000041820 */
[----:B------:R-:W-:Y:S01]  /*48c0*/  @!P0 IADD3 R137, R247, UR6, RZ ;  /* 0x00000006f7898c10 */ /* 0x000fe2000fffe0ff */
[-C--:B-1----:R-:W-:Y:S05]  /*48d0*/  HMMA.16816.F32.BF16 R4, R140, R144.reuse, R4 ;  /* 0x000000908c04723c */ /* 0x082fea0000041804 */
[C---:B------:R-:W-:Y:S01]  /*48e0*/  @!P0 IMNMX R149, R137.reuse, UR14, PT ;  /* 0x0000000e89958c17 */ /* 0x040fe2000b800200 */
[----:B------:R-:W-:Y:S01]  /*48f0*/  FMUL.FTZ R139, R244, 1.4426950216293334961 ;  /* 0x3fb8aa3bf48b7820 */ /* 0x000fe20000410000 */
[C---:B------:R-:W-:Y:S01]  /*4900*/  @!P0 IADD3 R136, R137.reuse, 0x8, RZ ;  /* 0x0000000889888810 */ /* 0x040fe20007ffe0ff */
[C---:B------:R-:W-:Y:S04]  /*4910*/  HMMA.16816.F32.BF16 R8, R132.reuse, R144, R8 ;  /* 0x000000908408723c */ /* 0x040fe80000041808 */
[-C--:B------:R-:W-:Y:S02]  /*4920*/  @!P0 ISETP.GE.AND P1, PT, R150, R149.reuse, PT ;  /* 0x000000959600820c */ /* 0x080fe40003f26270 */
[----:B------:R-:W-:Y:S02]  /*4930*/  @!P0 ISETP.GE.AND P2, PT, R0, R149, PT ;  /* 0x000000950000820c */ /* 0x000fe40003f46270 */
[-C--:B------:R-:W-:Y:S04]  /*4940*/  HMMA.16816.F32.BF16 R12, R132, R146.reuse, R12 ;  /* 0x00000092840c723c */ /* 0x080fe8000004180c */
[----:B------:R-:W-:Y:S02]  /*4950*/  @!P0 IMNMX R144, R136, UR14, PT ;  /* 0x0000000e88908c17 */ /* 0x000fe4000b800200 */
[----:B------:R-:W-:Y:S02]  /*4960*/  @!P0 IADD3 R136, R137, 0x20, RZ ;  /* 0x0000002089888810 */ /* 0x000fe40007ffe0ff */
[C---:B------:R-:W-:Y:S04]  /*4970*/  HMMA.16816.F32.BF16 R16, R140.reuse, R146, R16 ;  /* 0x000000928c10723c */ /* 0x040fe80000041810 */
[----:B------:R-:W-:Y:S02]  /*4980*/  @!P0 FSEL R5, R5, -INF , !P1 ;  /* 0xff80000005058808 */ /* 0x000fe40004800000 */
[----:B------:R-:W-:Y:S02]  /*4990*/  FSETP.NEU.FTZ.AND P1, PT, R244, -INF , PT ;  /* 0xff800000f400780b */ /* 0x000fe40003f3d000 */
[----:B------:R-:W-:Y:S01]  /*49a0*/  @!P0 IMNMX R136, R136, UR14, PT ;  /* 0x0000000e88888c17 */ /* 0x000fe2000b800200 */
[--C-:B------:R-:W-:Y:S03]  /*49b0*/  FFMA.FTZ R5, R5, c[0x0][0x23c], -R148.reuse ;  /* 0x00008f0005057a23 */ /* 0x100fe60000010894 */
[----:B------:R-:W-:Y:S01]  /*49c0*/  @!P0 FSEL R4, R4, -INF , !P2 ;  /* 0xff80000004048808 */ /* 0x000fe20005000000 */
[----:B------:R-:W-:Y:S01]  /*49d0*/  MUFU.EX2 R165, R5 ;  /* 0x0000000500a57308 */ /* 0x000fe20000000800 */
[----:B------:R-:W-:Y:S02]  /*49e0*/  FSEL R139, R139, RZ, P1 ;  /* 0x000000ff8b8b7208 */ /* 0x000fe40000800000 */
[-C--:B------:R-:W-:Y:S01]  /*49f0*/  @!P0 ISETP.GE.AND P2, PT, R0, R144.reuse, PT ;  /* 0x000000900000820c */ /* 0x080fe20003f46270 */
[----:B------:R-:W-:Y:S01]  /*4a00*/  FFMA.FTZ R4, R4, c[0x0][0x23c], -R148 ;  /* 0x00008f0004047a23 */ /* 0x000fe20000010894 */
[----:B------:R-:W-:Y:S02]  /*4a10*/  @!P0 ISETP.GE.AND P1, PT, R150, R144, PT ;  /* 0x000000909600820c */ /* 0x000fe40003f26270 */
[----:B------:R-:W-:Y:S02]  /*4a20*/  @!P0 FSEL R6, R6, -INF , !P2 ;  /* 0xff80000006068808 */ /* 0x000fe40005000000 */
[----:B------:R-:W-:Y:S01]  /*4a30*/  @!P0 ISETP.GE.AND P2, PT, R0, R136, PT ;  /* 0x000000880000820c */ /* 0x000fe20003f46270 */
[----:B------:R-:W-:Y:S01]  /*4a40*/  MUFU.EX2 R171, R4 ;  /* 0x0000000400ab7308 */ /* 0x000fe20000000800 */
[----:B------:R-:W-:Y:S01]  /*4a50*/  @!P0 FSEL R7, R7, -INF , !P1 ;  /* 0xff80000007078808 */ /* 0x000fe20004800000 */
[--C-:B------:R-:W-:Y:S01]  /*4a60*/  FFMA.FTZ R6, R6, c[0x0][0x23c], -R139.reuse ;  /* 0x00008f0006067a23 */ /* 0x100fe2000001088b */
[----:B------:R-:W-:Y:S02]  /*4a70*/  @!P0 FSEL R8, R8, -INF , !P2 ;  /* 0xff80000008088808 */ /* 0x000fe40005000000 */
[----:B------:R-:W-:Y:S01]  /*4a80*/  @!P0 IADD3 R137, R137, 0x28, RZ ;  /* 0x0000002889898810 */ /* 0x000fe20007ffe0ff */
[----:B------:R-:W-:Y:S03]  /*4a90*/  FFMA.FTZ R7, R7, c[0x0][0x23c], -R139 ;  /* 0x00008f0007077a23 */ /* 0x000fe6000001088b */
[----:B------:R-:W-:Y:S01]  /*4aa0*/  @!P0 IMNMX R137, R137, UR14, PT ;  /* 0x0000000e89898c17 */ /* 0x000fe2000b800200 */
[----:B------:R-:W-:Y:S03]  /*4ab0*/  MUFU.EX2 R164, R6 ;  /* 0x0000000600a47308 */ /* 0x000fe60000000800 */
[-C--:B------:R-:W-:Y:S04]  /*4ac0*/  @!P0 ISETP.GE.AND P2, PT, R0, R137.reuse, PT ;  /* 0x000000890000820c */ /* 0x080fe80003f46270 */
[----:B------:R-:W-:Y:S03]  /*4ad0*/  @!P0 FSEL R10, R10, -INF , !P2 ;  /* 0xff8000000a0a8808 */ /* 0x000fe60005000000 */
[----:B------:R1:W4:Y:S02]  /*4ae0*/  MUFU.EX2 R246, R7 ;  /* 0x0000000700f67308 */ /* 0x0003240000000800 */
[----:B-1----:R-:W1:Y:S02]  /*4af0*/  LDSM.16.M88.4 R4, [R221+0xd400] ;  /* 0x00d40000dd04783b */ /* 0x002e640000000200 */
[-C--:B-1----:R-:W-:Y:S08]  /*4b00*/  HMMA.16816.F32.BF16 R20, R140, R4.reuse, R20 ;  /* 0x000000048c14723c */ /* 0x082ff00000041814 */
[C---:B------:R-:W-:Y:S07]  /*4b10*/  HMMA.16816.F32.BF16 R24, R132.reuse, R4, R24 ;  /* 0x000000048418723c */ /* 0x040fee0000041818 */
[----:B------:R-:W-:Y:S01]  /*4b20*/  @!P0 IADD3 R4, R0, 0x18, RZ ;  /* 0x0000001800048810 */ /* 0x000fe20007ffe0ff */
[-C--:B------:R-:W-:Y:S08]  /*4b30*/  HMMA.16816.F32.BF16 R28, R132, R6.reuse, R28 ;  /* 0x00000006841c723c */ /* 0x080ff0000004181c */
[----:B------:R-:W-:Y:S01]  /*4b40*/  HMMA.16816.F32.BF16 R32, R140, R6, R32 ;  /* 0x000000068c20723c */ /* 0x000fe20000041820 */
[----:B------:R-:W2:Y:S04]  /*4b50*/  LDL R141, [R1+0x38] ;  /* 0x00003800018d7983 */ /* 0x000ea80000100800 */
[----:B------:R-:W2:Y:S02]  /*4b60*/  LDL R140, [R1+0x3c] ;  /* 0x00003c00018c7983 */ /* 0x000ea40000100800 */
[----:B----4-:R-:W-:Y:S02]  /*4b70*/  F2FP.BF16.PACK_AB R7, R246, R164 ;  /* 0x000000a4f607723e */ /* 0x010fe400000010ff */
[C---:B---3--:R-:W-:Y:S03]  /*4b80*/  FSETP.NEU.FTZ.AND P1, PT, R152.reuse, -INF , PT ;  /* 0xff8000009800780b */ /* 0x048fe60003f3d000 */
[----:B------:R-:W-:Y:S01]  /*4b90*/  FMUL.FTZ R138, R152, 1.4426950216293334961 ;  /* 0x3fb8aa3b988a7820 */ /* 0x000fe20000410000 */
[----:B------:R1:W-:Y:S04]  /*4ba0*/  STS [R236+0x13400], R7 ;  /* 0x01340007ec007388 */ /* 0x0003e80000000800 */
[----:B------:R-:W-:Y:S02]  /*4bb0*/  FSEL R138, R138, RZ, P1 ;  /* 0x000000ff8a8a7208 */ /* 0x000fe40000800000 */
[----:B------:R-:W-:Y:S03]  /*4bc0*/  @!P0 ISETP.GE.AND P1, PT, R150, R136, PT ;  /* 0x000000889600820c */ /* 0x000fe60003f26270 */
[--C-:B------:R-:W-:Y:S01]  /*4bd0*/  FFMA.FTZ R8, R8, c[0x0][0x23c], -R138.reuse ;  /* 0x00008f0008087a23 */ /* 0x100fe2000001088a */
[----:B------:R-:W-:Y:S03]  /*4be0*/  @!P0 FSEL R9, R9, -INF , !P1 ;  /* 0xff80000009098808 */ /* 0x000fe60004800000 */
[----:B------:R-:W-:Y:S02]  /*4bf0*/  MUFU.EX2 R252, R8 ;  /* 0x0000000800fc7308 */ /* 0x000fe40000000800 */
[----:B------:R-:W-:Y:S08]  /*4c00*/  FFMA.FTZ R9, R9, c[0x0][0x23c], -R138 ;  /* 0x00008f0009097a23 */ /* 0x000ff0000001088a */
[----:B------:R3:W4:Y:S02]  /*4c10*/  MUFU.EX2 R249, R9 ;  /* 0x0000000900f97308 */ /* 0x0007240000000800 */
[----:B---3--:R-:W-:Y:S02]  /*4c20*/  @!P0 IADD3 R9, R0, 0x8, RZ ;  /* 0x0000000800098810 */ /* 0x008fe40007ffe0ff */
[----:B----4-:R-:W-:Y:S01]  /*4c30*/  F2FP.BF16.PACK_AB R6, R249, R252 ;  /* 0x000000fcf906723e */ /* 0x010fe200000010ff */
[C---:B------:R-:W-:Y:S01]  /*4c40*/  FMUL.FTZ R8, R151.reuse, 1.4426950216293334961 ;  /* 0x3fb8aa3b97087820 */ /* 0x040fe20000410000 */
[----:B------:R-:W-:Y:S04]  /*4c50*/  FSETP.NEU.FTZ.AND P1, PT, R151, -INF , PT ;  /* 0xff8000009700780b */ /* 0x000fe80003f3d000 */
[----:B------:R-:W-:Y:S02]  /*4c60*/  FSEL R8, R8, RZ, P1 ;  /* 0x000000ff08087208 */ /* 0x000fe40000800000 */
[-C--:B------:R-:W-:Y:S03]  /*4c70*/  @!P0 ISETP.GE.AND P1, PT, R150, R137.reuse, PT ;  /* 0x000000899600820c */ /* 0x080fe60003f26270 */
[--C-:B------:R-:W-:Y:S01]  /*4c80*/  FFMA.FTZ R10, R10, c[0x0][0x23c], -R8.reuse ;  /* 0x00008f000a0a7a23 */ /* 0x100fe20000010808 */
[----:B------:R-:W-:Y:S02]  /*4c90*/  @!P0 FSEL R11, R11, -INF , !P1 ;  /* 0xff8000000b0b8808 */ /* 0x000fe40004800000 */
[-C--:B------:R-:W-:Y:S01]  /*4ca0*/  @!P0 ISETP.GE.AND P1, PT, R9, R136.reuse, PT ;  /* 0x000000880900820c */ /* 0x080fe20003f26270 */
[----:B------:R3:W4:Y:S02]  /*4cb0*/  MUFU.EX2 R151, R10 ;  /* 0x0000000a00977308 */ /* 0x0007240000000800 */
[----:B------:R-:W-:Y:S01]  /*4cc0*/  FFMA.FTZ R11, R11, c[0x0][0x23c], -R8 ;  /* 0x00008f000b0b7a23 */ /* 0x000fe20000010808 */
[----:B------:R-:W-:Y:S05]  /*4cd0*/  @!P0 FSEL R12, R12, -INF , !P1 ;  /* 0xff8000000c0c8808 */ /* 0x000fea0004800000 */
[--C-:B------:R-:W-:Y:S02]  /*4ce0*/  FFMA.FTZ R12, R12, c[0x0][0x23c], -R138.reuse ;  /* 0x00008f000c0c7a23 */ /* 0x100fe4000001088a */
[----:B------:R-:W1:Y:S10]  /*4cf0*/  MUFU.EX2 R145, R11 ;  /* 0x0000000b00917308 */ /* 0x000e740000000800 */
[----:B------:R-:W-:Y:S01]  /*4d00*/  MUFU.EX2 R245, R12 ;  /* 0x0000000c00f57308 */ /* 0x000fe20000000800 */
[----:B---3--:R-:W-:Y:S01]  /*4d10*/  @!P0 IADD3 R10, R0, 0x9, RZ ;  /* 0x00000009000a8810 */ /* 0x008fe20007ffe0ff */
[----:B----4-:R-:W-:Y:S03]  /*4d20*/  IMAD.MOV.U32 R143, RZ, RZ, R151 ;  /* 0x000000ffff8f7224 */ /* 0x010fe600078e0097 */
[----:B------:R-:W-:Y:S04]  /*4d30*/  @!P0 ISETP.GE.AND P1, PT, R10, R136, PT ;  /* 0x000000880a00820c */ /* 0x000fe80003f26270 */
[----:B------:R-:W-:Y:S02]  /*4d40*/  @!P0 FSEL R13, R13, -INF , !P1 ;  /* 0xff8000000d0d8808 */ /* 0x000fe40004800000 */
[----:B------:R-:W-:Y:S02]  /*4d50*/  @!P0 ISETP.GE.AND P1, PT, R9, R137, PT ;  /* 0x000000890900820c */ /* 0x000fe40003f26270 */
[----:B-1----:R-:W-:Y:S01]  /*4d60*/  MOV R146, R145 ;  /* 0x0000009100927202 */ /* 0x002fe20000000f00 */
[----:B------:R-:W-:Y:S01]  /*4d70*/  FFMA.FTZ R13, R13, c[0x0][0x23c], -R138 ;  /* 0x00008f000d0d7a23 */ /* 0x000fe2000001088a */
[----:B------:R-:W-:Y:S02]  /*4d80*/  @!P0 FSEL R14, R14, -INF , !P1 ;  /* 0xff8000000e0e8808 */ /* 0x000fe40004800000 */
[----:B------:R-:W-:Y:S01]  /*4d90*/  @!P0 ISETP.GE.AND P1, PT, R10, R137, PT ;  /* 0x000000890a00820c */ /* 0x000fe20003f26270 */
[----:B------:R-:W1:Y:S01]  /*4da0*/  MUFU.EX2 R244, R13 ;  /* 0x0000000d00f47308 */ /* 0x000e620000000800 */
[----:B------:R-:W-:Y:S01]  /*4db0*/  F2FP.BF16.PACK_AB R5, R146, R143 ;  /* 0x0000008f9205723e */ /* 0x000fe200000010ff */
[--C-:B------:R-:W-:Y:S01]  /*4dc0*/  FFMA.FTZ R14, R14, c[0x0][0x23c], -R8.reuse ;  /* 0x00008f000e0e7a23 */ /* 0x100fe20000010808 */
[----:B------:R-:W-:Y:S02]  /*4dd0*/  @!P0 FSEL R15, R15, -INF , !P1 ;  /* 0xff8000000f0f8808 */ /* 0x000fe40004800000 */
[-C--:B------:R-:W-:Y:S03]  /*4de0*/  @!P0 ISETP.GE.AND P1, PT, R9, R149.reuse, PT ;  /* 0x000000950900820c */ /* 0x080fe60003f26270 */
[----:B------:R-:W-:Y:S01]  /*4df0*/  FFMA.FTZ R15, R15, c[0x0][0x23c], -R8 ;  /* 0x00008f000f0f7a23 */ /* 0x000fe20000010808 */
[----:B------:R-:W-:Y:S01]  /*4e00*/  @!P0 FSEL R16, R16, -INF , !P1 ;  /* 0xff80000010108808 */ /* 0x000fe20004800000 */
[----:B------:R-:W-:Y:S01]  /*4e10*/  MUFU.EX2 R248, R14 ;  /* 0x0000000e00f87308 */ /* 0x000fe20000000800 */
[-C--:B------:R-:W-:Y:S03]  /*4e20*/  @!P0 ISETP.GE.AND P1, PT, R10, R149.reuse, PT ;  /* 0x000000950a00820c */ /* 0x080fe60003f26270 */
[--C-:B------:R-:W-:Y:S01]  /*4e30*/  FFMA.FTZ R16, R16, c[0x0][0x23c], -R148.reuse ;  /* 0x00008f0010107a23 */ /* 0x100fe20000010894 */
[----:B------:R-:W-:Y:S02]  /*4e40*/  @!P0 FSEL R17, R17, -INF , !P1 ;  /* 0xff80000011118808 */ /* 0x000fe40004800000 */
[-C--:B------:R-:W-:Y:S02]  /*4e50*/  @!P0 ISETP.GE.AND P1, PT, R9, R144.reuse, PT ;  /* 0x000000900900820c */ /* 0x080fe40003f26270 */
[----:B------:R-:W-:Y:S01]  /*4e60*/  @!P0 IADD3 R9, R0, 0x10, RZ ;  /* 0x0000001000098810 */ /* 0x000fe20007ffe0ff */
[--C-:B------:R-:W-:Y:S01]  /*4e70*/  FFMA.FTZ R17, R17, c[0x0][0x23c], -R148.reuse ;  /* 0x00008f0011117a23 */ /* 0x100fe20000010894 */
[----:B------:R-:W-:Y:S01]  /*4e80*/  @!P0 FSEL R18, R18, -INF , !P1 ;  /* 0xff80000012128808 */ /* 0x000fe20004800000 */
[----:B------:R-:W-:Y:S01]  /*4e90*/  MUFU.EX2 R163, R16 ;  /* 0x0000001000a37308 */ /* 0x000fe20000000800 */
[-C--:B------:R-:W-:Y:S02]  /*4ea0*/  @!P0 ISETP.GE.AND P1, PT, R10, R144.reuse, PT ;  /* 0x000000900a00820c */ /* 0x080fe40003f26270 */
[----:B------:R-:W-:Y:S01]  /*4eb0*/  @!P0 IADD3 R10, R0, 0x11, RZ ;  /* 0x00000011000a8810 */ /* 0x000fe20007ffe0ff */
[--C-:B------:R-:W-:Y:S01]  /*4ec0*/  FFMA.FTZ R18, R18, c[0x0][0x23c], -R139.reuse ;  /* 0x00008f0012127a23 */ /* 0x100fe2000001088b */
[----:B------:R-:W-:Y:S02]  /*4ed0*/  @!P0 FSEL R19, R19, -INF , !P1 ;  /* 0xff80000013138808 */ /* 0x000fe40004800000 */
[-C--:B------:R-:W-:Y:S02]  /*4ee0*/  @!P0 ISETP.GE.AND P1, PT, R9, R149.reuse, PT ;  /* 0x000000950900820c */ /* 0x080fe40003f26270 */
[----:B------:R-:W-:Y:S01]  /*4ef0*/  @!P0 IADD3 R0, R0, 0x19, RZ ;  /* 0x0000001900008810 */ /* 0x000fe20007ffe0ff */
[--C-:B------:R-:W-:Y:S01]  /*4f00*/  FFMA.FTZ R19, R19, c[0x0][0x23c], -R139.reuse ;  /* 0x00008f0013137a23 */ /* 0x100fe2000001088b */
[----:B------:R-:W-:Y:S01]  /*4f10*/  @!P0 FSEL R20, R20, -INF , !P1 ;  /* 0xff80000014148808 */ /* 0x000fe20004800000 */
[----:B------:R-:W3:Y:S01]  /*4f20*/  MUFU.EX2 R161, R17 ;  /* 0x0000001100a17308 */ /* 0x000ee20000000800 */
[----:B------:R-:W-:Y:S02]  /*4f30*/  @!P0 ISETP.GE.AND P1, PT, R10, R149, PT ;  /* 0x000000950a00820c */ /* 0x000fe40003f26270 */
[----:B-1----:R-:W-:Y:S01]  /*4f40*/  F2FP.BF16.PACK_AB R7, R244, R245 ;  /* 0x000000f5f407723e */ /* 0x002fe200000010ff */
[--C-:B------:R-:W-:Y:S01]  /*4f50*/  FFMA.FTZ R20, R20, c[0x0][0x23c], -R148.reuse ;  /* 0x00008f0014147a23 */ /* 0x100fe20000010894 */
[----:B------:R-:W-:Y:S02]  /*4f60*/  @!P0 FSEL R21, R21, -INF , !P1 ;  /* 0xff80000015158808 */ /* 0x000fe40004800000 */
[-C--:B------:R-:W-:Y:S03]  /*4f70*/  @!P0 ISETP.GE.AND P1, PT, R9, R144.reuse, PT ;  /* 0x000000900900820c */ /* 0x080fe60003f26270 */
[----:B------:R-:W-:Y:S01]  /*4f80*/  MUFU.EX2 R167, R18 ;  /* 0x0000001200a77308 */ /* 0x000fe20000000800 */
[----:B------:R-:W-:Y:S01]  /*4f90*/  @!P0 FSEL R22, R22, -INF , !P1 ;  /* 0xff80000016168808 */ /* 0x000fe20004800000 */
[----:B------:R-:W-:Y:S01]  /*4fa0*/  FFMA.FTZ R21, R21, c[0x0][0x23c], -R148 ;  /* 0x00008f0015157a23 */ /* 0x000fe20000010894 */
[----:B------:R-:W-:Y:S03]  /*4fb0*/  @!P0 ISETP.GE.AND P1, PT, R10, R144, PT ;  /* 0x000000900a00820c */ /* 0x000fe60003f26270 */
[--C-:B------:R-:W-:Y:S01]  /*4fc0*/  FFMA.FTZ R22, R22, c[0x0][0x23c], -R139.reuse ;  /* 0x00008f0016167a23 */ /* 0x100fe2000001088b */
[----:B------:R-:W-:Y:S02]  /*4fd0*/  @!P0 FSEL R23, R23, -INF , !P1 ;  /* 0xff80000017178808 */ /* 0x000fe40004800000 */
[-C--:B------:R-:W-:Y:S01]  /*4fe0*/  @!P0 ISETP.GE.AND P1, PT, R9, R136.reuse, PT ;  /* 0x000000880900820c */ /* 0x080fe20003f26270 */
[----:B------:R-:W1:Y:S02]  /*4ff0*/  MUFU.EX2 R166, R19 ;  /* 0x0000001300a67308 */ /* 0x000e640000000800 */
[--C-:B------:R-:W-:Y:S01]  /*5000*/  FFMA.FTZ R23, R23, c[0x0][0x23c], -R139.reuse ;  /* 0x00008f0017177a23 */ /* 0x100fe2000001088b */
[----:B------:R-:W-:Y:S02]  /*5010*/  @!P0 FSEL R24, R24, -INF , !P1 ;  /* 0xff80000018188808 */ /* 0x000fe40004800000 */
[-C--:B------:R-:W-:Y:S03]  /*5020*/  @!P0 ISETP.GE.AND P1, PT, R10, R136.reuse, PT ;  /* 0x000000880a00820c */ /* 0x080fe60003f26270 */
[--C-:B------:R-:W-:Y:S01]  /*5030*/  FFMA.FTZ R24, R24, c[0x0][0x23c], -R138.reuse ;  /* 0x00008f0018187a23 */ /* 0x100fe2000001088a */
[----:B------:R-:W-:Y:S01]  /*5040*/  @!P0 FSEL R25, R25, -INF , !P1 ;  /* 0xff80000019198808 */ /* 0x000fe20004800000 */
[----:B------:R-:W-:Y:S01]  /*5050*/  MUFU.EX2 R247, R15 ;  /* 0x0000000f00f77308 */ /* 0x000fe20000000800 */
[-C--:B------:R-:W-:Y:S03]  /*5060*/  @!P0 ISETP.GE.AND P1, PT, R9, R137.reuse, PT ;  /* 0x000000890900820c */ /* 0x080fe60003f26270 */
[----:B------:R-:W-:Y:S01]  /*5070*/  FFMA.FTZ R25, R25, c[0x0][0x23c], -R138 ;  /* 0x00008f0019197a23 */ /* 0x000fe2000001088a */
[----:B------:R-:W-:Y:S02]  /*5080*/  @!P0 FSEL R26, R26, -INF , !P1 ;  /* 0xff8000001a1a8808 */ /* 0x000fe40004800000 */
[-C--:B------:R-:W-:Y:S03]  /*5090*/  @!P0 ISETP.GE.AND P1, PT, R10, R137.reuse, PT ;  /* 0x000000890a00820c */ /* 0x080fe60003f26270 */
[----:B------:R-:W-:Y:S01]  /*50a0*/  MUFU.EX2 R158, R20 ;  /* 0x00000014009e7308 */ /* 0x000fe20000000800 */
[----:B------:R-:W-:Y:S01]  /*50b0*/  @!P0 FSEL R27, R27, -INF , !P1 ;  /* 0xff8000001b1b8808 */ /* 0x000fe20004800000 */
[--C-:B------:R-:W-:Y:S01]  /*50c0*/  FFMA.FTZ R26, R26, c[0x0][0x23c], -R8.reuse ;  /* 0x00008f001a1a7a23 */ /* 0x100fe20000010808 */
[-C--:B------:R-:W-:Y:S03]  /*50d0*/  @!P0 ISETP.GE.AND P1, PT, R4, R136.reuse, PT ;  /* 0x000000880400820c */ /* 0x080fe60003f26270 */
[----:B------:R-:W-:Y:S01]  /*50e0*/  FFMA.FTZ R27, R27, c[0x0][0x23c], -R8 ;  /* 0x00008f001b1b7a23 */ /* 0x000fe20000010808 */
[----:B------:R-:W-:Y:S02]  /*50f0*/  @!P0 FSEL R28, R28, -INF , !P1 ;  /* 0xff8000001c1c8808 */ /* 0x000fe40004800000 */
[----:B------:R-:W-:Y:S01]  /*5100*/  @!P0 ISETP.GE.AND P1, PT, R0, R136, PT ;  /* 0x000000880000820c */ /* 0x000fe20003f26270 */
[----:B------:R-:W-:Y:S02]  /*5110*/  MUFU.EX2 R156, R21 ;  /* 0x00000015009c7308 */ /* 0x000fe40000000800 */
[--C-:B------:R-:W-:Y:S01]  /*5120*/  FFMA.FTZ R28, R28, c[0x0][0x23c], -R138.reuse ;  /* 0x00008f001c1c7a23 */ /* 0x100fe2000001088a */
[----:B------:R-:W-:Y:S02]  /*5130*/  @!P0 FSEL R29, R29, -INF , !P1 ;  /* 0xff8000001d1d8808 */ /* 0x000fe40004800000 */
[----:B------:R-:W-:Y:S03]  /*5140*/  @!P0 ISETP.GE.AND P1, PT, R4, R137, PT ;  /* 0x000000890400820c */ /* 0x000fe60003f26270 */
[----:B------:R-:W-:Y:S01]  /*5150*/  FFMA.FTZ R138, R29, c[0x0][0x23c], -R138 ;  /* 0x00008f001d8a7a23 */ /* 0x000fe2000001088a */
[----:B------:R-:W-:Y:S01]  /*5160*/  @!P0 FSEL R30, R30, -INF , !P1 ;  /* 0xff8000001e1e8808 */ /* 0x000fe20004800000 */
[----:B------:R-:W-:Y:S01]  /*5170*/  MUFU.EX2 R160, R22 ;  /* 0x0000001600a07308 */ /* 0x000fe20000000800 */
[-C--:B------:R-:W-:Y:S03]  /*5180*/  @!P0 ISETP.GE.AND P1, PT, R4, R149.reuse, PT ;  /* 0x000000950400820c */ /* 0x080fe60003f26270 */
[----:B------:R-:W-:Y:S01]  /*5190*/  FFMA.FTZ R30, R30, c[0x0][0x23c], -R8 ;  /* 0x00008f001e1e7a23 */ /* 0x000fe20000010808 */
[----:B------:R-:W-:Y:S02]  /*51a0*/  @!P0 FSEL R32, R32, -INF , !P1 ;  /* 0xff80000020208808 */ /* 0x000fe40004800000 */
[----:B------:R-:W-:Y:S03]  /*51b0*/  @!P0 ISETP.GE.AND P1, PT, R0, R149, PT ;  /* 0x000000950000820c */ /* 0x000fe60003f26270 */
[--C-:B------:R-:W-:Y:S01]  /*51c0*/  FFMA.FTZ R32, R32, c[0x0][0x23c], -R148.reuse ;  /* 0x00008f0020207a23 */ /* 0x100fe20000010894 */
[----:B------:R-:W-:Y:S01]  /*51d0*/  @!P0 FSEL R33, R33, -INF , !P1 ;  /* 0xff80000021218808 */ /* 0x000fe20004800000 */
[----:B------:R-:W4:Y:S01]  /*51e0*/  MUFU.EX2 R159, R23 ;  /* 0x00000017009f7308 */ /* 0x000f220000000800 */
[-C--:B------:R-:W-:Y:S02]  /*51f0*/  @!P0 ISETP.GE.AND P1, PT, R4, R144.reuse, PT ;  /* 0x000000900400820c */ /* 0x080fe40003f26270 */
[----:B---3--:R-:W-:Y:S01]  /*5200*/  F2FP.BF16.PACK_AB R4, R161, R163 ;  /* 0x000000a3a104723e */ /* 0x008fe200000010ff */
[----:B------:R-:W-:Y:S01]  /*5210*/  FFMA.FTZ R148, R33, c[0x0][0x23c], -R148 ;  /* 0x00008f0021947a23 */ /* 0x000fe20000010894 */
[----:B------:R-:W-:Y:S02]  /*5220*/  @!P0 FSEL R34, R34, -INF , !P1 ;  /* 0xff80000022228808 */ /* 0x000fe40004800000 */
[----:B------:R-:W-:Y:S03]  /*5230*/  @!P0 ISETP.GE.AND P1, PT, R0, R144, PT ;  /* 0x000000900000820c */ /* 0x000fe60003f26270 */
[----:B------:R-:W-:Y:S01]  /*5240*/  MUFU.EX2 R149, R148 ;  /* 0x0000009400957308 */ /* 0x000fe20000000800 */
[----:B------:R-:W-:Y:S01]  /*5250*/  @!P0 FSEL R35, R35, -INF , !P1 ;  /* 0xff80000023238808 */ /* 0x000fe20004800000 */
[--C-:B------:R-:W-:Y:S01]  /*5260*/  FFMA.FTZ R34, R34, c[0x0][0x23c], -R139.reuse ;  /* 0x00008f0022227a23 */ /* 0x100fe2000001088b */
[----:B------:R-:W-:Y:S02]  /*5270*/  @!P0 ISETP.GE.AND P1, PT, R0, R137, PT ;  /* 0x000000890000820c */ /* 0x000fe40003f26270 */
[----:B------:R-:W-:Y:S01]  /*5280*/  F2FP.BF16.PACK_AB R0, R165, R171 ;  /* 0x000000aba500723e */ /* 0x000fe200000010ff */
[----:B------:R-:W-:Y:S01]  /*5290*/  FFMA.FTZ R139, R35, c[0x0][0x23c], -R139 ;  /* 0x00008f00238b7a23 */ /* 0x000fe2000001088b */
[----:B------:R-:W-:Y:S03]  /*52a0*/  @!P0 FSEL R31, R31, -INF , !P1 ;  /* 0xff8000001f1f8808 */ /* 0x000fe60004800000 */
[----:B------:R1:W-:Y:S01]  /*52b0*/  STS [R236+0x13000], R0 ;  /* 0x01300000ec007388 */ /* 0x0003e20000000800 */
[----:B------:R-:W3:Y:S01]  /*52c0*/  MUFU.EX2 R150, R32 ;  /* 0x0000002000967308 */ /* 0x000ee20000000800 */
[----:B------:R-:W-:Y:S02]  /*52d0*/  FFMA.FTZ R8, R31, c[0x0][0x23c], -R8 ;  /* 0x00008f001f087a23 */ /* 0x000fe40000010808 */
[----:B------:R4:W-:Y:S07]  /*52e0*/  STS [R234+0x13000], R4 ;  /* 0x01300004ea007388 */ /* 0x0009ee0000000800 */
[----:B------:R-:W-:Y:S01]  /*52f0*/  MUFU.EX2 R152, R34 ;  /* 0x0000002200987308 */ /* 0x000fe20000000800 */
[----:B--2---:R-:W-:Y:S04]  /*5300*/  IADD3 R144, P0, R141, UR10, RZ ;  /* 0x0000000a8d907c10 */ /* 0x004fe8000ff1e0ff */
[----:B------:R-:W-:Y:S02]  /*5310*/  IADD3.X R145, R140, UR9, RZ, P0, !PT ;  /* 0x000000098c917c10 */ /* 0x000fe400087fe4ff */
[----:B------:R-:W-:Y:S03]  /*5320*/  PLOP3.LUT P0, PT, PT, PT, UP3, 0x80, 0x0 ;  /* 0x000000000000781c */ /* 0x000fe60003f0f038 */
[----:B------:R-:W-:Y:S01]  /*5330*/  MUFU.EX2 R151, R139 ;  /* 0x0000008b00977308 */ /* 0x000fe20000000800 */
[----:B------:R-:W2:Y:S01]  /*5340*/  LDG.E R142, [R144.64] ;  /* 0x0000000c908e7981 */ /* 0x000ea2000c1e1900 */
[----:B-1----:R-:W-:Y:S03]  /*5350*/  F2FP.BF16.PACK_AB R0, R166, R167 ;  /* 0x000000a7a600723e */ /* 0x002fe600000010ff */
[----:B------:R-:W2:Y:S01]  /*5360*/  LDG.E R141, [R144.64+0x20] ;  /* 0x0000200c908d7981 */ /* 0x000ea2000c1e1900 */
[----:B----4-:R-:W-:Y:S03]  /*5370*/  F2FP.BF16.PACK_AB R4, R159, R160 ;  /* 0x000000a09f04723e */ /* 0x010fe600000010ff */
[----:B------:R3:W-:Y:S01]  /*5380*/  STS [R234+0x13400], R0 ;  /* 0x01340000ea007388 */ /* 0x0007e20000000800 */
[----:B------:R-:W-:Y:S03]  /*5390*/  MUFU.EX2 R169, R24 ;  /* 0x0000001800a97308 */ /* 0x000fe60000000800 */
[----:B------:R1:W-:Y:S04]  /*53a0*/  STS [R236+0x14000], R6 ;  /* 0x01400006ec007388 */ /* 0x0003e80000000800 */
[----:B------:R4:W-:Y:S03]  /*53b0*/  STS [R236+0x14400], R5 ;  /* 0x01440005ec007388 */ /* 0x0009e60000000800 */
[----:B------:R-:W4:Y:S01]  /*53c0*/  MUFU.EX2 R162, R25 ;  /* 0x0000001900a27308 */ /* 0x000f220000000800 */
[----:B------:R4:W-:Y:S04]  /*53d0*/  STS [R234+0x14000], R7 ;  /* 0x01400007ea007388 */ /* 0x0009e80000000800 */
[----:B------:R-:W2:Y:S05]  /*53e0*/  LDG.E R140, [R144.64+0x80] ;  /* 0x0000800c908c7981 */ /* 0x000eaa000c1e1900 */
[----:B------:R-:W-:Y:S01]  /*53f0*/  MUFU.EX2 R170, R26 ;  /* 0x0000001a00aa7308 */ /* 0x000fe20000000800 */
[----:B---3--:R-:W-:Y:S02]  /*5400*/  F2FP.BF16.PACK_AB R0, R149, R150 ;  /* 0x000000969500723e */ /* 0x008fe400000010ff */
[----:B-1----:R-:W-:Y:S07]  /*5410*/  F2FP.BF16.PACK_AB R6, R247, R248 ;  /* 0x000000f8f706723e */ /* 0x002fee00000010ff */
[----:B------:R-:W1:Y:S01]  /*5420*/  MUFU.EX2 R168, R27 ;  /* 0x0000001b00a87308 */ /* 0x000e620000000800 */
[----:B----4-:R-:W-:Y:S01]  /*5430*/  F2FP.BF16.PACK_AB R5, R156, R158 ;  /* 0x0000009e9c05723e */ /* 0x010fe200000010ff */
[----:B------:R1:W-:Y:S01]  /*5440*/  STS [R234+0x14400], R6 ;  /* 0x01440006ea007388 */ /* 0x0003e20000000800 */
[----:B------:R-:W-:Y:S03]  /*5450*/  F2FP.BF16.PACK_AB R7, R162, R169 ;  /* 0x000000a9a207723e */ /* 0x000fe600000010ff */
[----:B------:R3:W-:Y:S04]  /*5460*/  STS [R235+0x13000], R5 ;  /* 0x01300005eb007388 */ /* 0x0007e80000000800 */
[----:B------:R-:W-:Y:S01]  /*5470*/  MUFU.EX2 R155, R28 ;  /* 0x0000001c009b7308 */ /* 0x000fe20000000800 */
[----:B------:R4:W-:Y:S04]  /*5480*/  STS [R235+0x13400], R4 ;  /* 0x01340004eb007388 */ /* 0x0009e80000000800 */
[----:B------:R4:W-:Y:S05]  /*5490*/  STS [R233+0x13000], R0 ;  /* 0x01300000e9007388 */ /* 0x0009ea0000000800 */
[----:B------:R-:W4:Y:S01]  /*54a0*/  MUFU.EX2 R154, R138 ;  /* 0x0000008a009a7308 */ /* 0x000f220000000800 */
[----:B-1----:R-:W-:Y:S09]  /*54b0*/  F2FP.BF16.PACK_AB R6, R168, R170 ;  /* 0x000000aaa806723e */ /* 0x002ff200000010ff */
[----:B------:R-:W-:Y:S01]  /*54c0*/  MUFU.EX2 R157, R30 ;  /* 0x0000001e009d7308 */ /* 0x000fe20000000800 */
[----:B---3--:R-:W-:Y:S05]  /*54d0*/  F2FP.BF16.PACK_AB R5, R151, R152 ;  /* 0x000000989705723e */ /* 0x008fea00000010ff */
[----:B------:R-:W-:Y:S04]  /*54e0*/  STS [R233+0x13400], R5 ;  /* 0x01340005e9007388 */ /* 0x000fe80000000800 */
[----:B------:R-:W1:Y:S01]  /*54f0*/  MUFU.EX2 R153, R8 ;  /* 0x0000000800997308 */ /* 0x000e620000000800 */
[----:B------:R-:W-:Y:S01]  /*5500*/  STS [R235+0x14000], R7 ;  /* 0x01400007eb007388 */ /* 0x000fe20000000800 */
[----:B----4-:R-:W-:Y:S03]  /*5510*/  F2FP.BF16.PACK_AB R4, R154, R155 ;  /* 0x0000009b9a04723e */ /* 0x010fe600000010ff */
[----:B------:R-:W-:Y:S04]  /*5520*/  STS [R235+0x14400], R6 ;  /* 0x01440006eb007388 */ /* 0x000fe80000000800 */
[----:B------:R-:W-:Y:S01]  /*5530*/  STS [R233+0x14000], R4 ;  /* 0x01400004e9007388 */ /* 0x000fe20000000800 */
[----:B-1----:R-:W-:Y:S05]  /*5540*/  F2FP.BF16.PACK_AB R0, R153, R157 ;  /* 0x0000009d9900723e */ /* 0x002fea00000010ff */
[----:B------:R1:W-:Y:S04]  /*5550*/  STS [R233+0x14400], R0 ;  /* 0x01440000e9007388 */ /* 0x0003e80000000800 */
[----:B------:R-:W3:Y:S08]  /*5560*/  LDSM.16.M88.4 R32, [R223+0x6000] ;  /* 0x00600000df20783b */ /* 0x000ef00000000200 */
[----:B------:R-:W4:Y:S08]  /*5570*/  LDSM.16.M88.4 R28, [R223+0x6800] ;  /* 0x00680000df1c783b */ /* 0x000f300000000200 */
[----:B------:R-:W4:Y:S08]  /*5580*/  LDSM.16.M88.4 R132, [R224+0x6000] ;  /* 0x00600000e084783b */ /* 0x000f300000000200 */
[----:B-1----:R1:W2:Y:S04]  /*5590*/  LDG.E R0, [R144.64+0xa0] ;  /* 0x0000a00c90007981 */ /* 0x0022a8000c1e1900 */
[----:B------:R-:W1:Y:S01]  /*55a0*/  LDSM.16.M88.4 R136, [R224+0x6800] ;  /* 0x00680000e088783b */ /* 0x000e620000000200 */
[-C--:B---3--:R-:W-:Y:S08]  /*55b0*/  HMMA.16816.F32.BF16 R4, R32, R172.reuse, RZ ;  /* 0x000000ac2004723c */ /* 0x088ff000000418ff */
[C---:B----4-:R-:W-:Y:S08]  /*55c0*/  HMMA.16816.F32.BF16 R8, R28.reuse, R172, RZ ;  /* 0x000000ac1c08723c */ /* 0x050ff000000418ff */
[-C--:B------:R-:W-:Y:S08]  /*55d0*/  HMMA.16816.F32.BF16 R12, R28, R174.reuse, RZ ;  /* 0x000000ae1c0c723c */ /* 0x080ff000000418ff */
[C---:B------:R-:W-:Y:S08]  /*55e0*/  HMMA.16816.F32.BF16 R16, R32.reuse, R174, RZ ;  /* 0x000000ae2010723c */ /* 0x040ff000000418ff */
[-C--:B------:R-:W-:Y:S08]  /*55f0*/  HMMA.16816.F32.BF16 R20, R32, R176.reuse, RZ ;  /* 0x000000b02014723c */ /* 0x080ff000000418ff */
[C---:B------:R-:W-:Y:S08]  /*5600*/  HMMA.16816.F32.BF16 R24, R28.reuse, R176, RZ ;  /* 0x000000b01c18723c */ /* 0x040ff000000418ff */
[-C--:B------:R-:W-:Y:S08]  /*5610*/  HMMA.16816.F32.BF16 R28, R28, R178.reuse, RZ ;  /* 0x000000b21c1c723c */ /* 0x080ff000000418ff */
[----:B------:R-:W-:Y:S08]  /*5620*/  HMMA.16816.F32.BF16 R32, R32, R178, RZ ;  /* 0x000000b22020723c */ /* 0x000ff000000418ff */
[-C--:B------:R-:W-:Y:S08]  /*5630*/  HMMA.16816.F32.BF16 R4, R132, R180.reuse, R4 ;  /* 0x000000b48404723c */ /* 0x080ff00000041804 */
[C---:B-1----:R-:W-:Y:S08]  /*5640*/  HMMA.16816.F32.BF16 R8, R136.reuse, R180, R8 ;  /* 0x000000b48808723c */ /* 0x042ff00000041808 */
[-C--:B------:R-:W-:Y:S08]  /*5650*/  HMMA.16816.F32.BF16 R12, R136, R182.reuse, R12 ;  /* 0x000000b6880c723c */ /* 0x080ff0000004180c */
[C---:B------:R-:W-:Y:S08]  /*5660*/  HMMA.16816.F32.BF16 R16, R132.reuse, R182, R16 ;  /* 0x000000b68410723c */ /* 0x040ff00000041810 */
[-C--:B------:R-:W-:Y:S08]  /*5670*/  HMMA.16816.F32.BF16 R20, R132, R184.reuse, R20 ;  /* 0x000000b88414723c */ /* 0x080ff00000041814 */
[C---:B------:R-:W-:Y:S08]  /*5680*/  HMMA.16816.F32.BF16 R24, R136.reuse, R184, R24 ;  /* 0x000000b88818723c */ /* 0x040ff00000041818 */
[-C--:B------:R-:W-:Y:S01]  /*5690*/  HMMA.16816.F32.BF16 R28, R136, R186.reuse, R28 ;  /* 0x000000ba881c723c */ /* 0x080fe2000004181c */
[----:B------:R-:W1:Y:S07]  /*56a0*/  LDSM.16.M88.4 R136, [R223+0x7000] ;  /* 0x00700000df88783b */ /* 0x000e6e0000000200 */
[----:B------:R-:W-:Y:S01]  /*56b0*/  HMMA.16816.F32.BF16 R32, R132, R186, R32 ;  /* 0x000000ba8420723c */ /* 0x000fe20000041820 */
[----:B------:R-:W3:Y:S07]  /*56c0*/  LDSM.16.M88.4 R132, [R223+0x7800] ;  /* 0x00780000df84783b */ /* 0x000eee0000000200 */
[-C--:B-1----:R-:W-:Y:S08]  /*56d0*/  HMMA.16816.F32.BF16 R4, R136, R188.reuse, R4 ;  /* 0x000000bc8804723c */ /* 0x082ff00000041804 */
[C---:B---3--:R-:W-:Y:S08]  /*56e0*/  HMMA.16816.F32.BF16 R8, R132.reuse, R188, R8 ;  /* 0x000000bc8408723c */ /* 0x048ff00000041808 */
        /* <DEDUP_REMOVED lines=31> */
[C---:B--2---:R-:W-:Y:S01]  /*58e0*/  FADD.FTZ R4, -R142.reuse, R4 ;  /* 0x000000048e047221 */ /* 0x044fe20000010100 */
[C---:B------:R-:W-:Y:S04]  /*58f0*/  HMMA.16816.F32.BF16 R16, R132.reuse, R214, R16 ;  /* 0x000000d68410723c */ /* 0x040fe80000041810 */
[----:B------:R-:W-:Y:S02]  /*5900*/  FADD.FTZ R5, -R142, R5 ;  /* 0x000000058e057221 */ /* 0x000fe40000010100 */
[----:B------:R-:W-:Y:S02]  /*5910*/  FADD.FTZ R6, -R141, R6 ;  /* 0x000000068d067221 */ /* 0x000fe40000010100 */
[----:B------:R-:W-:Y:S01]  /*5920*/  FMUL.FTZ R147, R171, R4 ;  /* 0x00000004ab937220 */ /* 0x000fe20000410000 */
[-C--:B------:R-:W-:Y:S03]  /*5930*/  HMMA.16816.F32.BF16 R20, R132, R216.reuse, R20 ;  /* 0x000000d88414723c */ /* 0x080fe60000041814 */
[----:B------:R-:W-:Y:S02]  /*5940*/  IMAD.MOV.U32 R171, RZ, RZ, R146 ;  /* 0x000000ffffab7224 */ /* 0x000fe400078e0092 */
[----:B------:R-:W-:Y:S02]  /*5950*/  FMUL.FTZ R146, R165, R5 ;  /* 0x00000005a5927220 */ /* 0x000fe40000410000 */
[----:B------:R-:W-:Y:S01]  /*5960*/  IMAD.MOV.U32 R165, RZ, RZ, R143 ;  /* 0x000000ffffa57224 */ /* 0x000fe200078e008f */
[C---:B------:R-:W-:Y:S04]  /*5970*/  HMMA.16816.F32.BF16 R24, R136.reuse, R216, R24 ;  /* 0x000000d88818723c */ /* 0x040fe80000041818 */
[C---:B------:R-:W-:Y:S02]  /*5980*/  FADD.FTZ R7, -R141.reuse, R7 ;  /* 0x000000078d077221 */ /* 0x040fe40000010100 */
[----:B------:R-:W-:Y:S02]  /*5990*/  FADD.FTZ R8, -R140, R8 ;  /* 0x000000088c087221 */ /* 0x000fe40000010100 */
[C---:B------:R-:W-:Y:S01]  /*59a0*/  FADD.FTZ R16, -R142.reuse, R16 ;  /* 0x000000108e107221 */ /* 0x040fe20000010100 */
[-C--:B------:R-:W-:Y:S03]  /*59b0*/  HMMA.16816.F32.BF16 R28, R136, R218.reuse, R28 ;  /* 0x000000da881c723c */ /* 0x080fe6000004181c */
[C---:B------:R-:W-:Y:S02]  /*59c0*/  FADD.FTZ R17, -R142.reuse, R17 ;  /* 0x000000118e117221 */ /* 0x040fe40000010100 */
[C---:B------:R-:W-:Y:S02]  /*59d0*/  FADD.FTZ R19, -R141.reuse, R19 ;  /* 0x000000138d137221 */ /* 0x040fe40000010100 */
[C---:B------:R-:W-:Y:S01]  /*59e0*/  FADD.FTZ R20, -R142.reuse, R20 ;  /* 0x000000148e147221 */ /* 0x040fe20000010100 */
[----:B------:R-:W-:Y:S04]  /*59f0*/  HMMA.16816.F32.BF16 R32, R132, R218, R32 ;  /* 0x000000da8420723c */ /* 0x000fe80000041820 */
[----:B------:R-:W-:Y:S02]  /*5a00*/  FADD.FTZ R21, -R142, R21 ;  /* 0x000000158e157221 */ /* 0x000fe40000010100 */
[C---:B------:R-:W-:Y:S02]  /*5a10*/  FADD.FTZ R22, -R141.reuse, R22 ;  /* 0x000000168d167221 */ /* 0x040fe40000010100 */
[----:B------:R-:W-:Y:S04]  /*5a20*/  FMUL.FTZ R145, R158, R20 ;  /* 0x000000149e917220 */ /* 0x000fe80000410000 */
[----:B------:R-:W-:Y:S02]  /*5a30*/  FMUL.FTZ R144, R156, R21 ;  /* 0x000000159c907220 */ /* 0x000fe40000410000 */
[C---:B------:R-:W-:Y:S02]  /*5a40*/  FADD.FTZ R18, -R141.reuse, R18 ;  /* 0x000000128d127221 */ /* 0x040fe40000010100 */
[----:B------:R-:W-:Y:S02]  /*5a50*/  FMUL.FTZ R133, R166, R19 ;  /* 0x00000013a6857220 */ /* 0x000fe40000410000 */
[----:B------:R-:W-:Y:S02]  /*5a60*/  FADD.FTZ R23, -R141, R23 ;  /* 0x000000178d177221 */ /* 0x000fe40000010100 */
[----:B------:R-:W-:Y:S02]  /*5a70*/  FMUL.FTZ R135, R160, R22 ;  /* 0x00000016a0877220 */ /* 0x000fe40000410000 */
[----:B------:R-:W-:Y:S02]  /*5a80*/  FADD.FTZ R9, -R140, R9 ;  /* 0x000000098c097221 */ /* 0x000fe40000010100 */
[C---:B------:R-:W-:Y:S02]  /*5a90*/  FADD.FTZ R32, -R142.reuse, R32 ;  /* 0x000000208e207221 */ /* 0x040fe40000010100 */
[----:B------:R-:W-:Y:S02]  /*5aa0*/  FADD.FTZ R33, -R142, R33 ;  /* 0x000000218e217221 */ /* 0x000fe40000010100 */
[----:B------:R-:W-:Y:S02]  /*5ab0*/  FMUL.FTZ R142, R150, R32 ;  /* 0x00000020968e7220 */ /* 0x000fe40000410000 */
[----:B------:R-:W-:Y:S01]  /*5ac0*/  FMUL.FTZ R139, R149, R33 ;  /* 0x00000021958b7220 */ /* 0x000fe20000410000 */
[----:B------:R1:W5:Y:S01]  /*5ad0*/  LDL R150, [R1+0x10] ;  /* 0x0000100001967983 */ /* 0x0003620000100800 */
[C---:B------:R-:W-:Y:S02]  /*5ae0*/  FADD.FTZ R34, -R141.reuse, R34 ;  /* 0x000000228d227221 */ /* 0x040fe40000010100 */
[----:B------:R-:W-:Y:S01]  /*5af0*/  FADD.FTZ R136, -R141, R35 ;  /* 0x000000238d887221 */ /* 0x000fe20000010100 */
[----:B------:R1:W5:Y:S01]  /*5b00*/  LDL R149, [R1+0x14] ;  /* 0x0000140001957983 */ /* 0x0003620000100800 */
[C---:B------:R-:W-:Y:S02]  /*5b10*/  FADD.FTZ R12, -R140.reuse, R12 ;  /* 0x0000000c8c0c7221 */ /* 0x040fe40000010100 */
[C---:B------:R-:W-:Y:S02]  /*5b20*/  FADD.FTZ R13, -R140.reuse, R13 ;  /* 0x0000000d8c0d7221 */ /* 0x040fe40000010100 */
[C---:B------:R-:W-:Y:S02]  /*5b30*/  FADD.FTZ R4, -R140.reuse, R24 ;  /* 0x000000188c047221 */ /* 0x040fe40000010100 */
[C---:B------:R-:W-:Y:S02]  /*5b40*/  FADD.FTZ R24, -R140.reuse, R25 ;  /* 0x000000198c187221 */ /* 0x040fe40000010100 */
[C---:B------:R-:W-:Y:S02]  /*5b50*/  FADD.FTZ R5, -R140.reuse, R28 ;  /* 0x0000001c8c057221 */ /* 0x040fe40000010100 */
[----:B------:R-:W-:Y:S01]  /*5b60*/  FADD.FTZ R28, -R140, R29 ;  /* 0x0000001d8c1c7221 */ /* 0x000fe20000010100 */
[----:B------:R-:W-:Y:S01]  /*5b70*/  MOV R140, R238 ;  /* 0x000000ee008c7202 */ /* 0x000fe20000000f00 */
[C---:B------:R-:W-:Y:S02]  /*5b80*/  FADD.FTZ R10, -R0.reuse, R10 ;  /* 0x0000000a000a7221 */ /* 0x040fe40000010100 */
[C---:B------:R-:W-:Y:S02]  /*5b90*/  FADD.FTZ R11, -R0.reuse, R11 ;  /* 0x0000000b000b7221 */ /* 0x040fe40000010100 */
[C---:B------:R-:W-:Y:S02]  /*5ba0*/  FADD.FTZ R14, -R0.reuse, R14 ;  /* 0x0000000e000e7221 */ /* 0x040fe40000010100 */
[C---:B------:R-:W-:Y:S02]  /*5bb0*/  FADD.FTZ R15, -R0.reuse, R15 ;  /* 0x0000000f000f7221 */ /* 0x040fe40000010100 */
[C---:B------:R-:W-:Y:S02]  /*5bc0*/  FADD.FTZ R20, -R0.reuse, R26 ;  /* 0x0000001a00147221 */ /* 0x040fe40000010100 */
[C---:B------:R-:W-:Y:S02]  /*5bd0*/  FADD.FTZ R19, -R0.reuse, R27 ;  /* 0x0000001b00137221 */ /* 0x040fe40000010100 */
[C---:B------:R-:W-:Y:S02]  /*5be0*/  FADD.FTZ R22, -R0.reuse, R30 ;  /* 0x0000001e00167221 */ /* 0x040fe40000010100 */
[----:B------:R-:W-:Y:S02]  /*5bf0*/  FADD.FTZ R21, -R0, R31 ;  /* 0x0000001f00157221 */ /* 0x000fe40000010100 */
[----:B------:R-:W-:Y:S02]  /*5c00*/  FMUL.FTZ R148, R164, R6 ;  /* 0x00000006a4947220 */ /* 0x000fe40000410000 */
        /* <DEDUP_REMOVED lines=23> */
[----:B------:R-:W-:Y:S01]  /*5d80*/  IMAD.MOV.U32 R141, RZ, RZ, R237 ;  /* 0x000000ffff8d7224 */ /* 0x000fe200078e00ed */
[----:B------:R-:W-:-:S05]  /*5d90*/  @!P0 BRA `(.L_x_29) ;  /* 0x0000030000008947 */ /* 0x000fca0003800000 */
[----:B-1----:R-:W-:Y:S01]  /*5da0*/  ULOP3.LUT UR4, UR5, 0x1, URZ, 0xc0, !UPT ;  /* 0x0000000105047892 */ /* 0x002fe2000f8ec03f */
[----:B------:R-:W-:Y:S01]  /*5db0*/  IMAD.MOV.U32 R0, RZ, RZ, c[0x0][0x190] ;  /* 0x00006400ff007624 */ /* 0x000fe200078e00ff */
[----:B------:R-:W-:Y:S02]  /*5dc0*/  ISETP.GE.AND P3, PT, R250, c[0x0][0x220], PT ;  /* 0x00008800fa007a0c */ /* 0x000fe40003f66270 */
[----:B------:R-:W-:Y:S01]  /*5dd0*/  UISETP.NE.U32.AND UP0, UPT, UR4, 0x1, UPT ;  /* 0x000000010400788c */ /* 0x000fe2000bf05070 */
[----:B------:R-:W-:Y:S01]  /*5de0*/  IMAD.U32 R0, R0, -0x40, RZ ;  /* 0xffffffc000007824 */ /* 0x000fe200078e00ff */
[----:B-----5:R-:W-:Y:S02]  /*5df0*/  ISETP.GE.AND P2, PT, R150, c[0x0][0x220], PT ;  /* 0x0000880096007a0c */ /* 0x020fe40003f46270 */
[----:B------:R-:W-:Y:S01]  /*5e00*/  USEL UR4, UR40, 0x3000, !UP0 ;  /* 0x0000300028047887 */ /* 0x000fe2000c000000 */
[----:B------:R-:W-:Y:S02]  /*5e10*/  ISETP.GE.AND P1, PT, R149, c[0x0][0x220], PT ;  /* 0x0000880095007a0c */ /* 0x000fe40003f26270 */
[----:B------:R-:W-:Y:S02]  /*5e20*/  LEA R241, P4, R0, R241, 0x1 ;  /* 0x000000f100f17211 */ /* 0x000fe400078808ff */
[----:B------:R-:W-:Y:S02]  /*5e30*/  SHF.R.S32.HI R4, RZ, 0x1f, R0 ;  /* 0x0000001fff047819 */ /* 0x000fe40000011400 */
[----:B------:R-:W-:Y:S02]  /*5e40*/  IADD3 R232, R232, UR4, RZ ;  /* 0x00000004e8e87c10 */ /* 0x000fe4000fffe0ff */
[----:B------:R-:W-:Y:S01]  /*5e50*/  LEA.HI.X R239, R0, R239, R4, 0x1, P4 ;  /* 0x000000ef00ef7211 */ /* 0x000fe200020f0c04 */
[----:B------:R-:W-:Y:S01]  /*5e60*/  @!P3 IMAD.MOV.U32 R4, RZ, RZ, R241 ;  /* 0x000000ffff04b224 */ /* 0x000fe200078e00f1 */
[C---:B------:R-:W-:Y:S01]  /*5e70*/  IADD3 R0, R243.reuse, UR4, RZ ;  /* 0x00000004f3007c10 */ /* 0x040fe2000fffe0ff */
[----:B------:R1:W-:Y:S01]  /*5e80*/  @P3 STS [R232], RZ ;  /* 0x000000ffe8003388 */ /* 0x0003e20000000800 */
[C---:B------:R-:W-:Y:S01]  /*5e90*/  @!P2 IADD3 R9, R243.reuse, UR4, RZ ;  /* 0x00000004f309ac10 */ /* 0x040fe2000fffe0ff */
[----:B------:R-:W-:Y:S01]  /*5ea0*/  @!P3 IMAD.MOV.U32 R5, RZ, RZ, R239 ;  /* 0x000000ffff05b224 */ /* 0x000fe200078e00ef */
[----:B------:R-:W-:Y:S01]  /*5eb0*/  @!P1 IADD3 R8, R243, UR4, RZ ;  /* 0x00000004f3089c10 */ /* 0x000fe2000fffe0ff */
[----:B------:R1:W-:Y:S01]  /*5ec0*/  @P3 STS [R232+0x4], RZ ;  /* 0x000004ffe8003388 */ /* 0x0003e20000000800 */
[----:B------:R-:W-:Y:S01]  /*5ed0*/  @!P2 IMAD.MOV.U32 R6, RZ, RZ, R241 ;  /* 0x000000ffff06a224 */ /* 0x000fe200078e00f1 */
[----:B------:R-:W-:Y:S01]  /*5ee0*/  IADD3 R220, R220, UR4, RZ ;  /* 0x00000004dcdc7c10 */ /* 0x000fe2000fffe0ff */
[----:B------:R-:W-:Y:S01]  /*5ef0*/  @!P2 IMAD.MOV.U32 R7, RZ, RZ, R239 ;  /* 0x000000ffff07a224 */ /* 0x000fe200078e00ef */
[----:B------:R1:W-:Y:S01]  /*5f00*/  @P3 STS [R232+0x8], RZ ;  /* 0x000008ffe8003388 */ /* 0x0003e20000000800 */
[----:B------:R-:W-:Y:S03]  /*5f10*/  IMAD.MOV.U32 R243, RZ, RZ, R0 ;  /* 0x000000fffff37224 */ /* 0x000fe600078e0000 */
[----:B------:R1:W-:Y:S04]  /*5f20*/  @P3 STS [R232+0xc], RZ ;  /* 0x00000cffe8003388 */ /* 0x0003e80000000800 */
[----:B------:R-:W-:Y:S01]  /*5f30*/  @!PT LDS RZ, [RZ] ;  /* 0x00000000fffff984 */ /* 0x000fe20000000800 */
[----:B------:R-:W-:Y:S01]  /*5f40*/  @!PT LDS RZ, [RZ] ;  /* 0x00000000fffff984 */ /* 0x000fe20000000800 */
[----:B------:R-:W-:Y:S01]  /*5f50*/  @!PT LDS RZ, [RZ] ;  /* 0x00000000fffff984 */ /* 0x000fe20000000800 */
[----:B------:R2:W-:Y:S04]  /*5f60*/  @!P3 LDGSTS.E.BYPASS.LTC128B.128 [R0], [R4.64] ;  /* 0x000000000400bfae */ /* 0x0005e8000b901d4c */
        /* <DEDUP_REMOVED lines=8> */
[----:B------:R1:W-:Y:S01]  /*5ff0*/  @P1 STS [R232+0x2000], RZ ;  /* 0x002000ffe8001388 */ /* 0x0003e20000000800 */
[----:B--2---:R-:W-:Y:S03]  /*6000*/  @!P1 IMAD.MOV.U32 R4, RZ, RZ, R241 ;  /* 0x000000ffff049224 */ /* 0x004fe600078e00f1 */
[----:B------:R1:W-:Y:S01]  /*6010*/  @P1 STS [R232+0x2004], RZ ;  /* 0x002004ffe8001388 */ /* 0x0003e20000000800 */
[----:B------:R-:W-:Y:S03]  /*6020*/  @!P1 IMAD.MOV.U32 R5, RZ, RZ, R239 ;  /* 0x000000ffff059224 */ /* 0x000fe600078e00ef */
[----:B------:R1:W-:Y:S04]  /*6030*/  @P1 STS [R232+0x2008], RZ ;  /* 0x002008ffe8001388 */ /* 0x0003e80000000800 */
[----:B------:R1:W-:Y:S04]  /*6040*/  @P1 STS [R232+0x200c], RZ ;  /* 0x00200cffe8001388 */ /* 0x0003e80000000800 */
[----:B------:R-:W-:Y:S01]  /*6050*/  @!PT LDS RZ, [RZ] ;  /* 0x00000000fffff984 */ /* 0x000fe20000000800 */
[----:B------:R-:W-:Y:S01]  /*6060*/  @!PT LDS RZ, [RZ] ;  /* 0x00000000fffff984 */ /* 0x000fe20000000800 */
[----:B------:R-:W-:Y:S01]  /*6070*/  @!PT LDS RZ, [RZ] ;  /* 0x00000000fffff984 */ /* 0x000fe20000000800 */
[----:B------:R1:W-:Y:S04]  /*6080*/  @!P1 LDGSTS.E.BYPASS.LTC128B.128 [R8+0x2000], [R4.64+0x80] ;  /* 0x0200008004089fae */ /* 0x0003e8000b901d4c */
[----:B------:R-:W0:Y:S02]  /*6090*/  LDGDEPBAR ;  /* 0x00000000000079af */ /* 0x000e240000000000 */
.L_x_29:
[----:B-1----:R-:W-:Y:S01]  /*60a0*/  F2FP.BF16.PACK_AB R16, R146, R147 ;  /* 0x000000939210723e */ /* 0x002fe200000010ff */
[----:B------:R1:W5:Y:S01]  /*60b0*/  LDL R151, [R1+0x28] ;  /* 0x0000280001977983 */ /* 0x0003620000100800 */
[----:B------:R-:W-:Y:S02]  /*60c0*/  F2FP.BF16.PACK_AB R15, R132, R148 ;  /* 0x00000094840f723e */ /* 0x000fe400000010ff */
[----:B------:R-:W-:Y:S01]  /*60d0*/  F2FP.BF16.PACK_AB R12, R138, R143 ;  /* 0x0000008f8a0c723e */ /* 0x000fe200000010ff */
[----:B------:R-:W-:Y:S01]  /*60e0*/  STS [R236+0xf000], R16 ;  /* 0x00f00010ec007388 */ /* 0x000fe20000000800 */
        /* <DEDUP_REMOVED lines=18> */
[----:B------:R-:W-:Y:S03]  /*6210*/  F2FP.BF16.PACK_AB R17, R21, R22 ;  /* 0x000000161511723e */ /* 0x000fe600000010ff */
[----:B------:R-:W-:Y:S04]  /*6220*/  STS [R234+0x10400], R9 ;  /* 0x01040009ea007388 */ /* 0x000fe80000000800 */
[----:B------:R-:W-:Y:S04]  /*6230*/  STS [R235+0xf000], R8 ;  /* 0x00f00008eb007388 */ /* 0x000fe80000000800 */
[----:B------:R-:W-:Y:S04]  /*6240*/  STS [R235+0xf400], R7 ;  /* 0x00f40007eb007388 */ /* 0x000fe80000000800 */
[----:B------:R-:W-:Y:S04]  /*6250*/  STS [R233+0xf000], R4 ;  /* 0x00f00004e9007388 */ /* 0x000fe80000000800 */
[----:B------:R2:W-:Y:S04]  /*6260*/  STS [R233+0xf400], R0 ;  /* 0x00f40000e9007388 */ /* 0x0005e80000000800 */
[----:B------:R-:W-:Y:S04]  /*6270*/  STS [R235+0x10000], R6 ;  /* 0x01000006eb007388 */ /* 0x000fe80000000800 */
[----:B------:R-:W-:Y:S04]  /*6280*/  STS [R235+0x10400], R5 ;  /* 0x01040005eb007388 */ /* 0x000fe80000000800 */
[----:B------:R-:W-:Y:S04]  /*6290*/  STS [R233+0x10000], R18 ;  /* 0x01000012e9007388 */ /* 0x000fe80000000800 */
[----:B------:R-:W-:Y:S04]  /*62a0*/  STS [R233+0x10400], R17 ;  /* 0x01040011e9007388 */ /* 0x000fe80000000800 */
[----:B------:R-:W-:Y:S01]  /*62b0*/  BAR.SYNC.DEFER_BLOCKING 0x0 ;  /* 0x0000000000007b1d */ /* 0x000fe20000010000 */
[----:B--2---:R-:W-:Y:S05]  /*62c0*/  IMAD.SHL.U32 R0, R229, 0x2, RZ ;  /* 0x00000002e5007824 */ /* 0x004fea00078e00ff */
[----:B------:R-:W-:Y:S04]  /*62d0*/  LDSM.16.MT88.4 R4, [R2+0x13000] ;  /* 0x013000000204783b */ /* 0x000fe80000004200 */
[----:B------:R-:W2:Y:S04]  /*62e0*/  LDSM.16.MT88.4 R8, [R0+0x6000] ;  /* 0x006000000008783b */ /* 0x000ea80000004200 */
[----:B------:R-:W3:Y:S04]  /*62f0*/  LDSM.16.MT88.4 R12, [R2+0x15000] ;  /* 0x01500000020c783b */ /* 0x000ee80000004200 */
[----:B------:R-:W4:Y:S04]  /*6300*/  LDSM.16.MT88.4 R16, [R0+0x7000] ;  /* 0x007000000010783b */ /* 0x000f280000004200 */
[----:B------:R-:W1:Y:S04]  /*6310*/  LDSM.16.MT88.4 R20, [R0+0x8000] ;  /* 0x008000000014783b */ /* 0x000e680000004200 */
[----:B------:R-:W-:Y:S04]  /*6320*/  LDSM.16.MT88.4 R24, [R2+0x13800] ;  /* 0x013800000218783b */ /* 0x000fe80000004200 */
[----:B------:R-:W1:Y:S04]  /*6330*/  LDSM.16.MT88.4 R28, [R0+0x6400] ;  /* 0x00640000001c783b */ /* 0x000e680000004200 */
[----:B------:R-:W1:Y:S04]  /*6340*/  LDSM.16.MT88.4 R32, [R2+0x15800] ;  /* 0x015800000220783b */ /* 0x000e680000004200 */
[----:B------:R-:W1:Y:S04]  /*6350*/  LDSM.16.MT88.4 R132, [R0+0x7400] ;  /* 0x007400000084783b */ /* 0x000e680000004200 */
[----:B------:R-:W-:Y:S01]  /*6360*/  LDSM.16.MT88.4 R136, [R2+0x16800] ;  /* 0x016800000288783b */ /* 0x000fe20000004200 */
[-C--:B--2---:R-:W-:Y:S08]  /*6370*/  HMMA.16816.F32.BF16 R36, R4, R8.reuse, R36 ;  /* 0x000000080424723c */ /* 0x084ff00000041824 */
[C---:B---3--:R-:W-:Y:S08]  /*6380*/  HMMA.16816.F32.BF16 R40, R12.reuse, R8, R40 ;  /* 0x000000080c28723c */ /* 0x048ff00000041828 */
[-C--:B------:R-:W-:Y:S08]  /*6390*/  HMMA.16816.F32.BF16 R44, R12, R10.reuse, R44 ;  /* 0x0000000a0c2c723c */ /* 0x080ff0000004182c */
[C---:B------:R-:W-:Y:S01]  /*63a0*/  HMMA.16816.F32.BF16 R48, R4.reuse, R10, R48 ;  /* 0x0000000a0430723c */ /* 0x040fe20000041830 */
[----:B------:R-:W2:Y:S07]  /*63b0*/  LDSM.16.MT88.4 R8, [R0+0x8400] ;  /* 0x008400000008783b */ /* 0x000eae0000004200 */
[-C--:B----4-:R-:W-:Y:S08]  /*63c0*/  HMMA.16816.F32.BF16 R52, R4, R16.reuse, R52 ;  /* 0x000000100434723c */ /* 0x090ff00000041834 */
[C---:B------:R-:W-:Y:S08]  /*63d0*/  HMMA.16816.F32.BF16 R56, R12.reuse, R16, R56 ;  /* 0x000000100c38723c */ /* 0x040ff00000041838 */
[-C--:B------:R-:W-:Y:S08]  /*63e0*/  HMMA.16816.F32.BF16 R60, R12, R18.reuse, R60 ;  /* 0x000000120c3c723c */ /* 0x080ff0000004183c */
[C---:B------:R-:W-:Y:S01]  /*63f0*/  HMMA.16816.F32.BF16 R64, R4.reuse, R18, R64 ;  /* 0x000000120440723c */ /* 0x040fe20000041840 */
[----:B------:R-:W-:Y:S07]  /*6400*/  LDSM.16.MT88.4 R16, [R2+0x16000] ;  /* 0x016000000210783b */ /* 0x000fee0000004200 */
[-C--:B-1----:R-:W-:Y:S08]  /*6410*/  HMMA.16816.F32.BF16 R68, R4, R20.reuse, R68 ;  /* 0x000000140444723c */ /* 0x082ff00000041844 */
[C---:B------:R-:W-:Y:S08]  /*6420*/  HMMA.16816.F32.BF16 R72, R12.reuse, R20, R72 ;  /* 0x000000140c48723c */ /* 0x040ff00000041848 */
[-C--:B------:R-:W-:Y:S01]  /*6430*/  HMMA.16816.F32.BF16 R76, R12, R22.reuse, R76 ;  /* 0x000000160c4c723c */ /* 0x080fe2000004184c */
[----:B------:R-:W-:Y:S07]  /*6440*/  LDSM.16.MT88.4 R12, [R0+0x6800] ;  /* 0x00680000000c783b */ /* 0x000fee0000004200 */
[----:B------:R-:W-:Y:S01]  /*6450*/  HMMA.16816.F32.BF16 R80, R4, R22, R80 ;  /* 0x000000160450723c */ /* 0x000fe20000041850 */
[----:B------:R-:W1:Y:S04]  /*6460*/  LDSM.16.MT88.4 R4, [R2+0x14000] ;  /* 0x014000000204783b */ /* 0x000e680000004200 */
[----:B------:R-:W3:Y:S03]  /*6470*/  LDSM.16.MT88.4 R20, [R0+0x7800] ;  /* 0x007800000014783b */ /* 0x000ee60000004200 */
[-C--:B------:R-:W-:Y:S08]  /*6480*/  HMMA.16816.F32.BF16 R36, R24, R28.reuse, R36 ;  /* 0x0000001c1824723c */ /* 0x080ff00000041824 */
[C---:B------:R-:W-:Y:S08]  /*6490*/  HMMA.16816.F32.BF16 R40, R32.reuse, R28, R40 ;  /* 0x0000001c2028723c */ /* 0x040ff00000041828 */
[-C--:B------:R-:W-:Y:S08]  /*64a0*/  HMMA.16816.F32.BF16 R44, R32, R30.reuse, R44 ;  /* 0x0000001e202c723c */ /* 0x080ff0000004182c */
[C---:B------:R-:W-:Y:S01]  /*64b0*/  HMMA.16816.F32.BF16 R48, R24.reuse, R30, R48 ;  /* 0x0000001e1830723c */ /* 0x040fe20000041830 */
[----:B------:R-:W4:Y:S07]  /*64c0*/  LDSM.16.MT88.4 R28, [R0+0x8800] ;  /* 0x00880000001c783b */ /* 0x000f2e0000004200 */
[-C--:B------:R-:W-:Y:S08]  /*64d0*/  HMMA.16816.F32.BF16 R52, R24, R132.reuse, R52 ;  /* 0x000000841834723c */ /* 0x080ff00000041834 */
[C---:B------:R-:W-:Y:S08]  /*64e0*/  HMMA.16816.F32.BF16 R56, R32.reuse, R132, R56 ;  /* 0x000000842038723c */ /* 0x040ff00000041838 */
[-C--:B------:R-:W-:Y:S08]  /*64f0*/  HMMA.16816.F32.BF16 R60, R32, R134.reuse, R60 ;  /* 0x00000086203c723c */ /* 0x080ff0000004183c */
[C---:B------:R-:W-:Y:S01]  /*6500*/  HMMA.16816.F32.BF16 R64, R24.reuse, R134, R64 ;  /* 0x000000861840723c */ /* 0x040fe20000041840 */
[----:B------:R-:W-:Y:S07]  /*6510*/  LDSM.16.MT88.4 R132, [R0+0x6c00] ;  /* 0x006c00000084783b */ /* 0x000fee0000004200 */
[-C--:B--2---:R-:W-:Y:S08]  /*6520*/  HMMA.16816.F32.BF16 R68, R24, R8.reuse, R68 ;  /* 0x000000081844723c */ /* 0x084ff00000041844 */
[C---:B------:R-:W-:Y:S08]  /*6530*/  HMMA.16816.F32.BF16 R72, R32.reuse, R8, R72 ;  /* 0x000000082048723c */ /* 0x040ff00000041848 */
[-C--:B------:R-:W-:Y:S01]  /*6540*/  HMMA.16816.F32.BF16 R76, R32, R10.reuse, R76 ;  /* 0x0000000a204c723c */ /* 0x080fe2000004184c */
[----:B------:R-:W2:Y:S07]  /*6550*/  LDSM.16.MT88.4 R32, [R2+0x14800] ;  /* 0x014800000220783b */ /* 0x000eae0000004200 */
[----:B------:R-:W-:Y:S01]  /*6560*/  HMMA.16816.F32.BF16 R80, R24, R10, R80 ;  /* 0x0000000a1850723c */ /* 0x000fe20000041850 */
[----:B------:R-:W2:Y:S04]  /*6570*/  LDSM.16.MT88.4 R8, [R0+0x7c00] ;  /* 0x007c00000008783b */ /* 0x000ea80000004200 */
[----:B------:R-:W2:Y:S03]  /*6580*/  LDSM.16.MT88.4 R24, [R0+0x8c00] ;  /* 0x008c00000018783b */ /* 0x000ea60000004200 */
[-C--:B-1----:R-:W-:Y:S01]  /*6590*/  HMMA.16816.F32.BF16 R36, R4, R12.reuse, R36 ;  /* 0x0000000c0424723c */ /* 0x082fe20000041824 */
[----:B------:R-:W-:Y:S07]  /*65a0*/  BAR.SYNC.DEFER_BLOCKING 0x0 ;  /* 0x0000000000007b1d */ /* 0x000fee0000010000 */
[C---:B------:R-:W-:Y:S08]  /*65b0*/  HMMA.16816.F32.BF16 R40, R16.reuse, R12, R40 ;  /* 0x0000000c1028723c */ /* 0x040ff00000041828 */
[-C--:B------:R-:W-:Y:S08]  /*65c0*/  HMMA.16816.F32.BF16 R44, R16, R14.reuse, R44 ;  /* 0x0000000e102c723c */ /* 0x080ff0000004182c */
[C---:B------:R-:W-:Y:S08]  /*65d0*/  HMMA.16816.F32.BF16 R48, R4.reuse, R14, R48 ;  /* 0x0000000e0430723c */ /* 0x040ff00000041830 */
[-C--:B---3--:R-:W-:Y:S08]  /*65e0*/  HMMA.16816.F32.BF16 R52, R4, R20.reuse, R52 ;  /* 0x000000140434723c */ /* 0x088ff00000041834 */
[C---:B------:R-:W-:Y:S08]  /*65f0*/  HMMA.16816.F32.BF16 R56, R16.reuse, R20, R56 ;  /* 0x000000141038723c */ /* 0x040ff00000041838 */
[-C--:B------:R-:W-:Y:S08]  /*6600*/  HMMA.16816.F32.BF16 R60, R16, R22.reuse, R60 ;  /* 0x00000016103c723c */ /* 0x080ff0000004183c */
[C---:B------:R-:W-:Y:S08]  /*6610*/  HMMA.16816.F32.BF16 R64, R4.reuse, R22, R64 ;  /* 0x000000160440723c */ /* 0x040ff00000041840 */
[-C--:B----4-:R-:W-:Y:S08]  /*6620*/  HMMA.16816.F32.BF16 R68, R4, R28.reuse, R68 ;  /* 0x0000001c0444723c */ /* 0x090ff00000041844 */
[C---:B------:R-:W-:Y:S08]  /*6630*/  HMMA.16816.F32.BF16 R72, R16.reuse, R28, R72 ;  /* 0x0000001c1048723c */ /* 0x040ff00000041848 */
[-C--:B------:R-:W-:Y:S08]  /*6640*/  HMMA.16816.F32.BF16 R76, R16, R30.reuse, R76 ;  /* 0x0000001e104c723c */ /* 0x080ff0000004184c */
[----:B------:R-:W-:Y:S08]  /*6650*/  HMMA.16816.F32.BF16 R80, R4, R30, R80 ;  /* 0x0000001e0450723c */ /* 0x000ff00000041850 */
[-C--:B--2---:R-:W-:Y:S08]  /*6660*/  HMMA.16816.F32.BF16 R36, R32, R132.reuse, R36 ;  /* 0x000000842024723c */ /* 0x084ff00000041824 */
[C---:B------:R-:W-:Y:S08]  /*6670*/  HMMA.16816.F32.BF16 R40, R136.reuse, R132, R40 ;  /* 0x000000848828723c */ /* 0x040ff00000041828 */
[-C--:B------:R-:W-:Y:S08]  /*6680*/  HMMA.16816.F32.BF16 R44, R136, R134.reuse, R44 ;  /* 0x00000086882c723c */ /* 0x080ff0000004182c */
        /* <DEDUP_REMOVED lines=8> */
[----:B------:R-:W-:Y:S01]  /*6710*/  HMMA.16816.F32.BF16 R80, R32, R26, R80 ;  /* 0x0000001a2050723c */ /* 0x000fe20000041850 */
[----:B------:R-:W-:-:S07]  /*6720*/  @!P0 BRA `(.L_x_30) ;  /* 0x0000021000008947 */ /* 0x000fce0003800000 */
[----:B------:R-:W-:Y:S01]  /*6730*/  IMAD.MOV.U32 R5, RZ, RZ, c[0x0][0x370] ;  /* 0x0000dc00ff057624 */ /* 0x000fe200078e00ff */
[----:B------:R-:W-:Y:S01]  /*6740*/  ISETP.GE.AND P3, PT, R250, c[0x0][0x220], PT ;  /* 0x00008800fa007a0c */ /* 0x000fe20003f66270 */
[----:B-----5:R-:W-:Y:S01]  /*6750*/  IMAD.SHL.U32 R4, R151, 0x2, RZ ;  /* 0x0000000297047824 */ /* 0x020fe200078e00ff */
[----:B------:R-:W-:Y:S01]  /*6760*/  ISETP.GE.AND P2, PT, R150, c[0x0][0x220], PT ;  /* 0x0000880096007a0c */ /* 0x000fe20003f46270 */
[----:B------:R-:W-:Y:S01]  /*6770*/  IMAD.U32 R5, R5, -0x40, RZ ;  /* 0xffffffc005057824 */ /* 0x000fe200078e00ff */
[----:B------:R-:W-:Y:S04]  /*6780*/  ISETP.GE.AND P1, PT, R149, c[0x0][0x220], PT ;  /* 0x0000880095007a0c */ /* 0x000fe80003f26270 */
[C---:B------:R-:W-:Y:S02]  /*6790*/  LEA R242, P4, R5.reuse, R242, 0x1 ;  /* 0x000000f205f27211 */ /* 0x040fe400078808ff */
[----:B------:R-:W-:Y:S03]  /*67a0*/  SHF.R.S32.HI R6, RZ, 0x1f, R5 ;  /* 0x0000001fff067819 */ /* 0x000fe60000011405 */
[----:B------:R1:W-:Y:S01]  /*67b0*/  @P3 STS [R4+0x6000], RZ ;  /* 0x006000ff04003388 */ /* 0x0003e20000000800 */
[----:B------:R-:W-:Y:S01]  /*67c0*/  LEA.HI.X R240, R5, R240, R6, 0x1, P4 ;  /* 0x000000f005f07211 */ /* 0x000fe200020f0c06 */
[----:B------:R-:W-:Y:S01]  /*67d0*/  @!P2 IMAD.MOV.U32 R8, RZ, RZ, R242 ;  /* 0x000000ffff08a224 */ /* 0x000fe200078e00f2 */
[----:B------:R-:W-:Y:S01]  /*67e0*/  @!P3 MOV R10, R242 ;  /* 0x000000f2000ab202 */ /* 0x000fe20000000f00 */
[----:B------:R1:W-:Y:S01]  /*67f0*/  @P3 STS [R4+0x6004], RZ ;  /* 0x006004ff04003388 */ /* 0x0003e20000000800 */
[-C--:B------:R-:W-:Y:S01]  /*6800*/  @!P2 MOV R9, R240.reuse ;  /* 0x000000f00009a202 */ /* 0x080fe20000000f00 */
[----:B------:R-:W-:Y:S01]  /*6810*/  @!P3 IMAD.MOV.U32 R11, RZ, RZ, R240 ;  /* 0x000000ffff0bb224 */ /* 0x000fe200078e00f0 */
[----:B------:R-:W-:Y:S01]  /*6820*/  @!P1 MOV R7, R240 ;  /* 0x000000f000079202 */ /* 0x000fe20000000f00 */
[----:B------:R1:W-:Y:S01]  /*6830*/  @P3 STS.64 [R4+0x6008], RZ ;  /* 0x006008ff04003388 */ /* 0x0003e20000000a00 */
[----:B------:R-:W-:Y:S03]  /*6840*/  @!P1 IMAD.MOV.U32 R6, RZ, RZ, R242 ;  /* 0x000000ffff069224 */ /* 0x000fe600078e00f2 */
        /* <DEDUP_REMOVED lines=9> */
[----:B------:R1:W-:Y:S04]  /*68e0*/  @P1 STS.128 [R4+0x8000], RZ ;  /* 0x008000ff04001388 */ /* 0x0003e80000000c00 */
[----:B------:R-:W-:Y:S01]  /*68f0*/  @!PT LDS RZ, [RZ] ;  /* 0x00000000fffff984 */ /* 0x000fe20000000800 */
[----:B------:R-:W-:Y:S01]  /*6900*/  @!PT LDS RZ, [RZ] ;  /* 0x00000000fffff984 */ /* 0x000fe20000000800 */
[----:B------:R-:W-:Y:S01]  /*6910*/  @!PT LDS RZ, [RZ] ;  /* 0x00000000fffff984 */ /* 0x000fe20000000800 */
[----:B------:R1:W-:Y:S04]  /*6920*/  @!P1 LDGSTS.E.BYPASS.LTC128B.128 [R4+0x8000], [R6.64+0x80] ;  /* 0x0800008006049fae */ /* 0x0003e8000b901d4c */
[----:B------:R-:W0:Y:S02]  /*6930*/  LDGDEPBAR ;  /* 0x00000000000079af */ /* 0x000e240000000000 */
.L_x_30:
[----:B------:R-:W-:Y:S01]  /*6940*/  LDSM.16.M88.4 R24, [R225] ;  /* 0x00000000e118783b */ /* 0x000fe20000000200 */
[----:B------:R-:W-:Y:S01]  /*6950*/  IMAD.MOV.U32 R142, RZ, RZ, c[0x0][0x22c] ;  /* 0x00008b00ff8e7624 */ /* 0x000fe200078e00ff */
[----:B------:R-:W-:Y:S02]  /*6960*/  ULOP3.LUT UR4, UR5, 0x1, URZ, 0xc0, !UPT ;  /* 0x0000000105047892 */ /* 0x000fe4000f8ec03f */
[----:B-1----:R-:W1:Y:S01]  /*6970*/  LDSM.16.MT88.4 R8, [R0+0x9000] ;  /* 0x009000000008783b */ /* 0x002e620000004200 */
[----:B------:R-:W-:Y:S01]  /*6980*/  IMAD R142, R142, c[0x0][0x1c0], RZ ;  /* 0x000070008e8e7a24 */ /* 0x000fe200078e02ff */
[----:B------:R-:W-:Y:S02]  /*6990*/  UISETP.NE.U32.AND UP0, UPT, UR4, 0x1, UPT ;  /* 0x000000010400788c */ /* 0x000fe4000bf05070 */
[----:B------:R-:W2:Y:S01]  /*69a0*/  LDSM.16.MT88.4 R16, [R0+0xb000] ;  /* 0x00b000000010783b */ /* 0x000ea20000004200 */
[----:B------:R-:W-:Y:S01]  /*69b0*/  IMAD.U32 R142, R142, -0x40, RZ ;  /* 0xffffffc08e8e7824 */ /* 0x000fe200078e00ff */
[----:B------:R-:W-:Y:S02]  /*69c0*/  UISETP.GT.AND UP2, UPT, UR5, UR11, UPT ;  /* 0x0000000b0500728c */ /* 0x000fe4000bf44270 */
[----:B------:R-:W3:Y:S01]  /*69d0*/  LDSM.16.MT88.4 R28, [R0+0xd000] ;  /* 0x00d00000001c783b */ /* 0x000ee20000004200 */
[----:B------:R-:W-:Y:S01]  /*69e0*/  UIADD3 UR4, UR5, -0x1, URZ ;  /* 0xffffffff05047890 */ /* 0x000fe2000fffe03f */
[C---:B------:R-:W-:Y:S02]  /*69f0*/  LEA R238, P1, R142.reuse, R140, 0x2 ;  /* 0x0000008c8eee7211 */ /* 0x040fe400078210ff */
[----:B------:R-:W4:Y:S02]  /*6a00*/  LDL R148, [R1+0x34] ;  /* 0x0000340001947983 */ /* 0x000f240000100800 */
[----:B------:R-:W-:Y:S01]  /*6a10*/  LEA.HI.X.SX32 R237, R142, R141, 0x2, P1 ;  /* 0x0000008d8eed7211 */ /* 0x000fe200008f16ff */
[----:B------:R-:W-:Y:S01]  /*6a20*/  IMAD.MOV.U32 R142, RZ, RZ, c[0x0][0x22c] ;  /* 0x00008b00ff8e7624 */ /* 0x000fe200078e00ff */
[----:B------:R-:W-:Y:S01]  /*6a30*/  LDSM.16.M88.4 R32, [R226] ;  /* 0x00000000e220783b */ /* 0x000fe20000000200 */
[----:B------:R-:W-:Y:S02]  /*6a40*/  UMOV UR5, UR4 ;  /* 0x0000000400057c82 */ /* 0x000fe40008000000 */
[----:B------:R-:W-:Y:S01]  /*6a50*/  IMAD R142, R142, c[0x0][0x1c0], RZ ;  /* 0x000070008e8e7a24 */ /* 0x000fe200078e02ff */
[----:B------:R-:W4:Y:S03]  /*6a60*/  LDL R147, [R1+0x44] ;  /* 0x0000440001937983 */ /* 0x000f260000100800 */
[----:B------:R-:W-:Y:S01]  /*6a70*/  IMAD.SHL.U32 R142, R142, 0x8, RZ ;  /* 0x000000088e8e7824 */ /* 0x000fe200078e00ff */
[----:B------:R-:W3:Y:S04]  /*6a80*/  LDSM.16.MT88.4 R132, [R0+0x9400] ;  /* 0x009400000084783b */ /* 0x000ee80000004200 */
[----:B------:R2:W4:Y:S04]  /*6a90*/  LDL R143, [R1+0xc] ;  /* 0x00000c00018f7983 */ /* 0x0005280000100800 */
[----:B------:R-:W3:Y:S04]  /*6aa0*/  LDSM.16.MT88.4 R136, [R0+0xb400] ;  /* 0x00b400000088783b */ /* 0x000ee80000004200 */
[----:B------:R3:W4:Y:S01]  /*6ab0*/  LDL R144, [R1+0x4] ;  /* 0x0000040001907983 */ /* 0x0007220000100800 */
[C---:B-1----:R-:W-:Y:S03]  /*6ac0*/  HMMA.16816.F32.BF16 R4, R24.reuse, R8, RZ ;  /* 0x000000081804723c */ /* 0x042fe600000418ff */
[----:B------:R1:W4:Y:S04]  /*6ad0*/  LDL R145, [R1] ;  /* 0x0000000001917983 */ /* 0x0003280000100800 */
[----:B------:R1:W4:Y:S01]  /*6ae0*/  LDL R146, [R1+0x8] ;  /* 0x0000080001927983 */ /* 0x0003220000100800 */
[C---:B------:R-:W-:Y:S08]  /*6af0*/  HMMA.16816.F32.BF16 R8, R24.reuse, R10, RZ ;  /* 0x0000000a1808723c */ /* 0x040ff000000418ff */
[C---:B--2---:R-:W-:Y:S08]  /*6b00*/  HMMA.16816.F32.BF16 R12, R24.reuse, R16, RZ ;  /* 0x00000010180c723c */ /* 0x044ff000000418ff */
[C---:B------:R-:W-:Y:S08]  /*6b10*/  HMMA.16816.F32.BF16 R16, R24.reuse, R18, RZ ;  /* 0x000000121810723c */ /* 0x040ff000000418ff */
[C---:B---3--:R-:W-:Y:S08]  /*6b20*/  HMMA.16816.F32.BF16 R20, R24.reuse, R28, RZ ;  /* 0x0000001c1814723c */ /* 0x048ff000000418ff */
[----:B------:R-:W-:Y:S01]  /*6b30*/  HMMA.16816.F32.BF16 R24, R24, R30, RZ ;  /* 0x0000001e1818723c */ /* 0x000fe200000418ff */
[----:B------:R-:W2:Y:S07]  /*6b40*/  LDSM.16.MT88.4 R28, [R0+0xd400] ;  /* 0x00d40000001c783b */ /* 0x000eae0000004200 */
[C---:B------:R-:W-:Y:S08]  /*6b50*/  HMMA.16816.F32.BF16 R4, R32.reuse, R132, R4 ;  /* 0x000000842004723c */ /* 0x040ff00000041804 */
[C---:B------:R-:W-:Y:S01]  /*6b60*/  HMMA.16816.F32.BF16 R8, R32.reuse, R134, R8 ;  /* 0x000000862008723c */ /* 0x040fe20000041808 */
[----:B------:R-:W-:Y:S07]  /*6b70*/  LDSM.16.M88.4 R132, [R228] ;  /* 0x00000000e484783b */ /* 0x000fee0000000200 */
[C---:B------:R-:W-:Y:S08]  /*6b80*/  HMMA.16816.F32.BF16 R12, R32.reuse, R136, R12 ;  /* 0x00000088200c723c */ /* 0x040ff0000004180c */
[C---:B------:R-:W-:Y:S01]  /*6b90*/  HMMA.16816.F32.BF16 R16, R32.reuse, R138, R16 ;  /* 0x0000008a2010723c */ /* 0x040fe20000041810 */
[----:B------:R-:W3:Y:S07]  /*6ba0*/  LDSM.16.MT88.4 R136, [R0+0x9800] ;  /* 0x009800000088783b */ /* 0x000eee0000004200 */
[C---:B--2---:R-:W-:Y:S08]  /*6bb0*/  HMMA.16816.F32.BF16 R20, R32.reuse, R28, R20 ;  /* 0x0000001c2014723c */ /* 0x044ff00000041814 */
[----:B------:R-:W-:Y:S01]  /*6bc0*/  HMMA.16816.F32.BF16 R24, R32, R30, R24 ;  /* 0x0000001e2018723c */ /* 0x000fe20000041818 */
[----:B------:R-:W2:Y:S04]  /*6bd0*/  LDSM.16.MT88.4 R28, [R0+0xb800] ;  /* 0x00b80000001c783b */ /* 0x000ea80000004200 */
[----:B------:R-:W1:Y:S03]  /*6be0*/  LDSM.16.MT88.4 R32, [R0+0xd800] ;  /* 0x00d800000020783b */ /* 0x000e660000004200 */
[C---:B---3--:R-:W-:Y:S08]  /*6bf0*/  HMMA.16816.F32.BF16 R4, R132.reuse, R136, R4 ;  /* 0x000000888404723c */ /* 0x048ff00000041804 */
[C---:B------:R-:W-:Y:S01]  /*6c00*/  HMMA.16816.F32.BF16 R8, R132.reuse, R138, R8 ;  /* 0x0000008a8408723c */ /* 0x040fe20000041808 */
[----:B------:R-:W-:Y:S07]  /*6c10*/  LDSM.16.MT88.4 R136, [R0+0x9c00] ;  /* 0x009c00000088783b */ /* 0x000fee0000004200 */
[C---:B--2---:R-:W-:Y:S08]  /*6c20*/  HMMA.16816.F32.BF16 R12, R132.reuse, R28, R12 ;  /* 0x0000001c840c723c */ /* 0x044ff0000004180c */
[C---:B------:R-:W-:Y:S01]  /*6c30*/  HMMA.16816.F32.BF16 R16, R132.reuse, R30, R16 ;  /* 0x0000001e8410723c */ /* 0x040fe20000041810 */
[----:B------:R-:W2:Y:S07]  /*6c40*/  LDSM.16.M88.4 R28, [R227] ;  /* 0x00000000e31c783b */ /* 0x000eae0000000200 */
[C---:B-1----:R-:W-:Y:S08]  /*6c50*/  HMMA.16816.F32.BF16 R20, R132.reuse, R32, R20 ;  /* 0x000000208414723c */ /* 0x042ff00000041814 */
[----:B------:R-:W-:Y:S01]  /*6c60*/  HMMA.16816.F32.BF16 R24, R132, R34, R24 ;  /* 0x000000228418723c */ /* 0x000fe20000041818 */
[----:B------:R-:W1:Y:S04]  /*6c70*/  LDSM.16.MT88.4 R32, [R0+0xbc00] ;  /* 0x00bc00000020783b */ /* 0x000e680000004200 */
[----:B------:R-:W3:Y:S03]  /*6c80*/  LDSM.16.MT88.4 R132, [R0+0xdc00] ;  /* 0x00dc00000084783b */ /* 0x000ee60000004200 */
[C---:B--2---:R-:W-:Y:S08]  /*6c90*/  HMMA.16816.F32.BF16 R4, R28.reuse, R136, R4 ;  /* 0x000000881c04723c */ /* 0x044ff00000041804 */
[C---:B------:R-:W-:Y:S01]  /*6ca0*/  HMMA.16816.F32.BF16 R8, R28.reuse, R138, R8 ;  /* 0x0000008a1c08723c */ /* 0x040fe20000041808 */
[----:B------:R-:W-:Y:S07]  /*6cb0*/  LDSM.16.MT88.4 R136, [R0+0xa000] ;  /* 0x00a000000088783b */ /* 0x000fee0000004200 */
[C---:B-1----:R-:W-:Y:S08]  /*6cc0*/  HMMA.16816.F32.BF16 R12, R28.reuse, R32, R12 ;  /* 0x000000201c0c723c */ /* 0x042ff0000004180c */
[C---:B------:R-:W-:Y:S01]  /*6cd0*/  HMMA.16816.F32.BF16 R16, R28.reuse, R34, R16 ;  /* 0x000000221c10723c */ /* 0x040fe20000041810 */
[----:B------:R-:W1:Y:S07]  /*6ce0*/  LDSM.16.M88.4 R32, [R225+0x2000] ;  /* 0x00200000e120783b */ /* 0x000e6e0000000200 */
[C---:B---3--:R-:W-:Y:S08]  /*6cf0*/  HMMA.16816.F32.BF16 R20, R28.reuse, R132, R20 ;  /* 0x000000841c14723c */ /* 0x048ff00000041814 */
[----:B------:R-:W-:Y:S01]  /*6d00*/  HMMA.16816.F32.BF16 R24, R28, R134, R24 ;  /* 0x000000861c18723c */ /* 0x000fe20000041818 */
[----:B------:R-:W2:Y:S04]  /*6d10*/  LDSM.16.MT88.4 R28, [R0+0xc000] ;  /* 0x00c00000001c783b */ /* 0x000ea80000004200 */
[----:B------:R-:W3:Y:S03]  /*6d20*/  LDSM.16.MT88.4 R132, [R0+0xe000] ;  /* 0x00e000000084783b */ /* 0x000ee60000004200 */
[C---:B-1----:R-:W-:Y:S08]  /*6d30*/  HMMA.16816.F32.BF16 R4, R32.reuse, R136, R4 ;  /* 0x000000882004723c */ /* 0x042ff00000041804 */
[C---:B------:R-:W-:Y:S01]  /*6d40*/  HMMA.16816.F32.BF16 R8, R32.reuse, R138, R8 ;  /* 0x0000008a2008723c */ /* 0x040fe20000041808 */
[----:B------:R-:W-:Y:S07]  /*6d50*/  LDSM.16.MT88.4 R136, [R0+0xa400] ;  /* 0x00a400000088783b */ /* 0x000fee0000004200 */
[C---:B--2---:R-:W-:Y:S08]  /*6d60*/  HMMA.16816.F32.BF16 R12, R32.reuse, R28, R12 ;  /* 0x0000001c200c723c */ /* 0x044ff0000004180c */
        /* <DEDUP_REMOVED lines=25> */
[----:B------:R3:W2:Y:S03]  /*6f00*/  LDSM.16.MT88.4 R132, [R0+0xec00] ;  /* 0x00ec00000084783b */ /* 0x0006a60000004200 */
[C---:B-1----:R-:W-:Y:S01]  /*6f10*/  HMMA.16816.F32.BF16 R4, R28.reuse, R136, R4 ;  /* 0x000000881c04723c */ /* 0x042fe20000041804 */
[----:B---3--:R-:W-:Y:S06]  /*6f20*/  IMAD.MOV.U32 R0, RZ, RZ, c[0x0][0x22c] ;  /* 0x00008b00ff007624 */ /* 0x008fec00078e00ff */
[----:B----4-:R-:W-:Y:S01]  /*6f30*/  @P0 IADD3 R136, P2, R148, UR8, RZ ;  /* 0x0000000894880c10 */ /* 0x010fe2000ff5e0ff */
[C---:B------:R-:W-:Y:S01]  /*6f40*/  HMMA.16816.F32.BF16 R8, R28.reuse, R138, R8 ;  /* 0x0000008a1c08723c */ /* 0x040fe20000041808 */
[----:B------:R-:W-:Y:S03]  /*6f50*/  @UP3 UIADD3 UR8, UP1, UR8, -0x100, URZ ;  /* 0xffffff0008083890 */ /* 0x000fe6000ff3e03f */
[----:B------:R-:W-:Y:S01]  /*6f60*/  @P0 IADD3.X R137, R147, UR7, RZ, P2, !PT ;  /* 0x0000000793890c10 */ /* 0x000fe200097fe4ff */
[----:B------:R-:W-:Y:S01]  /*6f70*/  IMAD R0, R0, c[0x0][0x1c0], RZ ;  /* 0x0000700000007a24 */ /* 0x000fe200078e02ff */
[----:B------:R-:W-:Y:S01]  /*6f80*/  @UP3 UIADD3.X UR7, UR7, -0x1, URZ, UP1, !UPT ;  /* 0xffffffff07073890 */ /* 0x000fe20008ffe43f */
[----:B------:R-:W-:Y:S01]  /*6f90*/  IMAD.MOV.U32 R147, RZ, RZ, c[0x0][0x22c] ;  /* 0x00008b00ff937624 */ /* 0x000fe200078e00ff */
[C---:B--2---:R-:W-:Y:S01]  /*6fa0*/  HMMA.16816.F32.BF16 R12, R28.reuse, R32, R12 ;  /* 0x000000201c0c723c */ /* 0x044fe2000004180c */
[----:B------:R-:W2:Y:S03]  /*6fb0*/  @P0 LDG.E R143, [R136.64+0x20] ;  /* 0x0000200c888f0981 */ /* 0x000ea6000c1e1900 */
[----:B------:R-:W-:Y:S01]  /*6fc0*/  IMAD R0, R0, 0x30, RZ ;  /* 0x0000003000007824 */ /* 0x000fe200078e02ff */
[----:B------:R-:W3:Y:S01]  /*6fd0*/  @P0 LDG.E R144, [R136.64+0xa0] ;  /* 0x0000a00c88900981 */ /* 0x000ee2000c1e1900 */
[----:B------:R-:W-:Y:S02]  /*6fe0*/  IMAD R147, R147, c[0x0][0x1c0], RZ ;  /* 0x0000700093937a24 */ /* 0x000fe400078e02ff */
[C---:B------:R-:W-:Y:S01]  /*6ff0*/  HMMA.16816.F32.BF16 R16, R28.reuse, R34, R16 ;  /* 0x000000221c10723c */ /* 0x040fe20000041810 */
[----:B------:R-:W4:Y:S03]  /*7000*/  @P0 LDG.E R145, [R136.64+0x80] ;  /* 0x0000800c88910981 */ /* 0x000f26000c1e1900 */
[----:B------:R-:W-:Y:S01]  /*7010*/  IMAD.MOV.U32 R32, RZ, RZ, R238 ;  /* 0x000000ffff207224 */ /* 0x000fe200078e00ee */
[----:B------:R-:W3:Y:S01]  /*7020*/  @P0 LDG.E R146, [R136.64] ;  /* 0x0000000c88920981 */ /* 0x000ee2000c1e1900 */
[----:B------:R-:W-:Y:S02]  /*7030*/  IMAD.MOV.U32 R33, RZ, RZ, R237 ;  /* 0x000000ffff217224 */ /* 0x000fe400078e00ed */
[C---:B------:R-:W-:Y:S03]  /*7040*/  HMMA.16816.F32.BF16 R20, R28.reuse, R132, R20 ;  /* 0x000000841c14723c */ /* 0x040fe60000041814 */
[----:B------:R-:W-:Y:S01]  /*7050*/  RED.E.ADD.F32.FTZ.RN.STRONG.GPU [R32.64], R4 ;  /* 0x000000042000798e */ /* 0x000fe2000c10e78c */
[CC--:B------:R-:W-:Y:S01]  /*7060*/  LEA R34, P1, R142.reuse, R32.reuse, 0x2 ;  /* 0x000000208e227211 */ /* 0x0c0fe200078210ff */
[----:B------:R-:W-:Y:S03]  /*7070*/  IMAD R147, R147, 0x38, RZ ;  /* 0x0000003893937824 */ /* 0x000fe600078e02ff */
[----:B------:R-:W-:Y:S04]  /*7080*/  HMMA.16816.F32.BF16 R24, R28, R134, R24 ;  /* 0x000000861c18723c */ /* 0x000fe80000041818 */
[-C--:B------:R-:W-:Y:S05]  /*7090*/  LEA.HI.X.SX32 R35, R142, R33.reuse, 0x2, P1 ;  /* 0x000000218e237211 */ /* 0x080fea00008f16ff */
[----:B------:R-:W-:Y:S04]  /*70a0*/  RED.E.ADD.F32.FTZ.RN.STRONG.GPU [R34.64], R5 ;  /* 0x000000052200798e */ /* 0x000fe8000c10e78c */
[----:B--2---:R1:W-:Y:S04]  /*70b0*/  @P0 STL [R1+0xc], R143 ;  /* 0x00000c8f01000387 */ /* 0x0043e80000100800 */
[----:B------:R-:W2:Y:S04]  /*70c0*/  LDL R139, [R1+0x1c] ;  /* 0x00001c00018b7983 */ /* 0x000ea80000100800 */
[----:B------:R-:W2:Y:S04]  /*70d0*/  LDL R138, [R1+0x24] ;  /* 0x00002400018a7983 */ /* 0x000ea80000100800 */
[----:B---3--:R3:W-:Y:S04]  /*70e0*/  @P0 STL [R1+0x4], R144 ;  /* 0x0000049001000387 */ /* 0x0087e80000100800 */
[----:B----4-:R4:W-:Y:S04]  /*70f0*/  @P0 STL [R1], R145 ;  /* 0x0000009101000387 */ /* 0x0109e80000100800 */
[----:B------:R4:W-:Y:S01]  /*7100*/  @P0 STL [R1+0x8], R146 ;  /* 0x0000089201000387 */ /* 0x0009e20000100800 */
[----:B-1----:R-:W-:Y:S04]  /*7110*/  IMAD.MOV.U32 R143, RZ, RZ, c[0x0][0x22c] ;  /* 0x00008b00ff8f7624 */ /* 0x002fe800078e00ff */
[----:B------:R-:W-:Y:S04]  /*7120*/  IMAD R143, R143, c[0x0][0x1c0], RZ ;  /* 0x000070008f8f7a24 */ /* 0x000fe800078e02ff */
[----:B------:R-:W-:Y:S02]  /*7130*/  IMAD.SHL.U32 R143, R143, 0x10, RZ ;  /* 0x000000108f8f7824 */ /* 0x000fe400078e00ff */
[----:B---3--:R-:W-:Y:S03]  /*7140*/  IMAD.MOV.U32 R144, RZ, RZ, c[0x0][0x22c] ;  /* 0x00008b00ff907624 */ /* 0x008fe600078e00ff */
[CC--:B------:R-:W-:Y:S02]  /*7150*/  LEA R136, P0, R143.reuse, R32.reuse, 0x2 ;  /* 0x000000208f887211 */ /* 0x0c0fe400078010ff */
[C---:B------:R-:W-:Y:S01]  /*7160*/  IADD3 R134, R143.reuse, 0x40, RZ ;  /* 0x000000408f867810 */ /* 0x040fe20007ffe0ff */
[----:B----4-:R-:W-:Y:S01]  /*7170*/  IMAD.MOV.U32 R145, RZ, RZ, c[0x0][0x22c] ;  /* 0x00008b00ff917624 */ /* 0x010fe200078e00ff */
[-C--:B------:R-:W-:Y:S01]  /*7180*/  LEA.HI.X.SX32 R137, R143, R33.reuse, 0x2, P0 ;  /* 0x000000218f897211 */ /* 0x080fe200000f16ff */
[----:B------:R-:W-:Y:S02]  /*7190*/  IMAD R144, R144, c[0x0][0x1c0], RZ ;  /* 0x0000700090907a24 */ /* 0x000fe400078e02ff */
[----:B------:R-:W-:Y:S02]  /*71a0*/  IMAD.MOV.U32 R146, RZ, RZ, c[0x0][0x22c] ;  /* 0x00008b00ff927624 */ /* 0x000fe400078e00ff */
[----:B------:R1:W-:Y:S01]  /*71b0*/  RED.E.ADD.F32.FTZ.RN.STRONG.GPU [R136.64], R6 ;  /* 0x000000068800798e */ /* 0x0003e2000c10e78c */
[----:B------:R-:W-:Y:S02]  /*71c0*/  IMAD R145, R145, c[0x0][0x1c0], RZ ;  /* 0x0000700091917a24 */ /* 0x000fe400078e02ff */
[----:B------:R-:W-:Y:S02]  /*71d0*/  IMAD R146, R146, c[0x0][0x1c0], RZ ;  /* 0x0000700092927a24 */ /* 0x000fe400078e02ff */
[----:B------:R-:W-:Y:S02]  /*71e0*/  IMAD.SHL.U32 R145, R145, 0x20, RZ ;  /* 0x0000002091917824 */ /* 0x000fe400078e00ff */
[----:B------:R-:W-:Y:S02]  /*71f0*/  IMAD R146, R146, 0x18, RZ ;  /* 0x0000001892927824 */ /* 0x000fe400078e02ff */
[----:B------:R-:W-:Y:S01]  /*7200*/  IMAD R144, R144, 0x28, RZ ;  /* 0x0000002890907824 */ /* 0x000fe200078e02ff */
[CC--:B------:R-:W-:Y:S02]  /*7210*/  LEA R30, P0, R145.reuse, R32.reuse, 0x2 ;  /* 0x00000020911e7211 */ /* 0x0c0fe400078010ff */
[-C--:B------:R-:W-:Y:S02]  /*7220*/  LEA R132, P1, R146, R32.reuse, 0x2 ;  /* 0x0000002092847211 */ /* 0x080fe400078210ff */
[-C--:B------:R-:W-:Y:S02]  /*7230*/  LEA R28, P2, R144, R32.reuse, 0x2 ;  /* 0x00000020901c7211 */ /* 0x080fe400078410ff */
[-C--:B------:R-:W-:Y:S01]  /*7240*/  LEA.HI.X.SX32 R133, R146, R33.reuse, 0x2, P1 ;  /* 0x0000002192857211 */ /* 0x080fe200008f16ff */
[----:B------:R-:W-:Y:S01]  /*7250*/  IMAD.MOV.U32 R146, RZ, RZ, c[0x0][0x22c] ;  /* 0x00008b00ff927624 */ /* 0x000fe200078e00ff */
[CC--:B------:R-:W-:Y:S02]  /*7260*/  LEA R4, P1, R0.reuse, R32.reuse, 0x2 ;  /* 0x0000002000047211 */ /* 0x0c0fe400078210ff */
[-C--:B------:R-:W-:Y:S01]  /*7270*/  LEA.HI.X.SX32 R31, R145, R33.reuse, 0x2, P0 ;  /* 0x00000021911f7211 */ /* 0x080fe200000f16ff */
[----:B------:R3:W-:Y:S01]  /*7280*/  RED.E.ADD.F32.FTZ.RN.STRONG.GPU [R132.64], R7 ;  /* 0x000000078400798e */ /* 0x0007e2000c10e78c */
[-C--:B------:R-:W-:Y:S01]  /*7290*/  LEA.HI.X.SX32 R5, R0, R33.reuse, 0x2, P1 ;  /* 0x0000002100057211 */ /* 0x080fe200008f16ff */
[----:B------:R-:W-:Y:S01]  /*72a0*/  IMAD R146, R146, c[0x0][0x1c0], RZ ;  /* 0x0000700092927a24 */ /* 0x000fe200078e02ff */
[-C--:B------:R-:W-:Y:S01]  /*72b0*/  LEA.HI.X.SX32 R29, R144, R33.reuse, 0x2, P2 ;  /* 0x00000021901d7211 */ /* 0x080fe200010f16ff */
[----:B------:R-:W4:Y:S01]  /*72c0*/  LDL R0, [R1+0x20] ;  /* 0x0000200001007983 */ /* 0x000f220000100800 */
[----:B------:R-:W-:Y:S01]  /*72d0*/  IMAD.MOV.U32 R144, RZ, RZ, c[0x0][0x22c] ;  /* 0x00008b00ff907624 */ /* 0x000fe200078e00ff */
[-C--:B-1----:R-:W-:Y:S01]  /*72e0*/  LEA R6, P0, R147, R32.reuse, 0x2 ;  /* 0x0000002093067211 */ /* 0x082fe200078010ff */
[----:B------:R-:W-:Y:S01]  /*72f0*/  IMAD.MOV.U32 R145, RZ, RZ, c[0x0][0x22c] ;  /* 0x00008b00ff917624 */ /* 0x000fe200078e00ff */
[----:B------:R1:W-:Y:S01]  /*7300*/  RED.E.ADD.F32.FTZ.RN.STRONG.GPU [R30.64], R8 ;  /* 0x000000081e00798e */ /* 0x0003e2000c10e78c */
[----:B------:R-:W-:Y:S02]  /*7310*/  IMAD R144, R144, c[0x0][0x1c0], RZ ;  /* 0x0000700090907a24 */ /* 0x000fe400078e02ff */
[----:B------:R-:W-:Y:S01]  /*7320*/  IMAD.SHL.U32 R146, R146, 0x10, RZ ;  /* 0x0000001092927824 */ /* 0x000fe200078e00ff */
[----:B------:R1:W-:Y:S01]  /*7330*/  RED.E.ADD.F32.FTZ.RN.STRONG.GPU [R28.64], R9 ;  /* 0x000000091c00798e */ /* 0x0003e2000c10e78c */
[----:B------:R-:W-:Y:S02]  /*7340*/  IMAD.SHL.U32 R144, R144, 0x10, RZ ;  /* 0x0000001090907824 */ /* 0x000fe400078e00ff */
[----:B------:R-:W-:Y:S01]  /*7350*/  IMAD R145, R145, c[0x0][0x1c0], RZ ;  /* 0x0000700091917a24 */ /* 0x000fe200078e02ff */
[----:B------:R1:W-:Y:S01]  /*7360*/  RED.E.ADD.F32.FTZ.RN.STRONG.GPU [R4.64], R10 ;  /* 0x0000000a0400798e */ /* 0x0003e2000c10e78c */
[----:B------:R-:W-:Y:S02]  /*7370*/  IADD3 R141, R146, 0x20, RZ ;  /* 0x00000020928d7810 */ /* 0x000fe40007ffe0ff */
[----:B------:R-:W-:Y:S01]  /*7380*/  IADD3 R140, R144, 0x20, RZ ;  /* 0x00000020908c7810 */ /* 0x000fe20007ffe0ff */
[----:B------:R-:W-:Y:S01]  /*7390*/  IMAD.SHL.U32 R145, R145, 0x8, RZ ;  /* 0x0000000891917824 */ /* 0x000fe200078e00ff */
[----:B------:R-:W-:Y:S03]  /*73a0*/  IADD3 R144, R146, 0x20, RZ ;  /* 0x0000002092907810 */ /* 0x000fe60007ffe0ff */
[C---:B------:R-:W-:Y:S02]  /*73b0*/  IMAD.IADD R141, R145.reuse, 0x1, R141 ;  /* 0x00000001918d7824 */ /* 0x040fe400078e028d */
[----:B------:R-:W-:Y:S01]  /*73c0*/  IMAD.IADD R144, R145, 0x1, R144 ;  /* 0x0000000191907824 */ /* 0x000fe200078e0290 */
[----:B---3--:R-:W3:Y:S01]  /*73d0*/  LDL R132, [R1+0x18] ;  /* 0x0000180001847983 */ /* 0x008ee20000100800 */
[-C--:B------:R-:W-:Y:S01]  /*73e0*/  LEA.HI.X.SX32 R7, R147, R33.reuse, 0x2, P0 ;  /* 0x0000002193077211 */ /* 0x080fe200000f16ff */
[----:B------:R-:W-:Y:S01]  /*73f0*/  IMAD.IADD R141, R145, 0x1, R141 ;  /* 0x00000001918d7824 */ /* 0x000fe200078e028d */
[C---:B------:R-:W-:Y:S03]  /*7400*/  IADD3 R133, R143.reuse, 0x40, RZ ;  /* 0x000000408f857810 */ /* 0x040fe60007ffe0ff */
[----:B------:R1:W-:Y:S02]  /*7410*/  RED.E.ADD.F32.FTZ.RN.STRONG.GPU [R6.64], R11 ;  /* 0x0000000b0600798e */ /* 0x0003e4000c10e78c */
[C---:B-1----:R-:W-:Y:S01]  /*7420*/  IADD3 R30, R143.reuse, 0x40, RZ ;  /* 0x000000408f1e7810 */ /* 0x042fe20007ffe0ff */
[----:B------:R-:W-:Y:S01]  /*7430*/  IMAD.IADD R133, R142, 0x1, R133 ;  /* 0x000000018e857824 */ /* 0x000fe200078e0285 */
[----:B------:R1:W-:Y:S01]  /*7440*/  RED.E.ADD.F32.FTZ.RN.STRONG.GPU [R32.64+0x80], R12 ;  /* 0x0000800c2000798e */ /* 0x0003e2000c10e78c */
[----:B------:R-:W-:Y:S02]  /*7450*/  IADD3 R31, R143, 0x40, RZ ;  /* 0x000000408f1f7810 */ /* 0x000fe40007ffe0ff */
[-C--:B------:R-:W-:Y:S01]  /*7460*/  LEA R28, P1, R144, R32.reuse, 0x2 ;  /* 0x00000020901c7211 */ /* 0x080fe200078210ff */
[----:B------:R1:W-:Y:S01]  /*7470*/  RED.E.ADD.F32.FTZ.RN.STRONG.GPU [R34.64+0x80], R13 ;  /* 0x0000800d2200798e */ /* 0x0003e2000c10e78c */
[----:B------:R-:W-:Y:S01]  /*7480*/  IMAD.IADD R30, R142, 0x1, R30 ;  /* 0x000000018e1e7824 */ /* 0x000fe200078e021e */
[-C--:B------:R-:W-:Y:S01]  /*7490*/  LEA R4, P0, R140, R32.reuse, 0x2 ;  /* 0x000000208c047211 */ /* 0x080fe200078010ff */
[----:B------:R-:W-:Y:S01]  /*74a0*/  IMAD.IADD R31, R142, 0x1, R31 ;  /* 0x000000018e1f7824 */ /* 0x000fe200078e021f */
[-C--:B------:R-:W-:Y:S01]  /*74b0*/  LEA.HI.X.SX32 R29, R144, R33.reuse, 0x2, P1 ;  /* 0x00000021901d7211 */ /* 0x080fe200008f16ff */
[----:B------:R-:W-:Y:S01]  /*74c0*/  IMAD.IADD R133, R142, 0x1, R133 ;  /* 0x000000018e857824 */ /* 0x000fe200078e0285 */
[-C--:B------:R-:W-:Y:S01]  /*74d0*/  LEA.HI.X.SX32 R5, R140, R33.reuse, 0x2, P0 ;  /* 0x000000218c057211 */ /* 0x080fe200000f16ff */
[----:B------:R-:W-:Y:S01]  /*74e0*/  IMAD.IADD R30, R142, 0x1, R30 ;  /* 0x000000018e1e7824 */ /* 0x000fe200078e021e */
[----:B------:R-:W-:Y:S01]  /*74f0*/  IADD3 R140, R146, 0x20, RZ ;  /* 0x00000020928c7810 */ /* 0x000fe20007ffe0ff */
[----:B------:R-:W-:Y:S01]  /*7500*/  IMAD.IADD R133, R142, 0x1, R133 ;  /* 0x000000018e857824 */ /* 0x000fe200078e0285 */
[-C--:B------:R-:W-:Y:S01]  /*7510*/  LEA R10, P0, R141, R32.reuse, 0x2 ;  /* 0x000000208d0a7211 */ /* 0x080fe200078010ff */
[----:B------:R1:W-:Y:S02]  /*7520*/  RED.E.ADD.F32.FTZ.RN.STRONG.GPU [R4.64], R14 ;  /* 0x0000000e0400798e */ /* 0x0003e4000c10e78c */
[C---:B------:R-:W-:Y:S02]  /*7530*/  IMAD.IADD R140, R145.reuse, 0x1, R140 ;  /* 0x00000001918c7824 */ /* 0x040fe400078e028c */
[----:B------:R1:W-:Y:S02]  /*7540*/  RED.E.ADD.F32.FTZ.RN.STRONG.GPU [R28.64], R15 ;  /* 0x0000000f1c00798e */ /* 0x0003e4000c10e78c */
[----:B------:R-:W-:Y:S01]  /*7550*/  IMAD.IADD R140, R145, 0x1, R140 ;  /* 0x00000001918c7824 */ /* 0x000fe200078e028c */
[-C--:B------:R-:W-:Y:S03]  /*7560*/  LEA.HI.X.SX32 R11, R141, R33.reuse, 0x2, P0 ;  /* 0x000000218d0b7211 */ /* 0x080fe600000f16ff */
[----:B------:R-:W-:Y:S01]  /*7570*/  IMAD.IADD R140, R145, 0x1, R140 ;  /* 0x00000001918c7824 */ /* 0x000fe200078e028c */
[CC--:B-1----:R-:W-:Y:S01]  /*7580*/  LEA R12, P4, R31.reuse, R32.reuse, 0x2 ;  /* 0x000000201f0c7211 */ /* 0x0c2fe200078810ff */
[----:B------:R1:W-:Y:S03]  /*7590*/  RED.E.ADD.F32.FTZ.RN.STRONG.GPU [R10.64], R16 ;  /* 0x000000100a00798e */ /* 0x0003e6000c10e78c */
[CC--:B------:R-:W-:Y:S02]  /*75a0*/  LEA R8, P2, R140.reuse, R32.reuse, 0x2 ;  /* 0x000000208c087211 */ /* 0x0c0fe400078410ff */
[-C--:B------:R-:W-:Y:S02]  /*75b0*/  LEA.HI.X.SX32 R13, R31, R33.reuse, 0x2, P4 ;  /* 0x000000211f0d7211 */ /* 0x080fe400020f16ff */
[-C--:B------:R-:W-:Y:S02]  /*75c0*/  LEA.HI.X.SX32 R9, R140, R33.reuse, 0x2, P2 ;  /* 0x000000218c097211 */ /* 0x080fe400010f16ff */
[----:B------:R-:W-:Y:S04]  /*75d0*/  LDSM.16.MT88.4 R140, [R3+0x1c00] ;  /* 0x001c0000038c783b */ /* 0x000fe80000004200 */
[----:B------:R1:W-:Y:S01]  /*75e0*/  RED.E.ADD.F32.FTZ.RN.STRONG.GPU [R8.64], R17 ;  /* 0x000000110800798e */ /* 0x0003e2000c10e78c */
[CC--:B------:R-:W-:Y:S04]  /*75f0*/  LEA R14, P5, R134.reuse, R32.reuse, 0x2 ;  /* 0x00000020860e7211 */ /* 0x0c0fe800078a10ff */
[-C--:B------:R-:W-:Y:S02]  /*7600*/  LEA.HI.X.SX32 R15, R134, R33.reuse, 0x2, P5 ;  /* 0x00000021860f7211 */ /* 0x080fe400028f16ff */
[CC--:B-1----:R-:W-:Y:S04]  /*7610*/  LEA R10, P3, R30.reuse, R32.reuse, 0x2 ;  /* 0x000000201e0a7211 */ /* 0x0c2fe800078610ff */
[-C--:B------:R-:W-:Y:S02]  /*7620*/  LEA.HI.X.SX32 R11, R30, R33.reuse, 0x2, P3 ;  /* 0x000000211e0b7211 */ /* 0x080fe400018f16ff */
[----:B------:R-:W-:Y:S01]  /*7630*/  LDSM.16.MT88.4 R28, [R3+0x2000] ;  /* 0x00200000031c783b */ /* 0x000fe20000004200 */
[CC--:B------:R-:W-:Y:S04]  /*7640*/  LEA R8, P2, R133.reuse, R32.reuse, 0x2 ;  /* 0x0000002085087211 */ /* 0x0c0fe800078410ff */
[-C--:B------:R-:W-:Y:S02]  /*7650*/  LEA.HI.X.SX32 R9, R133, R33.reuse, 0x2, P2 ;  /* 0x0000002185097211 */ /* 0x080fe400010f16ff */
[CC--:B--2---:R-:W-:Y:S02]  /*7660*/  LEA R6, P1, R139.reuse, R32.reuse, 0x2 ;  /* 0x000000208b067211 */ /* 0x0c4fe400078210ff */
[CC--:B------:R-:W-:Y:S02]  /*7670*/  LEA R4, P0, R138.reuse, R32.reuse, 0x2 ;  /* 0x000000208a047211 */ /* 0x0c0fe400078010ff */
[-C--:B------:R-:W-:Y:S02]  /*7680*/  LEA.HI.X.SX32 R7, R139, R33.reuse, 0x2, P1 ;  /* 0x000000218b077211 */ /* 0x080fe400008f16ff */
[-C--:B------:R-:W-:Y:S02]  /*7690*/  LEA.HI.X.SX32 R5, R138, R33.reuse, 0x2, P0 ;  /* 0x000000218a057211 */ /* 0x080fe400000f16ff */
[----:B------:R-:W-:Y:S04]  /*76a0*/  LDSM.16.MT88.4 R136, [R2+0x12800] ;  /* 0x012800000288783b */ /* 0x000fe80000004200 */
[----:B------:R-:W-:Y:S04]  /*76b0*/  RED.E.ADD.F32.FTZ.RN.STRONG.GPU [R6.64], R18 ;  /* 0x000000120600798e */ /* 0x000fe8000c10e78c */
[----:B------:R4:W-:Y:S04]  /*76c0*/  RED.E.ADD.F32.FTZ.RN.STRONG.GPU [R4.64], R19 ;  /* 0x000000130400798e */ /* 0x0009e8000c10e78c */
[----:B------:R-:W-:Y:S04]  /*76d0*/  RED.E.ADD.F32.FTZ.RN.STRONG.GPU [R32.64+0x100], R20 ;  /* 0x000100142000798e */ /* 0x000fe8000c10e78c */
[----:B------:R-:W-:Y:S04]  /*76e0*/  RED.E.ADD.F32.FTZ.RN.STRONG.GPU [R34.64+0x100], R21 ;  /* 0x000100152200798e */ /* 0x000fe8000c10e78c */
[----:B------:R-:W-:Y:S04]  /*76f0*/  RED.E.ADD.F32.FTZ.RN.STRONG.GPU [R14.64], R22 ;  /* 0x000000160e00798e */ /* 0x000fe8000c10e78c */
[----:B------:R-:W-:Y:S04]  /*7700*/  RED.E.ADD.F32.FTZ.RN.STRONG.GPU [R12.64], R23 ;  /* 0x000000170c00798e */ /* 0x000fe8000c10e78c */
[----:B------:R-:W-:Y:S04]  /*7710*/  RED.E.ADD.F32.FTZ.RN.STRONG.GPU [R10.64], R24 ;  /* 0x000000180a00798e */ /* 0x000fe8000c10e78c */
[----:B------:R-:W-:Y:S04]  /*7720*/  RED.E.ADD.F32.FTZ.RN.STRONG.GPU [R8.64], R25 ;  /* 0x000000190800798e */ /* 0x000fe8000c10e78c */
[----:B------:R-:W-:Y:S04]  /*7730*/  LDSM.16.MT88.4 R8, [R3] ;  /* 0x000000000308783b */ /* 0x000fe80000004200 */
[----:B------:R-:W-:Y:S04]  /*7740*/  LDSM.16.MT88.4 R12, [R2+0x11000] ;  /* 0x01100000020c783b */ /* 0x000fe80000004200 */
[----:B------:R-:W-:Y:S04]  /*7750*/  LDSM.16.MT88.4 R16, [R3+0x1000] ;  /* 0x001000000310783b */ /* 0x000fe80000004200 */
[----:B------:R-:W-:Y:S01]  /*7760*/  LDSM.16.MT88.4 R20, [R3+0x400] ;  /* 0x000400000314783b */ /* 0x000fe20000004200 */
[CC--:B----4-:R-:W-:Y:S04]  /*7770*/  LEA R4, P0, R0.reuse, R32.reuse, 0x2 ;  /* 0x0000002000047211 */ /* 0x0d0fe800078010ff */
[-C--:B------:R-:W-:Y:S02]  /*7780*/  LEA.HI.X.SX32 R5, R0, R33.reuse, 0x2, P0 ;  /* 0x0000002100057211 */ /* 0x080fe400000f16ff */
[----:B------:R-:W-:Y:S02]  /*7790*/  PLOP3.LUT P0, PT, PT, PT, UP2, 0x80, 0x0 ;  /* 0x000000000000781c */ /* 0x000fe40003f0f028 */
[C---:B------:R-:W-:Y:S02]  /*77a0*/  IADD3 R0, R3.reuse, -0x3000, RZ ;  /* 0xffffd00003007810 */ /* 0x040fe40007ffe0ff */
[C---:B---3--:R-:W-:Y:S04]  /*77b0*/  LEA R6, P1, R132.reuse, R32, 0x2 ;  /* 0x0000002084067211 */ /* 0x048fe800078210ff */
[----:B------:R-:W-:Y:S02]  /*77c0*/  LEA.HI.X.SX32 R7, R132, R33, 0x2, P1 ;  /* 0x0000002184077211 */ /* 0x000fe400008f16ff */
[----:B------:R-:W-:Y:S01]  /*77d0*/  LDSM.16.MT88.4 R32, [R2+0xf800] ;  /* 0x00f800000220783b */ /* 0x000fe20000004200 */
[----:B------:R-:W-:Y:S01]  /*77e0*/  PLOP3.LUT P1, PT, PT, PT, UP0, 0x80, 0x0 ;  /* 0x000000000000781c */ /* 0x000fe20003f2f008 */
[----:B------:R-:W-:Y:S02]  /*77f0*/  @UP3 UIADD3 UR10, UP0, UR10, -0x100, URZ ;  /* 0xffffff000a0a3890 */ /* 0x000fe4000ff1e03f */
[----:B------:R-:W-:Y:S02]  /*7800*/  RED.E.ADD.F32.FTZ.RN.STRONG.GPU [R6.64], R26 ;  /* 0x0000001a0600798e */ /* 0x000fe4000c10e78c */
[----:B------:R-:W-:Y:S02]  /*7810*/  @UP3 UIADD3.X UR9, UR9, -0x1, URZ, UP0, !UPT ;  /* 0xffffffff09093890 */ /* 0x000fe400087fe43f */
[----:B------:R-:W-:Y:S04]  /*7820*/  RED.E.ADD.F32.FTZ.RN.STRONG.GPU [R4.64], R27 ;  /* 0x0000001b0400798e */ /* 0x000fe8000c10e78c */
[----:B------:R-:W1:Y:S02]  /*7830*/  LDSM.16.MT88.4 R4, [R2+0xf000] ;  /* 0x00f000000204783b */ /* 0x000e640000004200 */
[----:B------:R-:W-:Y:S02]  /*7840*/  @P1 IADD3 R0, R3, 0x3000, RZ ;  /* 0x0000300003001810 */ /* 0x000fe40007ffe0ff */
[----:B------:R-:W2:Y:S04]  /*7850*/  LDSM.16.MT88.4 R132, [R2+0x11800] ;  /* 0x011800000284783b */ /* 0x000ea80000004200 */
[----:B------:R-:W3:Y:S01]  /*7860*/  LDSM.16.MT88.4 R24, [R3+0x1400] ;  /* 0x001400000318783b */ /* 0x000ee20000004200 */
[-C--:B-1----:R-:W-:Y:S08]  /*7870*/  HMMA.16816.F32.BF16 R84, R4, R8.reuse, R84 ;  /* 0x000000080454723c */ /* 0x082ff00000041854 */
[C---:B------:R-:W-:Y:S08]  /*7880*/  HMMA.16816.F32.BF16 R88, R12.reuse, R8, R88 ;  /* 0x000000080c58723c */ /* 0x040ff00000041858 */
[-C--:B------:R-:W-:Y:S08]  /*7890*/  HMMA.16816.F32.BF16 R92, R12, R10.reuse, R92 ;  /* 0x0000000a0c5c723c */ /* 0x080ff0000004185c */
[C---:B------:R-:W-:Y:S01]  /*78a0*/  HMMA.16816.F32.BF16 R96, R4.reuse, R10, R96 ;  /* 0x0000000a0460723c */ /* 0x040fe20000041860 */
[----:B------:R-:W1:Y:S07]  /*78b0*/  LDSM.16.MT88.4 R8, [R3+0x2400] ;  /* 0x002400000308783b */ /* 0x000e6e0000004200 */
[-C--:B------:R-:W-:Y:S08]  /*78c0*/  HMMA.16816.F32.BF16 R100, R4, R16.reuse, R100 ;  /* 0x000000100464723c */ /* 0x080ff00000041864 */
[C---:B------:R-:W-:Y:S08]  /*78d0*/  HMMA.16816.F32.BF16 R104, R12.reuse, R16, R104 ;  /* 0x000000100c68723c */ /* 0x040ff00000041868 */
[-C--:B------:R-:W-:Y:S08]  /*78e0*/  HMMA.16816.F32.BF16 R108, R12, R18.reuse, R108 ;  /* 0x000000120c6c723c */ /* 0x080ff0000004186c */
[C---:B------:R-:W-:Y:S01]  /*78f0*/  HMMA.16816.F32.BF16 R112, R4.reuse, R18, R112 ;  /* 0x000000120470723c */ /* 0x040fe20000041870 */
[----:B------:R-:W-:Y:S07]  /*7900*/  LDSM.16.MT88.4 R16, [R2+0x12000] ;  /* 0x012000000210783b */ /* 0x000fee0000004200 */
[-C--:B------:R-:W-:Y:S08]  /*7910*/  HMMA.16816.F32.BF16 R116, R4, R28.reuse, R116 ;  /* 0x0000001c0474723c */ /* 0x080ff00000041874 */
[C---:B------:R-:W-:Y:S08]  /*7920*/  HMMA.16816.F32.BF16 R120, R12.reuse, R28, R120 ;  /* 0x0000001c0c78723c */ /* 0x040ff00000041878 */
[-C--:B------:R-:W-:Y:S01]  /*7930*/  HMMA.16816.F32.BF16 R124, R12, R30.reuse, R124 ;  /* 0x0000001e0c7c723c */ /* 0x080fe2000004187c */
[----:B------:R-:W-:Y:S07]  /*7940*/  LDSM.16.MT88.4 R12, [R3+0x800] ;  /* 0x00080000030c783b */ /* 0x000fee0000004200 */
[----:B------:R-:W-:Y:S01]  /*7950*/  HMMA.16816.F32.BF16 R128, R4, R30, R128 ;  /* 0x0000001e0480723c */ /* 0x000fe20000041880 */
[----:B------:R-:W4:Y:S04]  /*7960*/  LDSM.16.MT88.4 R4, [R2+0x10000] ;  /* 0x010000000204783b */ /* 0x000f280000004200 */
[----:B------:R-:W1:Y:S03]  /*7970*/  LDSM.16.MT88.4 R28, [R3+0x1800] ;  /* 0x00180000031c783b */ /* 0x000e660000004200 */
[-C--:B------:R-:W-:Y:S08]  /*7980*/  HMMA.16816.F32.BF16 R84, R32, R20.reuse, R84 ;  /* 0x000000142054723c */ /* 0x080ff00000041854 */
[C---:B--2---:R-:W-:Y:S08]  /*7990*/  HMMA.16816.F32.BF16 R88, R132.reuse, R20, R88 ;  /* 0x000000148458723c */ /* 0x044ff00000041858 */
[-C--:B------:R-:W-:Y:S08]  /*79a0*/  HMMA.16816.F32.BF16 R92, R132, R22.reuse, R92 ;  /* 0x00000016845c723c */ /* 0x080ff0000004185c */
[C---:B------:R-:W-:Y:S01]  /*79b0*/  HMMA.16816.F32.BF16 R96, R32.reuse, R22, R96 ;  /* 0x000000162060723c */ /* 0x040fe20000041860 */
[----:B------:R-:W2:Y:S07]  /*79c0*/  LDSM.16.MT88.4 R20, [R3+0x2800] ;  /* 0x002800000314783b */ /* 0x000eae0000004200 */
[-C--:B---3--:R-:W-:Y:S08]  /*79d0*/  HMMA.16816.F32.BF16 R100, R32, R24.reuse, R100 ;  /* 0x000000182064723c */ /* 0x088ff00000041864 */
[C---:B------:R-:W-:Y:S08]  /*79e0*/  HMMA.16816.F32.BF16 R104, R132.reuse, R24, R104 ;  /* 0x000000188468723c */ /* 0x040ff00000041868 */
[-C--:B------:R-:W-:Y:S08]  /*79f0*/  HMMA.16816.F32.BF16 R108, R132, R26.reuse, R108 ;  /* 0x0000001a846c723c */ /* 0x080ff0000004186c */
[C---:B------:R-:W-:Y:S01]  /*7a00*/  HMMA.16816.F32.BF16 R112, R32.reuse, R26, R112 ;  /* 0x0000001a2070723c */ /* 0x040fe20000041870 */
[----:B------:R-:W-:Y:S07]  /*7a10*/  LDSM.16.MT88.4 R24, [R2+0x10800] ;  /* 0x010800000218783b */ /* 0x000fee0000004200 */
[-C--:B-1----:R-:W-:Y:S08]  /*7a20*/  HMMA.16816.F32.BF16 R116, R32, R8.reuse, R116 ;  /* 0x000000082074723c */ /* 0x082ff00000041874 */
[C---:B------:R-:W-:Y:S08]  /*7a30*/  HMMA.16816.F32.BF16 R120, R132.reuse, R8, R120 ;  /* 0x000000088478723c */ /* 0x040ff00000041878 */
[-C--:B------:R-:W-:Y:S01]  /*7a40*/  HMMA.16816.F32.BF16 R124, R132, R10.reuse, R124 ;  /* 0x0000000a847c723c */ /* 0x080fe2000004187c */
[----:B------:R-:W1:Y:S07]  /*7a50*/  LDSM.16.MT88.4 R132, [R3+0xc00] ;  /* 0x000c00000384783b */ /* 0x000e6e0000004200 */
[----:B------:R-:W-:Y:S01]  /*7a60*/  HMMA.16816.F32.BF16 R128, R32, R10, R128 ;  /* 0x0000000a2080723c */ /* 0x000fe20000041880 */
[----:B------:R3:W1:Y:S07]  /*7a70*/  LDSM.16.MT88.4 R8, [R3+0x2c00] ;  /* 0x002c00000308783b */ /* 0x00066e0000004200 */
[-C--:B----4-:R-:W-:Y:S08]  /*7a80*/  HMMA.16816.F32.BF16 R84, R4, R12.reuse, R84 ;  /* 0x0000000c0454723c */ /* 0x090ff00000041854 */
[C---:B------:R-:W-:Y:S08]  /*7a90*/  HMMA.16816.F32.BF16 R88, R16.reuse, R12, R88 ;  /* 0x0000000c1058723c */ /* 0x040ff00000041858 */
[-C--:B------:R-:W-:Y:S04]  /*7aa0*/  HMMA.16816.F32.BF16 R92, R16, R14.reuse, R92 ;  /* 0x0000000e105c723c */ /* 0x080fe8000004185c */
[----:B---3--:R-:W-:Y:S04]  /*7ab0*/  IMAD.MOV.U32 R3, RZ, RZ, R0 ;  /* 0x000000ffff037224 */ /* 0x008fe800078e0000 */
[C---:B------:R-:W-:Y:S08]  /*7ac0*/  HMMA.16816.F32.BF16 R96, R4.reuse, R14, R96 ;  /* 0x0000000e0460723c */ /* 0x040ff00000041860 */
[-C--:B------:R-:W-:Y:S08]  /*7ad0*/  HMMA.16816.F32.BF16 R100, R4, R28.reuse, R100 ;  /* 0x0000001c0464723c */ /* 0x080ff00000041864 */
[C---:B------:R-:W-:Y:S08]  /*7ae0*/  HMMA.16816.F32.BF16 R104, R16.reuse, R28, R104 ;  /* 0x0000001c1068723c */ /* 0x040ff00000041868 */
[-C--:B------:R-:W-:Y:S08]  /*7af0*/  HMMA.16816.F32.BF16 R108, R16, R30.reuse, R108 ;  /* 0x0000001e106c723c */ /* 0x080ff0000004186c */
[C---:B------:R-:W-:Y:S08]  /*7b00*/  HMMA.16816.F32.BF16 R112, R4.reuse, R30, R112 ;  /* 0x0000001e0470723c */ /* 0x040ff00000041870 */
[-C--:B--2---:R-:W-:Y:S08]  /*7b10*/  HMMA.16816.F32.BF16 R116, R4, R20.reuse, R116 ;  /* 0x000000140474723c */ /* 0x084ff00000041874 */
[C---:B------:R-:W-:Y:S08]  /*7b20*/  HMMA.16816.F32.BF16 R120, R16.reuse, R20, R120 ;  /* 0x000000141078723c */ /* 0x040ff00000041878 */
[-C--:B------:R-:W-:Y:S08]  /*7b30*/  HMMA.16816.F32.BF16 R124, R16, R22.reuse, R124 ;  /* 0x00000016107c723c */ /* 0x080ff0000004187c */
[----:B------:R-:W-:Y:S08]  /*7b40*/  HMMA.16816.F32.BF16 R128, R4, R22, R128 ;  /* 0x000000160480723c */ /* 0x000ff00000041880 */
[-C--:B-1----:R-:W-:Y:S08]  /*7b50*/  HMMA.16816.F32.BF16 R84, R24, R132.reuse, R84 ;  /* 0x000000841854723c */ /* 0x082ff00000041854 */
        /* <DEDUP_REMOVED lines=11> */
[----:B------:R-:W-:-:S07]  /*7c10*/  @P0 BRA `(.L_x_31) ;  /* 0xffffc74000000947 */ /* 0x000fce000383ffff */
[----:B------:R-:W2:Y:S04]  /*7c20*/  LDL R145, [R1+0x2c] ;  /* 0x00002c0001917983 */ /* 0x000ea80000100800 */
[----:B------:R-:W3:Y:S01]  /*7c30*/  LDL R144, [R1+0x30] ;  /* 0x0000300001907983 */ /* 0x000ee20000100800 */
[----:B------:R-:W-:Y:S01]  /*7c40*/  FMUL.FTZ R84, R84, c[0x0][0x2e0] ;  /* 0x0000b80054547a20 */ /* 0x000fe20000410000 */
[----:B------:R-:W-:Y:S01]  /*7c50*/  F2FP.BF16.PACK_AB R36, R37, R36 ;  /* 0x000000242524723e */ /* 0x000fe200000010ff */
[----:B------:R-:W-:Y:S01]  /*7c60*/  FMUL.FTZ R25, R85, c[0x0][0x2e0] ;  /* 0x0000b80055197a20 */ /* 0x000fe20000410000 */
[----:B------:R-:W-:Y:S01]  /*7c70*/  F2FP.BF16.PACK_AB R38, R39, R38 ;  /* 0x000000262726723e */ /* 0x000fe200000010ff */
[----:B------:R-:W-:Y:S01]  /*7c80*/  FMUL.FTZ R86, R86, c[0x0][0x2e0] ;  /* 0x0000b80056567a20 */ /* 0x000fe20000410000 */
[----:B------:R-:W-:Y:S01]  /*7c90*/  F2FP.BF16.PACK_AB R48, R49, R48 ;  /* 0x000000303130723e */ /* 0x000fe200000010ff */
[----:B------:R-:W-:Y:S01]  /*7ca0*/  FMUL.FTZ R24, R87, c[0x0][0x2e0] ;  /* 0x0000b80057187a20 */ /* 0x000fe20000410000 */
[----:B------:R-:W-:Y:S01]  /*7cb0*/  F2FP.BF16.PACK_AB R25, R25, R84 ;  /* 0x000000541919723e */ /* 0x000fe200000010ff */
[----:B------:R-:W-:Y:S01]  /*7cc0*/  BAR.SYNC.DEFER_BLOCKING 0x0 ;  /* 0x0000000000007b1d */ /* 0x000fe20000010000 */
        /* <DEDUP_REMOVED lines=85> */
[----:B------:R-:W-:Y:S01]  /*8220*/  UISETP.NE.AND UP0, UPT, UR26, -0x1, UPT ;  /* 0xffffffff1a00788c */ /* 0x000fe2000bf05270 */
[----:B------:R-:W-:Y:S01]  /*8230*/  FMUL.FTZ R0, R127, c[0x0][0x2e0] ;  /* 0x0000b8007f007a20 */ /* 0x000fe20000410000 */
[----:B------:R-:W-:Y:S01]  /*8240*/  F2FP.BF16.PACK_AB R3, R3, R124 ;  /* 0x0000007c0303723e */ /* 0x000fe200000010ff */
[----:B------:R-:W-:-:S03]  /*8250*/  ULDC.64 UR8, c[0x0][0x3a0] ;  /* 0x0000e80000087ab9 */ /* 0x000fc60000000a00 */
[----:B------:R-:W-:Y:S02]  /*8260*/  F2FP.BF16.PACK_AB R0, R0, R126 ;  /* 0x0000007e0000723e */ /* 0x000fe400000010ff */
[----:B------:R-:W-:-:S03]  /*8270*/  PLOP3.LUT P0, PT, PT, PT, UP0, 0x80, 0x0 ;  /* 0x000000000000781c */ /* 0x000fc60003f0f008 */
[----:B------:R-:W-:-:S04]  /*8280*/  @UP0 UIADD3 UR6, UR19, UR26, URZ ;  /* 0x0000001a13060290 */ /* 0x000fc8000fffe03f */
[----:B------:R-:W-:-:S04]  /*8290*/  @UP0 UIMAD.WIDE.U32 UR4, UR6, UR8, URZ ;  /* 0x00000008060402a5 */ /* 0x000fc8000f8e003f */
[----:B------:R-:W-:-:S03]  /*82a0*/  @UP0 UIMAD UR15, UR6, UR9, UR5 ;  /* 0x00000009060f02a4 */ /* 0x000fc6000f8e0205 */
[----:B------:R-:W-:Y:S01]  /*82b0*/  @UP0 UMOV UR11, UR4 ;  /* 0x00000004000b0c82 */ /* 0x000fe20008000000 */
[----:B--2---:R1:W-:Y:S04]  /*82c0*/  STS [R145], R25 ;  /* 0x0000001991007388 */ /* 0x0043e80000000800 */
[----:B------:R1:W-:Y:S04]  /*82d0*/  STS [R145+0x200], R24 ;  /* 0x0002001891007388 */ /* 0x0003e80000000800 */
[----:B---3--:R1:W-:Y:S04]  /*82e0*/  STS [R144], R21 ;  /* 0x0000001590007388 */ /* 0x0083e80000000800 */
[----:B------:R1:W-:Y:S04]  /*82f0*/  STS [R144+0x200], R20 ;  /* 0x0002001490007388 */ /* 0x0003e80000000800 */
        /* <DEDUP_REMOVED lines=43> */
[----:B------:R1:W-:Y:S01]  /*85b0*/  STS [R144+0xb200], R78 ;  /* 0x00b2004e90007388 */ /* 0x0003e20000000800 */
        /* <DEDUP_REMOVED lines=13> */
.L_x_32:
        /* <DEDUP_REMOVED lines=18> */
.L_x_33:
[----:B------:R-:W-:Y:S01]  /*87b0*/  BAR.SYNC.DEFER_BLOCKING 0x0 ;  /* 0x0000000000007b1d */ /* 0x000fe20000010000 */
[----:B-1---5:R-:W-:Y:S01]  /*87c0*/  IMAD.SHL.U32 R3, R151, 0x2, RZ ;  /* 0x0000000297037824 */ /* 0x022fe200078e00ff */
[----:B------:R-:W-:Y:S01]  /*87d0*/  USHF.L.U32 UR4, UR18, 0x7, URZ ;  /* 0x0000000712047899 */ /* 0x000fe2000800063f */
[--C-:B------:R-:W-:Y:S01]  /*87e0*/  SHF.R.S32.HI R7, RZ, 0x1f, R250.reuse ;  /* 0x0000001fff077819 */ /* 0x100fe200000114fa */
[----:B------:R-:W-:Y:S02]  /*87f0*/  IMAD.MOV.U32 R6, RZ, RZ, R250 ;  /* 0x000000ffff067224 */ /* 0x000fe400078e00fa */
[----:B------:R-:W1:Y:S01]  /*8800*/  S2R R9, SR_TID.X ;  /* 0x0000000000097919 */ /* 0x000e620000002100 */
[----:B------:R-:W-:Y:S01]  /*8810*/  USHF.R.S32.HI UR8, URZ, 0x1f, UR4 ;  /* 0x0000001f3f087899 */ /* 0x000fe20008011404 */
[----:B------:R-:W-:Y:S01]  /*8820*/  IMAD.U32 R25, RZ, RZ, UR4 ;  /* 0x00000004ff197e24 */ /* 0x000fe2000f8e00ff */
[----:B------:R-:W-:Y:S01]  /*8830*/  ULDC.64 UR6, c[0x0][0x3a0] ;  /* 0x0000e80000067ab9 */ /* 0x000fe20000000a00 */
[----:B------:R-:W-:Y:S01]  /*8840*/  BSSY B0, `(.L_x_34) ;  /* 0x000002e000007945 */ /* 0x000fe20003800000 */
[----:B------:R-:W-:Y:S01]  /*8850*/  UIMAD UR5, UR8, UR6, URZ ;  /* 0x00000006080572a4 */ /* 0x000fe2000f8e023f */
[----:B------:R-:W-:-:S03]  /*8860*/  IMAD.WIDE.U32 R4, R25, c[0x0][0x3a0], R6 ;  /* 0x0000e80019047a25 */ /* 0x000fc600078e0006 */
[----:B------:R-:W-:Y:S02]  /*8870*/  UIMAD UR5, UR4, UR7, UR5 ;  /* 0x00000007040572a4 */ /* 0x000fe4000f8e0205 */
[----:B------:R-:W-:Y:S01]  /*8880*/  IADD3 R4, P0, R4, UR11, RZ ;  /* 0x0000000b04047c10 */ /* 0x000fe2000ff1e0ff */
[----:B------:R-:W-:Y:S02]  /*8890*/  ULDC.64 UR6, c[0x0][0x3b8] ;  /* 0x0000ee0000067ab9 */ /* 0x000fe40000000a00 */
[----:B------:R-:W-:Y:S01]  /*88a0*/  UIMAD UR6, UR58, UR6, URZ ;  /* 0x000000063a0672a4 */ /* 0x000fe2000f8e023f */
[----:B------:R-:W-:Y:S01]  /*88b0*/  IMAD.U32 R8, RZ, RZ, UR5 ;  /* 0x00000005ff087e24 */ /* 0x000fe2000f8e00ff */
[----:B------:R-:W-:Y:S01]  /*88c0*/  UIMAD UR5, UR18, -0x80, UR14 ;  /* 0xffffff80120578a4 */ /* 0x000fe2000f8e020e */
[----:B------:R2:W3:Y:S01]  /*88d0*/  LDS.128 R36, [R3+0xa000] ;  /* 0x00a0000003247984 */ /* 0x0004e20000000c00 */
[----:B------:R-:W-:Y:S02]  /*88e0*/  UIMAD UR6, UR35, UR7, UR6 ;  /* 0x00000007230672a4 */ /* 0x000fe4000f8e0206 */
[----:B------:R-:W-:Y:S01]  /*88f0*/  IADD3.X R5, R5, UR15, R8, P0, !PT ;  /* 0x0000000f05057c10 */ /* 0x000fe200087fe408 */
[----:B------:R-:W-:Y:S01]  /*8900*/  IMAD.U32 R8, RZ, RZ, UR35 ;  /* 0x00000023ff087e24 */ /* 0x000fe2000f8e00ff */
[----:B------:R2:W4:Y:S01]  /*8910*/  LDS.128 R32, [R3+0xc000] ;  /* 0x00c0000003207984 */ /* 0x0005220000000c00 */
[----:B-1----:R-:W-:-:S03]  /*8920*/  SHF.R.S32.HI R0, RZ, 0x1f, R9 ;  /* 0x0000001fff007819 */ /* 0x002fc60000011409 */
[----:B------:R2:W1:Y:S01]  /*8930*/  LDS.128 R28, [R3+0xe000] ;  /* 0x00e00000031c7984 */ /* 0x0004620000000c00 */
[----:B------:R-:W-:Y:S01]  /*8940*/  LEA.HI R0, R0, R9, RZ, 0x2 ;  /* 0x0000000900007211 */ /* 0x000fe200078f10ff */
[----:B------:R-:W-:Y:S02]  /*8950*/  IMAD.WIDE.U32 R8, R8, c[0x0][0x3b8], R4 ;  /* 0x0000ee0008087a25 */ /* 0x000fe400078e0004 */
[----:B------:R2:W1:Y:S01]  /*8960*/  LDS.128 R48, [R3+0xf000] ;  /* 0x00f0000003307984 */ /* 0x0004620000000c00 */
[----:B------:R-:W-:-:S03]  /*8970*/  SHF.R.S32.HI R0, RZ, 0x2, R0 ;  /* 0x00000002ff007819 */ /* 0x000fc60000011400 */
[----:B------:R2:W1:Y:S01]  /*8980*/  LDS.128 R60, [R3+0x10000] ;  /* 0x01000000033c7984 */ /* 0x0004620000000c00 */
[----:B------:R-:W-:Y:S02]  /*8990*/  IADD3 R24, R9, UR6, RZ ;  /* 0x0000000609187c10 */ /* 0x000fe4000fffe0ff */
[----:B------:R-:W-:Y:S01]  /*89a0*/  ISETP.GE.AND P4, PT, R0, UR5, PT ;  /* 0x0000000500007c0c */ /* 0x000fe2000bf86270 */
[----:B------:R2:W1:Y:S01]  /*89b0*/  LDS.128 R44, [R3+0x11000] ;  /* 0x01100000032c7984 */ /* 0x0004620000000c00 */
[----:B------:R-:W-:-:S03]  /*89c0*/  SHF.R.S32.HI R26, RZ, 0x1f, R0 ;  /* 0x0000001fff1a7819 */ /* 0x000fc60000011400 */
[----:B------:R2:W1:Y:S04]  /*89d0*/  LDS.128 R56, [R3+0x12000] ;  /* 0x0120000003387984 */ /* 0x0004680000000c00 */
[----:B------:R2:W1:Y:S04]  /*89e0*/  LDS.128 R40, [R3+0x13000] ;  /* 0x0130000003287984 */ /* 0x0004680000000c00 */
[----:B------:R2:W1:Y:S01]  /*89f0*/  LDS.128 R52, [R3+0x14000] ;  /* 0x0140000003347984 */ /* 0x0004620000000c00 */
[----:B------:R-:W-:Y:S05]  /*8a00*/  @P4 BRA `(.L_x_35) ;  /* 0x0000011000004947 */ /* 0x000fea0003800000 */
[----:B------:R-:W-:Y:S01]  /*8a10*/  ISETP.GE.AND P2, PT, R250, c[0x0][0x220], PT ;  /* 0x00008800fa007a0c */ /* 0x000fe20003f46270 */
[----:B------:R-:W5:Y:S01]  /*8a20*/  LDS.128 R20, [R3+0xb000] ;  /* 0x00b0000003147984 */ /* 0x000f620000000c00 */
[----:B------:R-:W-:Y:S01]  /*8a30*/  MOV R5, R24 ;  /* 0x0000001800057202 */ /* 0x000fe20000000f00 */
[----:B------:R-:W-:Y:S01]  /*8a40*/  IMAD.MOV.U32 R4, RZ, RZ, R8 ;  /* 0x000000ffff047224 */ /* 0x000fe200078e0008 */
[----:B------:R-:W-:Y:S01]  /*8a50*/  ISETP.GE.AND P1, PT, R150, c[0x0][0x220], PT ;  /* 0x0000880096007a0c */ /* 0x000fe20003f26270 */
[----:B------:R-:W-:Y:S01]  /*8a60*/  LDS.128 R12, [R3+0xd000] ;  /* 0x00d00000030c7984 */ /* 0x000fe20000000c00 */
[----:B------:R-:W-:Y:S01]  /*8a70*/  ISETP.GE.AND P0, PT, R149, c[0x0][0x220], PT ;  /* 0x0000880095007a0c */ /* 0x000fe20003f06270 */
[----:B------:R-:W-:-:S05]  /*8a80*/  IMAD.WIDE.U32 R10, R0, c[0x0][0x3a0], R4 ;  /* 0x0000e800000a7a25 */ /* 0x000fca00078e0004 */
[----:B------:R-:W-:Y:S01]  /*8a90*/  LEA R4, P3, R10, c[0x0][0x340], 0x1 ;  /* 0x0000d0000a047a11 */ /* 0x000fe200078608ff */
[----:B------:R2:W4:Y:S02]  /*8aa0*/  @!P2 LDS.128 R16, [R3+0x9000] ;  /* 0x009000000310a984 */ /* 0x0005240000000c00 */
[----:B--2---:R-:W-:-:S04]  /*8ab0*/  IMAD R3, R26, c[0x0][0x3a0], RZ ;  /* 0x0000e8001a037a24 */ /* 0x004fc800078e02ff */
[----:B------:R-:W-:-:S04]  /*8ac0*/  IMAD R3, R0, c[0x0][0x3a4], R3 ;  /* 0x0000e90000037a24 */ /* 0x000fc800078e0203 */
[----:B------:R-:W-:-:S05]  /*8ad0*/  IMAD.IADD R3, R3, 0x1, R11 ;  /* 0x0000000103037824 */ /* 0x000fca00078e020b */
[----:B------:R-:W-:-:S05]  /*8ae0*/  LEA.HI.X R5, R10, c[0x0][0x344], R3, 0x1, P3 ;  /* 0x0000d1000a057a11 */ /* 0x000fca00018f0c03 */
[----:B-----5:R2:W-:Y:S04]  /*8af0*/  @!P1 STG.E.128 [R4.64+0x40], R20 ;  /* 0x0000401404009986 */ /* 0x0205e8000c101d0c */
[----:B----4-:R2:W-:Y:S04]  /*8b00*/  @!P2 STG.E.128 [R4.64], R16 ;  /* 0x000000100400a986 */ /* 0x0105e8000c101d0c */
[----:B------:R2:W-:Y:S02]  /*8b10*/  @!P0 STG.E.128 [R4.64+0x80], R12 ;  /* 0x0000800c04008986 */ /* 0x0005e4000c101d0c */
.L_x_35:
[----:B------:R-:W-:Y:S05]  /*8b20*/  BSYNC B0 ;  /* 0x0000000000007941 */ /* 0x000fea0003800000 */
.L_x_34:
[----:B--2---:R-:W-:Y:S01]  /*8b30*/  IADD3 R3, R0, 0x40, RZ ;  /* 0x0000004000037810 */ /* 0x004fe20007ffe0ff */
[----:B------:R-:W-:Y:S03]  /*8b40*/  BSSY B0, `(.L_x_36) ;  /* 0x0000013000007945 */ /* 0x000fe60003800000 */
[----:B------:R-:W-:-:S13]  /*8b50*/  ISETP.GE.AND P3, PT, R3, UR5, PT ;  /* 0x0000000503007c0c */ /* 0x000fda000bf66270 */
[----:B------:R-:W-:Y:S05]  /*8b60*/  @P3 BRA `(.L_x_37) ;  /* 0x0000010000003947 */ /* 0x000fea0003800000 */
[----:B------:R-:W-:Y:S02]  /*8b70*/  IADD3 R3, P0, R0, 0x40, RZ ;  /* 0x0000004000037810 */ /* 0x000fe40007f1e0ff */
[----:B------:R-:W-:Y:S02]  /*8b80*/  MOV R5, R24 ;  /* 0x0000001800057202 */ /* 0x000fe40000000f00 */
[----:B------:R-:W-:Y:S01]  /*8b90*/  ISETP.GE.AND P2, PT, R250, c[0x0][0x220], PT ;  /* 0x00008800fa007a0c */ /* 0x000fe20003f46270 */
[----:B------:R-:W-:Y:S01]  /*8ba0*/  IMAD.X R4, RZ, RZ, R26, P0 ;  /* 0x000000ffff047224 */ /* 0x000fe200000e061a */
[----:B------:R-:W-:Y:S02]  /*8bb0*/  ISETP.GE.AND P1, PT, R150, c[0x0][0x220], PT ;  /* 0x0000880096007a0c */ /* 0x000fe40003f26270 */
[----:B------:R-:W-:Y:S01]  /*8bc0*/  ISETP.GE.AND P0, PT, R149, c[0x0][0x220], PT ;  /* 0x0000880095007a0c */ /* 0x000fe20003f06270 */
[----:B------:R-:W-:Y:S02]  /*8bd0*/  IMAD R9, R4, c[0x0][0x3a0], RZ ;  /* 0x0000e80004097a24 */ /* 0x000fe400078e02ff */
[----:B------:R-:W-:-:S04]  /*8be0*/  IMAD.MOV.U32 R4, RZ, RZ, R8 ;  /* 0x000000ffff047224 */ /* 0x000fc800078e0008 */
[----:B------:R-:W-:-:S04]  /*8bf0*/  IMAD.WIDE.U32 R10, R3, c[0x0][0x3a0], R4 ;  /* 0x0000e800030a7a25 */ /* 0x000fc800078e0004 */
[----:B------:R-:W-:Y:S01]  /*8c00*/  IMAD R3, R3, c[0x0][0x3a4], R9 ;  /* 0x0000e90003037a24 */ /* 0x000fe200078e0209 */
[----:B------:R-:W-:-:S03]  /*8c10*/  LEA R4, P5, R10, c[0x0][0x340], 0x1 ;  /* 0x0000d0000a047a11 */ /* 0x000fc600078a08ff */
[----:B------:R-:W-:-:S05]  /*8c20*/  IMAD.IADD R3, R3, 0x1, R11 ;  /* 0x0000000103037824 */ /* 0x000fca00078e020b */
[----:B------:R-:W-:-:S05]  /*8c30*/  LEA.HI.X R5, R10, c[0x0][0x344], R3, 0x1, P5 ;  /* 0x0000d1000a057a11 */ /* 0x000fca00028f0c03 */
[----:B---3--:R2:W-:Y:S04]  /*8c40*/  @!P2 STG.E.128 [R4.64], R36 ;  /* 0x000000240400a986 */ /* 0x0085e8000c101d0c */
[----:B----4-:R2:W-:Y:S04]  /*8c50*/  @!P1 STG.E.128 [R4.64+0x40], R32 ;  /* 0x0000402004009986 */ /* 0x0105e8000c101d0c */
[----:B-1----:R2:W-:Y:S02]  /*8c60*/  @!P0 STG.E.128 [R4.64+0x80], R28 ;  /* 0x0000801c04008986 */ /* 0x0025e4000c101d0c */
.L_x_37:
[----:B------:R-:W-:Y:S05]  /*8c70*/  BSYNC B0 ;  /* 0x0000000000007941 */ /* 0x000fea0003800000 */
.L_x_36:
[----:B------:R-:W-:Y:S01]  /*8c80*/  ULDC.64 UR6, c[0x0][0x3a8] ;  /* 0x0000ea0000067ab9 */ /* 0x000fe20000000a00 */
[----:B------:R-:W-:Y:S01]  /*8c90*/  IMAD.WIDE.U32 R6, R25, c[0x0][0x3a8], R6 ;  /* 0x0000ea0019067a25 */ /* 0x000fe200078e0006 */
[----:B------:R-:W-:Y:S01]  /*8ca0*/  UIMAD UR5, UR8, UR6, URZ ;  /* 0x00000006080572a4 */ /* 0x000fe2000f8e023f */
[----:B------:R-:W-:Y:S03]  /*8cb0*/  BSSY B0, `(.L_x_38) ;  /* 0x000001a000007945 */ /* 0x000fe60003800000 */
[----:B------:R-:W-:Y:S01]  /*8cc0*/  UIMAD UR4, UR4, UR7, UR5 ;  /* 0x00000007040472a4 */ /* 0x000fe2000f8e0205 */
[----:B------:R-:W-:-:S05]  /*8cd0*/  IADD3 R6, P0, R6, UR9, RZ ;  /* 0x0000000906067c10 */ /* 0x000fca000ff1e0ff */
[----:B------:R-:W-:Y:S01]  /*8ce0*/  IMAD.U32 R3, RZ, RZ, UR4 ;  /* 0x00000004ff037e24 */ /* 0x000fe2000f8e00ff */
[----:B------:R-:W-:Y:S02]  /*8cf0*/  ULDC.64 UR4, c[0x0][0x3c0] ;  /* 0x0000f00000047ab9 */ /* 0x000fe40000000a00 */
[----:B------:R-:W-:Y:S02]  /*8d00*/  UIMAD UR4, UR58, UR4, URZ ;  /* 0x000000043a0472a4 */ /* 0x000fe4000f8e023f */
[----:B------:R-:W-:Y:S02]  /*8d10*/  IADD3.X R7, R7, UR10, R3, P0, !PT ;  /* 0x0000000a07077c10 */ /* 0x000fe400087fe403 */
[----:B------:R-:W-:Y:S01]  /*8d20*/  MOV R3, UR35 ;  /* 0x0000002300037c02 */ /* 0x000fe20008000f00 */
[----:B------:R-:W-:-:S04]  /*8d30*/  UIMAD UR4, UR35, UR5, UR4 ;  /* 0x00000005230472a4 */ /* 0x000fc8000f8e0204 */
[----:B------:R-:W-:-:S05]  /*8d40*/  IMAD.WIDE.U32 R6, R3, c[0x0][0x3c0], R6 ;  /* 0x0000f00003067a25 */ /* 0x000fca00078e0006 */
[----:B------:R-:W-:Y:S01]  /*8d50*/  IADD3 R3, R7, UR4, RZ ;  /* 0x0000000407037c10 */ /* 0x000fe2000fffe0ff */
[----:B------:R-:W-:Y:S05]  /*8d60*/  @P4 BRA `(.L_x_39) ;  /* 0x000000e000004947 */ /* 0x000fea0003800000 */
[----:B--2---:R-:W-:Y:S01]  /*8d70*/  MOV R5, R3 ;  /* 0x0000000300057202 */ /* 0x004fe20000000f00 */
[----:B------:R-:W-:Y:S01]  /*8d80*/  IMAD.MOV.U32 R4, RZ, RZ, R6 ;  /* 0x000000ffff047224 */ /* 0x000fe200078e0006 */
[----:B------:R-:W-:Y:S01]  /*8d90*/  ISETP.GE.AND P2, PT, R250, c[0x0][0x220], PT ;  /* 0x00008800fa007a0c */ /* 0x000fe20003f46270 */
[----:B------:R-:W-:Y:S01]  /*8da0*/  IMAD R10, R26, c[0x0][0x3a8], RZ ;  /* 0x0000ea001a0a7a24 */ /* 0x000fe200078e02ff */
[----:B------:R-:W-:Y:S01]  /*8db0*/  ISETP.GE.AND P1, PT, R150, c[0x0][0x220], PT ;  /* 0x0000880096007a0c */ /* 0x000fe20003f26270 */
[----:B------:R-:W-:Y:S01]  /*8dc0*/  IMAD.WIDE.U32 R8, R0, c[0x0][0x3a8], R4 ;  /* 0x0000ea0000087a25 */ /* 0x000fe200078e0004 */
[----:B------:R-:W-:-:S03]  /*8dd0*/  ISETP.GE.AND P0, PT, R149, c[0x0][0x220], PT ;  /* 0x0000880095007a0c */ /* 0x000fc60003f06270 */
[----:B------:R-:W-:-:S04]  /*8de0*/  IMAD R4, R0, c[0x0][0x3ac], R10 ;  /* 0x0000eb0000047a24 */ /* 0x000fc800078e020a */
[----:B------:R-:W-:Y:S01]  /*8df0*/  IMAD.IADD R5, R4, 0x1, R9 ;  /* 0x0000000104057824 */ /* 0x000fe200078e0209 */
[----:B------:R-:W-:-:S04]  /*8e00*/  LEA R4, P4, R8, c[0x0][0x348], 0x1 ;  /* 0x0000d20008047a11 */ /* 0x000fc800078808ff */
[----:B------:R-:W-:-:S05]  /*8e10*/  LEA.HI.X R5, R8, c[0x0][0x34c], R5, 0x1, P4 ;  /* 0x0000d30008057a11 */ /* 0x000fca00020f0c05 */
[----:B-1----:R1:W-:Y:S04]  /*8e20*/  @!P2 STG.E.128 [R4.64], R48 ;  /* 0x000000300400a986 */ /* 0x0023e8000c101d0c */
[----:B------:R1:W-:Y:S04]  /*8e30*/  @!P1 STG.E.128 [R4.64+0x40], R44 ;  /* 0x0000402c04009986 */ /* 0x0003e8000c101d0c */
[----:B------:R1:W-:Y:S02]  /*8e40*/  @!P0 STG.E.128 [R4.64+0x80], R40 ;  /* 0x0000802804008986 */ /* 0x0003e4000c101d0c */
.L_x_39:
[----:B------:R-:W-:Y:S05]  /*8e50*/  BSYNC B0 ;  /* 0x0000000000007941 */ /* 0x000fea0003800000 */
.L_x_38:
[----:B------:R-:W-:Y:S05]  /*8e60*/  @P3 BRA `(.L_x_15) ;  /* 0x000000f000003947 */ /* 0x000fea0003800000 */
[----:B------:R-:W-:Y:S01]  /*8e70*/  IADD3 R0, P0, R0, 0x40, RZ ;  /* 0x0000004000007810 */ /* 0x000fe20007f1e0ff */
[----:B------:R-:W-:Y:S01]  /*8e80*/  IMAD.MOV.U32 R7, RZ, RZ, R3 ;  /* 0x000000ffff077224 */ /* 0x000fe200078e0003 */
[----:B------:R-:W-:-:S02]  /*8e90*/  ISETP.GE.AND P2, PT, R250, c[0x0][0x220], PT ;  /* 0x00008800fa007a0c */ /* 0x000fc40003f46270 */
[----:B------:R-:W-:Y:S01]  /*8ea0*/  ISETP.GE.AND P1, PT, R150, c[0x0][0x220], PT ;  /* 0x0000880096007a0c */ /* 0x000fe20003f26270 */
[----:B-12---:R-:W-:Y:S01]  /*8eb0*/  IMAD.X R4, RZ, RZ, R26, P0 ;  /* 0x000000ffff047224 */ /* 0x006fe200000e061a */
[----:B------:R-:W-:Y:S01]  /*8ec0*/  ISETP.GE.AND P0, PT, R149, c[0x0][0x220], PT ;  /* 0x0000880095007a0c */ /* 0x000fe20003f06270 */
[----:B------:R-:W-:-:S04]  /*8ed0*/  IMAD.WIDE.U32 R6, R0, c[0x0][0x3a8], R6 ;  /* 0x0000ea0000067a25 */ /* 0x000fc800078e0006 */
[----:B------:R-:W-:-:S04]  /*8ee0*/  IMAD R4, R4, c[0x0][0x3a8], RZ ;  /* 0x0000ea0004047a24 */ /* 0x000fc800078e02ff */
[----:B------:R-:W-:Y:S01]  /*8ef0*/  IMAD R0, R0, c[0x0][0x3ac], R4 ;  /* 0x0000eb0000007a24 */ /* 0x000fe200078e0204 */
[----:B------:R-:W-:-:S03]  /*8f00*/  LEA R4, P3, R6, c[0x0][0x348], 0x1 ;  /* 0x0000d20006047a11 */ /* 0x000fc600078608ff */
[----:B------:R-:W-:-:S05]  /*8f10*/  IMAD.IADD R0, R0, 0x1, R7 ;  /* 0x0000000100007824 */ /* 0x000fca00078e0207 */
[----:B------:R-:W-:-:S05]  /*8f20*/  LEA.HI.X R5, R6, c[0x0][0x34c], R0, 0x1, P3 ;  /* 0x0000d30006057a11 */ /* 0x000fca00018f0c00 */
[----:B------:R1:W-:Y:S04]  /*8f30*/  @!P2 STG.E.128 [R4.64], R60 ;  /* 0x0000003c0400a986 */ /* 0x0003e8000c101d0c */
[----:B------:R1:W-:Y:S04]  /*8f40*/  @!P1 STG.E.128 [R4.64+0x40], R56 ;  /* 0x0000403804009986 */ /* 0x0003e8000c101d0c */
[----:B------:R1:W-:Y:S02]  /*8f50*/  @!P0 STG.E.128 [R4.64+0x80], R52 ;  /* 0x0000803404008986 */ /* 0x0003e4000c101d0c */
.L_x_15:
[----:B------:R-:W-:Y:S05]  /*8f60*/  BSYNC B1 ;  /* 0x0000000000017941 */ /* 0x000fea0003800000 */
.L_x_1:
[----:B------:R-:W-:Y:S02]  /*8f70*/  ULDC UR5, c[0x0][0x218] ;  /* 0x0000860000057ab9 */ /* 0x000fe40000000800 */
[----:B------:R-:W-:-:S04]  /*8f80*/  UIADD3 UR5, UR5, 0x7f, URZ ;  /* 0x0000007f05057890 */ /* 0x000fc8000fffe03f */
[----:B------:R-:W-:-:S04]  /*8f90*/  USHF.R.S32.HI UR4, URZ, 0x1f, UR5 ;  /* 0x0000001f3f047899 */ /* 0x000fc80008011405 */
[----:B------:R-:W-:-:S03]  /*8fa0*/  ULEA.HI UR4, UR4, UR5, URZ, 0x7 ;  /* 0x0000000504047291 */ /* 0x000fc6000f8f383f */
[----:B------:R-:W-:Y:S02]  /*8fb0*/  ULDC UR5, c[0x0][0xc] ;  /* 0x0000030000057ab9 */ /* 0x000fe40000000800 */
[----:B------:R-:W-:Y:S02]  /*8fc0*/  UIADD3 UR18, UR18, UR5, URZ ;  /* 0x0000000512127290 */ /* 0x000fe4000fffe03f */
[----:B------:R-:W-:-:S04]  /*8fd0*/  USHF.R.S32.HI UR4, URZ, 0x7, UR4 ;  /* 0x000000073f047899 */ /* 0x000fc80008011404 */
[----:B------:R-:W-:-:S06]  /*8fe0*/  UISETP.GE.AND UP0, UPT, UR18, UR4, UPT ;  /* 0x000000041200728c */ /* 0x000fcc000bf06270 */
[----:B------:R-:W-:-:S13]  /*8ff0*/  PLOP3.LUT P0, PT, PT, PT, UP0, 0x80, 0x0 ;  /* 0x000000000000781c */ /* 0x000fda0003f0f008 */
[----:B------:R-:W-:Y:S01]  /*9000*/  @P0 CALL.REL.NOINC `(.L_x_40) ;  /* 0x0000001000000944 */ /* 0x000fe20003c00000 */
[----:B------:R-:W-:Y:S05]  /*9010*/  BRA `(.L_x_41) ;  /* 0xffff7e3000007947 */ /* 0x000fea000383ffff */
.L_x_40:
[----:B------:R-:W-:Y:S05]  /*9020*/  EXIT ;  /* 0x000000000000794d */ /* 0x000fea0003800000 */
.L_x_42:
[----:B------:R-:W-:-:S00]  /*9030*/  BRA `(.L_x_42) ;  /* 0xfffffff000007947 */ /* 0x000fc0000383ffff */
[----:B------:R-:W-:-:S00]  /*9040*/  NOP ;  /* 0x0000000000007918 */ /* 0x000fc00000000000 */
        /* <DEDUP_REMOVED lines=11> */
.L_x_664:


//--------------------- .text._ZN5flash44flash_bwd_dq_dk_dv_loop_seqk_parallel_kernelI23Flash_bwd_kernel_traitsILi96ELi64ELi128ELi8ELi2ELi4ELi4ELb1ELb0EN7cutlass10bfloat16_tE19Flash_kernel_traitsILi96ELi64ELi128ELi8ES3_EELb0ELb1ELb0ELb0ELb1ELb1ELb0EEEvNS_16Flash_bwd_paramsE --------------------------
	.section	.text._ZN5flash44flash_bwd_dq_dk_dv_loop_seqk_parallel_kernelI23Flash_bwd_kernel_traitsILi96ELi64ELi128ELi8ELi2ELi4ELi4ELb1ELb0EN7cutlass10bfloat16_tE19Flash_kernel_traitsILi96ELi64ELi128ELi8ES3_EELb0ELb1ELb0ELb0ELb1ELb1ELb0EEEvNS_16Flash_bwd_paramsE,"ax",@progbits
	.sectioninfo	@"SHI_REGISTERS=255"
	.align	128
        .global         _ZN5flash44flash_bwd_dq_dk_dv_loop_seqk_parallel_kernelI23Flash_bwd_kernel_traitsILi96ELi64ELi128ELi8ELi2ELi4ELi4ELb1ELb0EN7cutlass10bfloat16_tE19Flash_kernel_traitsILi96ELi64ELi128ELi8ES3_EELb0ELb1ELb0ELb0ELb1ELb1ELb0EEEvNS_16Flash_bwd_paramsE
        .type           _ZN5flash44flash_bwd_dq_dk_dv_loop_seqk_parallel_kernelI23Flash_bwd_kernel_traitsILi96ELi64ELi128ELi8ELi2ELi4ELi4ELb1ELb0EN7cutlass10bfloat16_tE19Flash_kernel_traitsILi96ELi64ELi128ELi8ES3_EELb0ELb1ELb0ELb0ELb1ELb1ELb0EEEvNS_16Flash_bwd_paramsE,@function
        .size           _ZN5flash44flash_bwd_dq_dk_dv_loop_seqk_parallel_kernelI23Flash_bwd_kernel_traitsILi96ELi64ELi128ELi8ELi2ELi4ELi4ELb1ELb0EN7cutlass10bfloat16_tE19Flash_kernel_traitsILi96ELi64ELi128ELi8ES3_EELb0ELb1ELb0ELb0ELb1ELb1ELb0EEEvNS_16Flash_bwd_paramsE,(.L_x_665 - _ZN5flash44flash_bwd_dq_dk_dv_loop_seqk_parallel_kernelI23Flash_bwd_kernel_traitsILi96ELi64ELi128ELi8ELi2ELi4ELi4ELb1ELb0EN7cutlass10bfloat16_tE19Flash_kernel_traitsILi96ELi64ELi128ELi8ES3_EELb0ELb1ELb0ELb0ELb1ELb1ELb0EEEvNS_16Flash_bwd_paramsE)
        .other          _ZN5flash44flash_bwd_dq_dk_dv_loop_seqk_parallel_kernelI23Flash_bwd_kernel_traitsILi96ELi64ELi128ELi8ELi2ELi4ELi4ELb1ELb0EN7cutlass10bfloat16_tE19Flash_kernel_traitsILi96ELi64ELi128ELi8ES3_EELb0ELb1ELb0ELb0ELb1ELb1ELb0EEEvNS_16Flash_bwd_paramsE,@"STO_CUDA_ENTRY STV_DEFAULT"
_ZN5flash44flash_bwd_dq_dk_dv_loop_seqk_parallel_kernelI23Flash_bwd_kernel_traitsILi96ELi64ELi128ELi8ELi2ELi4ELi4ELb1ELb0EN7cutlass10bfloat16_tE19Flash_kernel_traitsILi96ELi64ELi128ELi8ES3_EELb0ELb1ELb0ELb0ELb1ELb1ELb0EEEvNS_16Flash_bwd_paramsE:
.text._ZN5flash44flash_bwd_dq_dk_dv_loop_seqk_parallel_kernelI23Flash_bwd_kernel_traitsILi96ELi64ELi128ELi8ELi2ELi4ELi4ELb1ELb0EN7cutlass10bfloat16_tE19Flash_kernel_traitsILi96ELi64ELi128ELi8ES3_EELb0ELb1ELb0ELb0ELb1ELb1ELb0EEEvNS_16Flash_bwd_paramsE:
        /* <DEDUP_REMOVED lines=12> */
[----:B------:R-:W-:Y:S01]  /*00c0*/  IMAD.MOV.U32 R226, RZ, RZ, 0x20 ;  /* 0x00000020ffe27424 */ /* 0x000fe200078e00ff */
[----:B------:R-:W-:Y:S01]  /*00d0*/  ULDC UR30, c[0x0][0x22c] ;  /* 0x00008b00001e7ab9 */ /* 0x000fe20000000800 */
[----:B------:R-:W-:Y:S01]  /*00e0*/  IMAD.MOV.U32 R230, RZ, RZ, -0x10 ;  /* 0xfffffff0ffe67424 */ /* 0x000fe200078e00ff */
[----:B------:R-:W-:Y:S01]  /*00f0*/  ULDC UR17, c[0x0][0x1c0] ;  /* 0x0000700000117ab9 */ /* 0x000fe20000000800 */
[----:B------:R-:W-:Y:S01]  /*0100*/  IMAD.MOV.U32 R223, RZ, RZ, -0x40 ;  /* 0xffffffc0ffdf7424 */ /* 0x000fe200078e00ff */
[----:B------:R-:W-:Y:S02]  /*0110*/  UIMAD UR20, UR30, UR17, URZ ;  /* 0x000000111e1472a4 */ /* 0x000fe4000f8e023f */
[----:B------:R-:W-:Y:S02]  /*0120*/  UMOV UR4, 0x80 ;  /* 0x0000008000047882 */ /* 0x000fe40000000000 */
[----:B------:R-:W-:-:S02]  /*0130*/  ULDC UR5, c[0x0][0x210] ;  /* 0x0000840000057ab9 */ /* 0x000fc40000000800 */
[----:B------:R-:W-:Y:S02]  /*0140*/  ULDC UR22, c[0x0][0x234] ;  /* 0x00008d0000167ab9 */ /* 0x000fe40000000800 */
[----:B------:R-:W-:Y:S02]  /*0150*/  ULDC UR21, c[0x0][0x224] ;  /* 0x0000890000157ab9 */ /* 0x000fe40000000800 */
[----:B------:R-:W-:Y:S02]  /*0160*/  UIMAD UR22, UR4, UR5, UR22 ;  /* 0x00000005041672a4 */ /* 0x000fe4000f8e0216 */
[----:B------:R-:W-:Y:S02]  /*0170*/  UIADD3 UR21, UR4, UR21, URZ ;  /* 0x0000001504157290 */ /* 0x000fe4000fffe03f */
[----:B------:R-:W-:Y:S02]  /*0180*/  USHF.R.S32.HI UR4, URZ, 0x1f, UR30 ;  /* 0x0000001f3f047899 */ /* 0x000fe4000801141e */
[----:B------:R-:W-:Y:S01]  /*0190*/  USHF.L.U32 UR19, UR20, 0x6, URZ ;  /* 0x0000000614137899 */ /* 0x000fe2000800063f */
[----:B-1----:R-:W-:Y:S01]  /*01a0*/  SHF.R.S32.HI R20, RZ, 0x1f, R21 ;  /* 0x0000001fff147819 */ /* 0x002fe20000011415 */
[----:B------:R-:W-:-:S02]  /*01b0*/  UIMAD.WIDE.U32 UR30, UR30, UR17, URZ ;  /* 0x000000111e1e72a5 */ /* 0x000fc4000f8e003f */
[----:B------:R-:W-:Y:S01]  /*01c0*/  ULDC.64 UR34, c[0x0][0x118] ;  /* 0x0000460000227ab9 */ /* 0x000fe20000000a00 */
[CC--:B------:R-:W-:Y:S01]  /*01d0*/  LEA.HI R5, R20.reuse, R21.reuse, RZ, 0x2 ;  /* 0x0000001514057211 */ /* 0x0c0fe200078f10ff */
[----:B------:R-:W-:Y:S01]  /*01e0*/  ULDC UR14, c[0x0][0x1c0] ;  /* 0x00007000000e7ab9 */ /* 0x000fe20000000800 */
[CC--:B------:R-:W-:Y:S01]  /*01f0*/  LEA.HI R11, R20.reuse, R21.reuse, RZ, 0x4 ;  /* 0x00000015140b7211 */ /* 0x0c0fe200078f20ff */
[----:B------:R-:W-:Y:S01]  /*0200*/  ULDC UR13, c[0x0][0x224] ;  /* 0x00008900000d7ab9 */ /* 0x000fe20000000800 */
[--C-:B------:R-:W-:Y:S01]  /*0210*/  SHF.R.S32.HI R7, RZ, 0x2, R5.reuse ;  /* 0x00000002ff077819 */ /* 0x100fe20000011405 */
[----:B------:R-:W-:Y:S01]  /*0220*/  UMOV UR15, 0x4 ;  /* 0x00000004000f7882 */ /* 0x000fe20000000000 */
[----:B------:R-:W-:Y:S01]  /*0230*/  LEA.HI R10, R20, R21, RZ, 0x5 ;  /* 0x00000015140a7211 */ /* 0x000fe200078f28ff */
[----:B------:R-:W-:Y:S01]  /*0240*/  ULDC.64 UR26, c[0x0][0x200] ;  /* 0x00008000001a7ab9 */ /* 0x000fe20000000a00 */
[----:B------:R-:W-:Y:S01]  /*0250*/  SHF.R.S32.HI R0, RZ, 0x1f, R5 ;  /* 0x0000001fff007819 */ /* 0x000fe20000011405 */
[----:B------:R-:W-:Y:S01]  /*0260*/  ULDC.64 UR24, c[0x0][0x3c8] ;  /* 0x0000f20000187ab9 */ /* 0x000fe20000000a00 */
[----:B------:R-:W-:Y:S01]  /*0270*/  SHF.R.S32.HI R8, RZ, 0x4, R11 ;  /* 0x00000004ff087819 */ /* 0x000fe2000001140b */
[----:B------:R-:W-:Y:S01]  /*0280*/  ULDC UR12, c[0x0][0x224] ;  /* 0x00008900000c7ab9 */ /* 0x000fe20000000800 */
[-C--:B------:R-:W-:Y:S01]  /*0290*/  LEA.HI R4, R5, R7.reuse, RZ, 0x1 ;  /* 0x0000000705047211 */ /* 0x080fe200078f08ff */
[----:B------:R-:W-:Y:S01]  /*02a0*/  ULDC UR11, c[0x0][0x22c] ;  /* 0x00008b00000b7ab9 */ /* 0x000fe20000000800 */
[----:B------:R-:W-:Y:S01]  /*02b0*/  LOP3.LUT R3, R10, 0xffffffe0, RZ, 0xc0, !PT ;  /* 0xffffffe00a037812 */ /* 0x000fe200078ec0ff */
[----:B------:R-:W-:Y:S01]  /*02c0*/  ULDC UR10, c[0x0][0x214] ;  /* 0x00008500000a7ab9 */ /* 0x000fe20000000800 */
[----:B------:R-:W-:Y:S01]  /*02d0*/  LEA.HI R0, R0, R7, RZ, 0x3 ;  /* 0x0000000700007211 */ /* 0x000fe200078f18ff */
[----:B------:R-:W-:Y:S01]  /*02e0*/  ULDC UR9, c[0x0][0x2e8] ;  /* 0x0000ba0000097ab9 */ /* 0x000fe20000000800 */
[----:B------:R-:W-:Y:S01]  /*02f0*/  LEA.HI R2, R11, R8, RZ, 0x1 ;  /* 0x000000080b027211 */ /* 0x000fe200078f08ff */
[----:B------:R-:W-:Y:S01]  /*0300*/  IMAD.IADD R3, R21, 0x1, -R3 ;  /* 0x0000000115037824 */ /* 0x000fe200078e0a03 */
[----:B------:R-:W-:Y:S01]  /*0310*/  LOP3.LUT R4, R4, 0x7fffffe, RZ, 0xc0, !PT ;  /* 0x07fffffe04047812 */ /* 0x000fe200078ec0ff */
[----:B------:R-:W-:Y:S01]  /*0320*/  ULDC UR8, c[0x0][0x214] ;  /* 0x0000850000087ab9 */ /* 0x000fe20000000800 */
[----:B------:R-:W-:Y:S01]  /*0330*/  LOP3.LUT R0, R0, 0xfffffff8, RZ, 0xc0, !PT ;  /* 0xfffffff800007812 */ /* 0x000fe200078ec0ff */
[----:B------:R-:W-:Y:S01]  /*0340*/  UIMAD UR17, UR4, UR17, URZ ;  /* 0x00000011041172a4 */ /* 0x000fe2000f8e023f */
[----:B------:R-:W-:Y:S01]  /*0350*/  LOP3.LUT R2, R2, 0xfffffffe, RZ, 0xc0, !PT ;  /* 0xfffffffe02027812 */ /* 0x000fe200078ec0ff */
[C---:B------:R-:W-:Y:S01]  /*0360*/  IMAD.IADD R6, R7.reuse, 0x1, -R4 ;  /* 0x0000000107067824 */ /* 0x040fe200078e0a04 */
[----:B------:R-:W-:Y:S01]  /*0370*/  SHF.R.S32.HI R4, RZ, 0x1f, R3 ;  /* 0x0000001fff047819 */ /* 0x000fe20000011403 */
[----:B------:R-:W-:Y:S01]  /*0380*/  IMAD.IADD R9, R7, 0x1, -R0 ;  /* 0x0000000107097824 */ /* 0x000fe200078e0a00 */
[----:B------:R-:W-:Y:S01]  /*0390*/  SHF.R.S32.HI R0, RZ, 0x5, R10 ;  /* 0x00000005ff007819 */ /* 0x000fe2000001140a */
[----:B------:R-:W-:Y:S01]  /*03a0*/  IMAD.IADD R14, R8, 0x1, -R2 ;  /* 0x00000001080e7824 */ /* 0x000fe200078e0a02 */
[----:B------:R-:W-:Y:S01]  /*03b0*/  SHF.R.S32.HI R2, RZ, 0x1f, R10 ;  /* 0x0000001fff027819 */ /* 0x000fe2000001140a */
[----:B------:R-:W-:Y:S01]  /*03c0*/  USHF.R.S32.HI UR18, URZ, 0x1f, UR19 ;  /* 0x0000001f3f127899 */ /* 0x000fe20008011413 */
[----:B------:R-:W-:Y:S01]  /*03d0*/  LEA.HI R12, R20, R21, RZ, 0x3 ;  /* 0x00000015140c7211 */ /* 0x000fe200078f18ff */
[----:B------:R-:W-:Y:S01]  /*03e0*/  IMAD R8, R0, 0x8, R6 ;  /* 0x0000000800087824 */ /* 0x000fe200078e0206 */
[----:B------:R-:W-:Y:S01]  /*03f0*/  LEA.HI R22, R4, R3, RZ, 0x2 ;  /* 0x0000000304167211 */ /* 0x000fe200078f10ff */
[----:B------:R-:W-:Y:S01]  /*0400*/  UMOV UR16, 0xffffd000 ;  /* 0xffffd00000107882 */ /* 0x000fe20000000000 */
[----:B------:R-:W-:-:S02]  /*0410*/  LEA.HI R3, R10, R0, RZ, 0x1 ;  /* 0x000000000a037211 */ /* 0x000fc400078f08ff */
[----:B------:R-:W-:Y:S02]  /*0420*/  LEA.HI R2, R2, R0, RZ, 0x2 ;  /* 0x0000000002027211 */ /* 0x000fe400078f10ff */
[----:B------:R-:W-:Y:S02]  /*0430*/  SHF.R.S32.HI R7, RZ, 0x3, R12 ;  /* 0x00000003ff077819 */ /* 0x000fe4000001140c */
[----:B------:R-:W-:Y:S02]  /*0440*/  LOP3.LUT R5, R5, 0xfffffffc, RZ, 0xc0, !PT ;  /* 0xfffffffc05057812 */ /* 0x000fe400078ec0ff */
[----:B------:R-:W-:Y:S01]  /*0450*/  LOP3.LUT R4, R3, 0xfffffffe, RZ, 0xc0, !PT ;  /* 0xfffffffe03047812 */ /* 0x000fe200078ec0ff */
[----:B------:R-:W-:Y:S01]  /*0460*/  IMAD.SHL.U32 R3, R7, 0x40, RZ ;  /* 0x0000004007037824 */ /* 0x000fe200078e00ff */
[----:B------:R-:W-:Y:S01]  /*0470*/  LOP3.LUT R2, R2, 0xfffffffc, RZ, 0xc0, !PT ;  /* 0xfffffffc02027812 */ /* 0x000fe200078ec0ff */
[----:B------:R-:W-:Y:S01]  /*0480*/  IMAD.IADD R16, R21, 0x1, -R5 ;  /* 0x0000000115107824 */ /* 0x000fe200078e0a05 */
[----:B------:R-:W-:Y:S01]  /*0490*/  LOP3.LUT P4, RZ, R9, 0x2, RZ, 0xc0, !PT ;  /* 0x0000000209ff7812 */ /* 0x000fe2000788c0ff */
[----:B------:R-:W-:-:S02]  /*04a0*/  IMAD.IADD R227, R0, 0x1, -R4 ;  /* 0x0000000100e37824 */ /* 0x000fc400078e0a04 */
[----:B------:R-:W-:Y:S01]  /*04b0*/  IMAD.IADD R13, R0, 0x1, -R2 ;  /* 0x00000001000d7824 */ /* 0x000fe200078e0a02 */
[----:B------:R-:W-:Y:S01]  /*04c0*/  LOP3.LUT R0, R3, 0xc0, RZ, 0xc0, !PT ;  /* 0x000000c003007812 */ /* 0x000fe200078ec0ff */
[----:B------:R-:W-:Y:S01]  /*04d0*/  IMAD.SHL.U32 R18, R16, 0x8, RZ ;  /* 0x0000000810127824 */ /* 0x000fe200078e00ff */
[----:B------:R-:W-:Y:S02]  /*04e0*/  LOP3.LUT R3, R11, 0xfffffff0, RZ, 0xc0, !PT ;  /* 0xfffffff00b037812 */ /* 0x000fe400078ec0ff */
[----:B------:R-:W-:Y:S02]  /*04f0*/  LOP3.LUT R2, R12, 0xfffffff8, RZ, 0xc0, !PT ;  /* 0xfffffff80c027812 */ /* 0x000fe400078ec0ff */
[----:B------:R-:W-:Y:S01]  /*0500*/  SHF.R.U32.HI R5, RZ, 0x3, R0 ;  /* 0x00000003ff057819 */ /* 0x000fe20000011600 */
[----:B------:R1:W-:Y:S01]  /*0510*/  STL [R1+0x40], R18 ;  /* 0x0000401201007387 */ /* 0x0003e20000100800 */
[----:B------:R-:W-:Y:S01]  /*0520*/  LOP3.LUT R4, R0, 0x18, R18, 0xf8, !PT ;  /* 0x0000001800047812 */ /* 0x000fe200078ef812 */
[C---:B------:R-:W-:Y:S01]  /*0530*/  IMAD.IADD R0, R21.reuse, 0x1, -R3 ;  /* 0x0000000115007824 */ /* 0x040fe200078e0a03 */
[----:B------:R-:W-:Y:S01]  /*0540*/  LEA.HI R3, R20, R21, RZ, 0x6 ;  /* 0x0000001514037211 */ /* 0x000fe200078f30ff */
[----:B------:R-:W-:Y:S01]  /*0550*/  IMAD.IADD R2, R21, 0x1, -R2 ;  /* 0x0000000115027824 */ /* 0x000fe200078e0a02 */
[----:B------:R-:W-:-:S02]  /*0560*/  LOP3.LUT R7, R4, R5, RZ, 0x3c, !PT ;  /* 0x0000000504077212 */ /* 0x000fc400078e3cff */
[----:B------:R-:W-:Y:S02]  /*0570*/  SHF.R.S32.HI R5, RZ, 0x1f, R0 ;  /* 0x0000001fff057819 */ /* 0x000fe40000011400 */
[----:B------:R-:W-:Y:S01]  /*0580*/  SHF.R.S32.HI R10, RZ, 0x6, R3 ;  /* 0x00000006ff0a7819 */ /* 0x000fe20000011403 */
[----:B------:R-:W-:Y:S01]  /*0590*/  IMAD.U32 R15, R8, 0x20, R7 ;  /* 0x00000020080f7824 */ /* 0x000fe200078e0007 */
[----:B------:R-:W-:Y:S02]  /*05a0*/  LEA.HI R6, R2, R2, RZ, 0x1 ;  /* 0x0000000202067211 */ /* 0x000fe400078f08ff */
[-C--:B------:R-:W-:Y:S02]  /*05b0*/  LEA.HI R3, R0, R0.reuse, RZ, 0x1 ;  /* 0x0000000000037211 */ /* 0x080fe400078f08ff */
[----:B------:R-:W-:Y:S01]  /*05c0*/  LEA.HI R11, R5, R0, RZ, 0x3 ;  /* 0x00000000050b7211 */ /* 0x000fe200078f18ff */
[----:B------:R2:W-:Y:S01]  /*05d0*/  STL [R1+0x24], R15 ;  /* 0x0000240f01007387 */ /* 0x0005e20000100800 */
[----:B------:R-:W-:-:S02]  /*05e0*/  LOP3.LUT R4, R6, 0x3fffffe, RZ, 0xc0, !PT ;  /* 0x03fffffe06047812 */ /* 0x000fc400078ec0ff */
[----:B------:R-:W-:Y:S02]  /*05f0*/  LOP3.LUT R8, R3, 0x7fffffe, RZ, 0xc0, !PT ;  /* 0x07fffffe03087812 */ /* 0x000fe400078ec0ff */
[----:B------:R-:W-:Y:S01]  /*0600*/  LOP3.LUT R7, R11, 0xfffffff8, RZ, 0xc0, !PT ;  /* 0xfffffff80b077812 */ /* 0x000fe200078ec0ff */
[C---:B------:R-:W-:Y:S02]  /*0610*/  IMAD.IADD R5, R2.reuse, 0x1, -R4 ;  /* 0x0000000102057824 */ /* 0x040fe400078e0a04 */
[----:B------:R-:W-:Y:S02]  /*0620*/  IMAD.SHL.U32 R2, R2, 0x40, RZ ;  /* 0x0000004002027824 */ /* 0x000fe400078e00ff */
[----:B-1----:R-:W-:Y:S01]  /*0630*/  IMAD.IADD R18, R0, 0x1, -R8 ;  /* 0x0000000100127824 */ /* 0x002fe200078e0a08 */
[----:B------:R-:W-:Y:S01]  /*0640*/  LEA.HI R8, R20, R21, RZ, 0x7 ;  /* 0x0000001514087211 */ /* 0x000fe200078f38ff */
[----:B------:R-:W-:Y:S02]  /*0650*/  IMAD R4, R10, 0x4, R14 ;  /* 0x000000040a047824 */ /* 0x000fe400078e020e */
[----:B------:R-:W-:-:S02]  /*0660*/  IMAD.SHL.U32 R21, R21, 0x2, RZ ;  /* 0x0000000215157824 */ /* 0x000fc400078e00ff */
[----:B------:R-:W-:Y:S01]  /*0670*/  IMAD R19, R4, 0x8, R5 ;  /* 0x0000000804137824 */ /* 0x000fe200078e0205 */
[----:B------:R-:W-:Y:S01]  /*0680*/  SHF.R.S32.HI R4, RZ, 0x1f, R3 ;  /* 0x0000001fff047819 */ /* 0x000fe20000011403 */
[----:B--2---:R-:W-:Y:S01]  /*0690*/  IMAD.IADD R15, R0, 0x1, -R7 ;  /* 0x00000001000f7824 */ /* 0x004fe200078e0a07 */
[----:B------:R-:W-:Y:S02]  /*06a0*/  SHF.R.S32.HI R0, RZ, 0x1, R6 ;  /* 0x00000001ff007819 */ /* 0x000fe40000011406 */
[----:B------:R-:W-:Y:S01]  /*06b0*/  LOP3.LUT R6, R2, 0x1c0, RZ, 0xc0, !PT ;  /* 0x000001c002067812 */ /* 0x000fe200078ec0ff */
[----:B------:R-:W-:Y:S01]  /*06c0*/  IMAD.SHL.U32 R2, R13, 0x10, RZ ;  /* 0x000000100d027824 */ /* 0x000fe200078e00ff */
[C---:B------:R-:W-:Y:S01]  /*06d0*/  LOP3.LUT P6, RZ, R0.reuse, 0x2, RZ, 0xc0, !PT ;  /* 0x0000000200ff7812 */ /* 0x040fe200078cc0ff */
[----:B------:R-:W-:Y:S01]  /*06e0*/  IMAD.SHL.U32 R0, R0, 0x40, RZ ;  /* 0x0000004000007824 */ /* 0x000fe200078e00ff */
[----:B------:R-:W-:Y:S02]  /*06f0*/  SHF.R.S32.HI R7, RZ, 0x1, R3 ;  /* 0x00000001ff077819 */ /* 0x000fe40000011403 */
[----:B------:R-:W-:-:S02]  /*0700*/  LOP3.LUT R3, R9, 0x1, RZ, 0xc0, !PT ;  /* 0x0000000109037812 */ /* 0x000fc400078ec0ff */
[----:B------:R-:W-:Y:S02]  /*0710*/  LOP3.LUT R0, R0, 0xc0, RZ, 0xc0, !PT ;  /* 0x000000c000007812 */ /* 0x000fe400078ec0ff */
[----:B------:R-:W-:Y:S02]  /*0720*/  LOP3.LUT R2, R6, 0x30, R2, 0xf8, !PT ;  /* 0x0000003006027812 */ /* 0x000fe400078ef802 */
[----:B------:R-:W-:Y:S02]  /*0730*/  ISETP.NE.U32.AND P5, PT, R3, 0x1, PT ;  /* 0x000000010300780c */ /* 0x000fe40003fa5070 */
[----:B------:R-:W-:Y:S02]  /*0740*/  LOP3.LUT R5, R0, 0x8, R12, 0xf8, !PT ;  /* 0x0000000800057812 */ /* 0x000fe400078ef80c */
[----:B------:R-:W-:Y:S02]  /*0750*/  SHF.R.U32.HI R3, RZ, 0x3, R0 ;  /* 0x00000003ff037819 */ /* 0x000fe40000011600 */
[----:B------:R-:W-:-:S02]  /*0760*/  LEA.HI R4, R4, R7, RZ, 0x2 ;  /* 0x0000000704047211 */ /* 0x000fc400078f10ff */
[----:B------:R-:W-:Y:S02]  /*0770*/  LOP3.LUT R2, R2, 0x8, R12, 0xf8, !PT ;  /* 0x0000000802027812 */ /* 0x000fe400078ef80c */
[----:B------:R-:W-:Y:S02]  /*0780*/  SHF.R.U32.HI R0, RZ, 0x3, R6 ;  /* 0x00000003ff007819 */ /* 0x000fe40000011606 */
[C---:B------:R-:W-:Y:S02]  /*0790*/  LEA.HI R6, R9.reuse, R9, RZ, 0x1 ;  /* 0x0000000909067211 */ /* 0x040fe400078f08ff */
[----:B------:R-:W-:Y:S02]  /*07a0*/  LOP3.LUT R4, R4, 0xfffffffc, RZ, 0xc0, !PT ;  /* 0xfffffffc04047812 */ /* 0x000fe400078ec0ff */
[----:B------:R-:W-:Y:S01]  /*07b0*/  LOP3.LUT R17, R2, R0, RZ, 0x3c, !PT ;  /* 0x0000000002117212 */ /* 0x000fe200078e3cff */
[----:B------:R-:W-:Y:S01]  /*07c0*/  IMAD.SHL.U32 R2, R9, 0x40, RZ ;  /* 0x0000004009027824 */ /* 0x000fe200078e00ff */
[----:B------:R-:W-:Y:S01]  /*07d0*/  LOP3.LUT R0, R6, 0x3fffffe, RZ, 0xc0, !PT ;  /* 0x03fffffe06007812 */ /* 0x000fe200078ec0ff */
[----:B------:R-:W-:Y:S01]  /*07e0*/  IMAD.IADD R12, R7, 0x1, -R4 ;  /* 0x00000001070c7824 */ /* 0x000fe200078e0a04 */
[----:B------:R-:W-:Y:S01]  /*07f0*/  LOP3.LUT R218, R5, R3, RZ, 0x3c, !PT ;  /* 0x0000000305da7212 */ /* 0x000fe200078e3cff */
[----:B------:R-:W-:Y:S01]  /*0800*/  IMAD.SHL.U32 R5, R16, 0x2, RZ ;  /* 0x0000000210057824 */ /* 0x000fe200078e00ff */
[----:B------:R-:W-:Y:S01]  /*0810*/  LOP3.LUT R2, R2, 0x1c0, RZ, 0xc0, !PT ;  /* 0x000001c002027812 */ /* 0x000fe200078ec0ff */
[----:B------:R-:W-:Y:S01]  /*0820*/  IMAD.IADD R7, R9, 0x1, -R0 ;  /* 0x0000000109077824 */ /* 0x000fe200078e0a00 */
[----:B------:R-:W-:Y:S01]  /*0830*/  SHF.R.S32.HI R3, RZ, 0x3, R11 ;  /* 0x00000003ff037819 */ /* 0x000fe2000001140b */
[----:B------:R-:W-:Y:S01]  /*0840*/  IMAD.SHL.U32 R0, R10, 0x20, RZ ;  /* 0x000000200a007824 */ /* 0x000fe200078e00ff */
[----:B------:R-:W-:Y:S01]  /*0850*/  SEL R217, R226, 0xffffffe0, !P6 ;  /* 0xffffffe0e2d97807 */ /* 0x000fe20007000000 */
[----:B------:R-:W-:Y:S01]  /*0860*/  IMAD.U32 R218, R19, 0x20, R218 ;  /* 0x0000002013da7824 */ /* 0x000fe200078e00da */
[----:B------:R-:W-:Y:S01]  /*0870*/  SEL R230, R230, 0x10, !P5 ;  /* 0x00000010e6e67807 */ /* 0x000fe20006800000 */
[----:B------:R-:W-:Y:S01]  /*0880*/  IMAD R18, R3, 0x8, R18 ;  /* 0x0000000803127824 */ /* 0x000fe200078e0212 */
[----:B------:R-:W-:Y:S01]  /*0890*/  LOP3.LUT R9, R0, 0x6, R21, 0xf8, !PT ;  /* 0x0000000600097812 */ /* 0x000fe200078ef815 */
[C---:B------:R-:W-:Y:S01]  /*08a0*/  IMAD R221, R13.reuse, 0x2, R3 ;  /* 0x000000020ddd7824 */ /* 0x040fe200078e0203 */
[----:B------:R-:W-:Y:S01]  /*08b0*/  LOP3.LUT R4, R2, 0x20, R0, 0xf8, !PT ;  /* 0x0000002002047812 */ /* 0x000fe200078ef800 */
[----:B------:R-:W-:Y:S01]  /*08c0*/  IMAD R0, R13, 0x200, R5 ;  /* 0x000002000d007824 */ /* 0x000fe200078e0205 */
[----:B------:R-:W-:Y:S01]  /*08d0*/  SHF.R.U32.HI R2, RZ, 0x3, R2 ;  /* 0x00000003ff027819 */ /* 0x000fe20000011602 */
[----:B------:R1:W-:Y:S01]  /*08e0*/  STL [R1+0x3c], R9 ;  /* 0x00003c0901007387 */ /* 0x0003e20000100800 */
[----:B------:R-:W-:-:S02]  /*08f0*/  IMAD R217, R218, 0x2, R217 ;  /* 0x00000002dad97824 */ /* 0x000fc400078e02d9 */
[----:B------:R-:W-:Y:S01]  /*0900*/  IMAD R10, R7, 0x20, R0 ;  /* 0x00000020070a7824 */ /* 0x000fe200078e0200 */
[----:B------:R-:W-:Y:S01]  /*0910*/  SHF.R.S32.HI R0, RZ, 0x1, R6 ;  /* 0x00000001ff007819 */ /* 0x000fe20000011406 */
[----:B------:R-:W-:-:S03]  /*0920*/  IMAD.SHL.U32 R218, R218, 0x2, RZ ;  /* 0x00000002dada7824 */ /* 0x000fc600078e00ff */
[C---:B------:R-:W-:Y:S01]  /*0930*/  LOP3.LUT P3, RZ, R0.reuse, 0x2, RZ, 0xc0, !PT ;  /* 0x0000000200ff7812 */ /* 0x040fe2000786c0ff */
[----:B------:R-:W-:-:S03]  /*0940*/  IMAD.SHL.U32 R0, R0, 0x40, RZ ;  /* 0x0000004000007824 */ /* 0x000fc600078e00ff */
[----:B------:R-:W-:Y:S02]  /*0950*/  R2P PR, R15, 0x6 ;  /* 0x000000060f007804 */ /* 0x000fe40000000000 */
[----:B------:R-:W-:Y:S02]  /*0960*/  LOP3.LUT R0, R0, 0xc0, RZ, 0xc0, !PT ;  /* 0x000000c000007812 */ /* 0x000fe400078ec0ff */
[----:B------:R-:W-:Y:S02]  /*0970*/  LOP3.LUT P0, RZ, R12, 0x2, RZ, 0xc0, !PT ;  /* 0x000000020cff7812 */ /* 0x000fe4000780c0ff */
[C---:B------:R-:W-:Y:S02]  /*0980*/  SEL R222, R226.reuse, 0xffffffe0, !P1 ;  /* 0xffffffe0e2de7807 */ /* 0x040fe40004800000 */
[----:B------:R-:W-:Y:S02]  /*0990*/  SEL R223, R223, 0x40, P2 ;  /* 0x00000040dfdf7807 */ /* 0x000fe40001000000 */
[----:B------:R-:W-:-:S02]  /*09a0*/  SEL R226, R226, 0xffffffe0, !P0 ;  /* 0xffffffe0e2e27807 */ /* 0x000fc40004000000 */
[----:B-1----:R-:W-:Y:S01]  /*09b0*/  LOP3.LUT R9, R4, R2, RZ, 0x3c, !PT ;  /* 0x0000000204097212 */ /* 0x002fe200078e3cff */
[----:B------:R-:W-:Y:S01]  /*09c0*/  IMAD.SHL.U32 R4, R14, 0x10, RZ ;  /* 0x000000100e047824 */ /* 0x000fe200078e00ff */
[----:B------:R-:W-:-:S05]  /*09d0*/  SHF.R.S32.HI R2, RZ, 0x7, R8 ;  /* 0x00000007ff027819 */ /* 0x000fca0000011408 */
[C---:B------:R-:W-:Y:S02]  /*09e0*/  IMAD R3, R2.reuse, 0x1000, R5 ;  /* 0x0000100002037824 */ /* 0x040fe400078e0205 */
[----:B------:R-:W-:Y:S02]  /*09f0*/  IMAD.SHL.U32 R2, R2, 0x8, RZ ;  /* 0x0000000802027824 */ /* 0x000fe400078e00ff */
[----:B------:R-:W-:Y:S01]  /*0a00*/  IMAD R5, R227, 0x400, R3 ;  /* 0x00000400e3057824 */ /* 0x000fe200078e0203 */
[----:B------:R-:W-:Y:S02]  /*0a10*/  SHF.R.U32.HI R3, RZ, 0x3, R0 ;  /* 0x00000003ff037819 */ /* 0x000fe40000011600 */
[----:B------:R-:W-:Y:S01]  /*0a20*/  LOP3.LUT R2, R2, 0x8, RZ, 0xc0, !PT ;  /* 0x0000000802027812 */ /* 0x000fe200078ec0ff */
[----:B------:R-:W-:Y:S02]  /*0a30*/  IMAD.IADD R9, R9, 0x1, R5 ;  /* 0x0000000109097824 */ /* 0x000fe400078e0205 */
[----:B------:R-:W-:Y:S01]  /*0a40*/  IMAD.SHL.U32 R5, R14, 0x8, RZ ;  /* 0x000000080e057824 */ /* 0x000fe200078e00ff */
[----:B------:R-:W-:Y:S01]  /*0a50*/  LOP3.LUT R8, R3, R0, R2, 0x1e, !PT ;  /* 0x0000000003087212 */ /* 0x000fe200078e1e02 */
[----:B------:R-:W-:Y:S01]  /*0a60*/  IMAD.SHL.U32 R0, R15, 0x40, RZ ;  /* 0x000000400f007824 */ /* 0x000fe200078e00ff */
[----:B------:R-:W-:Y:S01]  /*0a70*/  LOP3.LUT R7, R2, 0x10, R4, 0xf8, !PT ;  /* 0x0000001002077812 */ /* 0x000fe200078ef804 */
[----:B------:R-:W-:Y:S01]  /*0a80*/  IMAD.SHL.U32 R2, R12, 0x40, RZ ;  /* 0x000000400c027824 */ /* 0x000fe200078e00ff */
[----:B------:R-:W-:Y:S01]  /*0a90*/  LOP3.LUT R5, R5, 0x8, RZ, 0xc0, !PT ;  /* 0x0000000805057812 */ /* 0x000fe200078ec0ff */
[----:B------:R-:W-:Y:S01]  /*0aa0*/  IMAD.IADD R8, R8, 0x1, R10 ;  /* 0x0000000108087824 */ /* 0x000fe200078e020a */
[----:B------:R-:W-:Y:S01]  /*0ab0*/  LOP3.LUT R0, R0, 0x1c0, RZ, 0xc0, !PT ;  /* 0x000001c000007812 */ /* 0x000fe200078ec0ff */
[----:B------:R-:W-:Y:S01]  /*0ac0*/  IMAD.SHL.U32 R233, R9, 0x2, RZ ;  /* 0x0000000209e97824 */ /* 0x000fe200078e00ff */
[----:B------:R-:W-:Y:S01]  /*0ad0*/  LOP3.LUT R2, R2, 0xc0, RZ, 0xc0, !PT ;  /* 0x000000c002027812 */ /* 0x000fe200078ec0ff */
[----:B------:R-:W-:Y:S01]  /*0ae0*/  IMAD R3, R14, 0x200, R17 ;  /* 0x000002000e037824 */ /* 0x000fe200078e0211 */
[----:B------:R-:W-:Y:S01]  /*0af0*/  SHF.R.U32.HI R6, RZ, 0x3, R0 ;  /* 0x00000003ff067819 */ /* 0x000fe20000011600 */
[----:B------:R-:W-:Y:S01]  /*0b00*/  IMAD.IADD R231, R233, 0x1, R230 ;  /* 0x00000001e9e77824 */ /* 0x000fe200078e02e6 */
[----:B------:R-:W-:-:S02]  /*0b10*/  SHF.R.U32.HI R4, RZ, 0x3, R2 ;  /* 0x00000003ff047819 */ /* 0x000fc40000011602 */
[--C-:B------:R-:W-:Y:S01]  /*0b20*/  LOP3.LUT R6, R6, R0, R5.reuse, 0x1e, !PT ;  /* 0x0000000006067212 */ /* 0x100fe200078e1e05 */
[----:B------:R-:W-:Y:S01]  /*0b30*/  IMAD.SHL.U32 R0, R18, 0x20, RZ ;  /* 0x0000002012007824 */ /* 0x000fe200078e00ff */
[C---:B------:R-:W-:Y:S02]  /*0b40*/  LOP3.LUT R5, R4.reuse, R2, R5, 0x1e, !PT ;  /* 0x0000000204057212 */ /* 0x040fe400078e1e05 */
[----:B------:R-:W-:Y:S01]  /*0b50*/  LOP3.LUT R2, R4, R7, R2, 0x1e, !PT ;  /* 0x0000000704027212 */ /* 0x000fe200078e1e02 */
[----:B------:R-:W-:Y:S01]  /*0b60*/  IMAD.U32 R221, R221, 0x200, R6 ;  /* 0x00000200dddd7824 */ /* 0x000fe200078e0006 */
[----:B------:R-:W-:Y:S02]  /*0b70*/  SHF.R.S32.HI R4, RZ, 0x2, R22 ;  /* 0x00000002ff047819 */ /* 0x000fe40000011416 */
[----:B------:R-:W-:Y:S01]  /*0b80*/  IADD3 R232, R233, 0x20, RZ ;  /* 0x00000020e9e87810 */ /* 0x000fe20007ffe0ff */
[----:B------:R-:W-:Y:S01]  /*0b90*/  IMAD.IADD R225, R0, 0x1, R2 ;  /* 0x0000000100e17824 */ /* 0x000fe200078e0202 */
[----:B------:R-:W-:Y:S01]  /*0ba0*/  LEA R221, R221, 0xf000, 0x1 ;  /* 0x0000f000dddd7811 */ /* 0x000fe200078e08ff */
[----:B------:R-:W-:Y:S01]  /*0bb0*/  IMAD R11, R227, 0x10, R4 ;  /* 0x00000010e30b7824 */ /* 0x000fe200078e0204 */
[----:B------:R-:W-:Y:S01]  /*0bc0*/  @P4 IADD3 R232, R233, -0x20, RZ ;  /* 0xffffffe0e9e84810 */ /* 0x000fe20007ffe0ff */
[----:B------:R-:W-:-:S02]  /*0bd0*/  IMAD R227, R227, 0x200, R0 ;  /* 0x00000200e3e37824 */ /* 0x000fc400078e0200 */
[----:B------:R-:W-:Y:S01]  /*0be0*/  IMAD.MOV.U32 R4, RZ, RZ, 0x1 ;  /* 0x00000001ff047424 */ /* 0x000fe200078e00ff */
[----:B------:R-:W-:Y:S01]  /*0bf0*/  IADD3 R0, R11, -0x40, RZ ;  /* 0xffffffc00b007810 */ /* 0x000fe20007ffe0ff */
[----:B------:R-:W-:Y:S01]  /*0c00*/  STL [R1+0x48], R11 ;  /* 0x0000480b01007387 */ /* 0x000fe20000100800 */
[C---:B------:R-:W-:Y:S02]  /*0c10*/  IMAD.IADD R222, R221.reuse, 0x1, R222 ;  /* 0x00000001ddde7824 */ /* 0x040fe400078e02de */
[----:B------:R-:W-:Y:S01]  /*0c20*/  SHF.R.S32.HI R2, RZ, 0x1f, R0 ;  /* 0x0000001fff027819 */ /* 0x000fe20000011400 */
[----:B------:R-:W-:Y:S01]  /*0c30*/  IMAD.IADD R224, R221, 0x1, R223 ;  /* 0x00000001dde07824 */ /* 0x000fe200078e02df */
[----:B------:R-:W-:Y:S01]  /*0c40*/  IADD3 R4, R11, -c[0x0][0x214], R4 ;  /* 0x800085000b047a10 */ /* 0x000fe20007ffe004 */
[----:B------:R-:W-:Y:S01]  /*0c50*/  IMAD.IADD R227, R227, 0x1, R5 ;  /* 0x00000001e3e37824 */ /* 0x000fe200078e0205 */
[C---:B------:R-:W-:Y:S01]  /*0c60*/  SHF.L.U64.HI R2, R0.reuse, 0x2, R2 ;  /* 0x0000000200027819 */ /* 0x040fe20000010202 */
[----:B------:R-:W-:-:S02]  /*0c70*/  IMAD.SHL.U32 R0, R0, 0x4, RZ ;  /* 0x0000000400007824 */ /* 0x000fc400078e00ff */
[----:B------:R1:W-:Y:S01]  /*0c80*/  STL [R1+0x38], R4 ;  /* 0x0000380401007387 */ /* 0x0003e20000100800 */
[----:B------:R-:W-:Y:S02]  /*0c90*/  IMAD.IADD R230, R230, 0x1, R232 ;  /* 0x00000001e6e67824 */ /* 0x000fe400078e02e8 */
[----:B------:R-:W-:Y:S01]  /*0ca0*/  IMAD.IADD R223, R222, 0x1, R223 ;  /* 0x00000001dedf7824 */ /* 0x000fe200078e02df */
[----:B------:R2:W-:Y:S04]  /*0cb0*/  STL [R1+0x34], R2 ;  /* 0x0000340201007387 */ /* 0x0005e80000100800 */
[----:B------:R3:W-:Y:S01]  /*0cc0*/  STL [R1+0x30], R0 ;  /* 0x0000300001007387 */ /* 0x0007e20000100800 */
[----:B-1----:R-:W-:Y:S01]  /*0cd0*/  LEA R4, R8, 0x9000, 0x1 ;  /* 0x0000900008047811 */ /* 0x002fe200078e08ff */
[----:B--2---:R-:W-:-:S04]  /*0ce0*/  IMAD.SHL.U32 R2, R3, 0x2, RZ ;  /* 0x0000000203027824 */ /* 0x004fc800078e00ff */
[----:B------:R1:W-:Y:S01]  /*0cf0*/  STL [R1+0x1c], R4 ;  /* 0x00001c0401007387 */ /* 0x0003e20000100800 */
[C---:B---3--:R-:W-:Y:S02]  /*0d00*/  IADD3 R0, R4.reuse, 0x20, RZ ;  /* 0x0000002004007810 */ /* 0x048fe40007ffe0ff */
[----:B------:R-:W-:-:S05]  /*0d10*/  @P3 IADD3 R0, R4, -0x20, RZ ;  /* 0xffffffe004003810 */ /* 0x000fca0007ffe0ff */
[----:B------:R1:W-:Y:S02]  /*0d20*/  STL [R1+0x20], R0 ;  /* 0x0000200001007387 */ /* 0x0003e40000100800 */
.L_x_51:
[----:B------:R-:W-:Y:S01]  /*0d30*/  ULDC.64 UR4, c[0x0][0x258] ;  /* 0x0000960000047ab9 */ /* 0x000fe20000000a00 */
[----:B------:R-:W-:Y:S01]  /*0d40*/  ISETP.NE.U32.AND P1, PT, RZ, c[0x0][0x250], PT ;  /* 0x00009400ff007a0c */ /* 0x000fe20003f25070 */
[----:B------:R-:W-:Y:S02]  /*0d50*/  UISETP.NE.U32.AND UP1, UPT, URZ, UR4, UPT ;  /* 0x000000043f00728c */ /* 0x000fe4000bf25070 */
[----:B------:R-:W-:Y:S01]  /*0d60*/  ULDC.64 UR6, c[0x0][0x258] ;  /* 0x0000960000067ab9 */ /* 0x000fe20000000a00 */
[----:B------:R-:W-:Y:S01]  /*0d70*/  ISETP.NE.AND.EX P1, PT, RZ, c[0x0][0x254], PT, P1 ;  /* 0x00009500ff007a0c */ /* 0x000fe20003f25310 */
[----:B------:R-:W-:-:S06]  /*0d80*/  UISETP.NE.AND.EX UP1, UPT, URZ, UR5, UPT, UP1 ;  /* 0x000000053f00728c */ /* 0x000fcc000bf25310 */
[----:B------:R-:W-:-:S05]  /*0d90*/  PLOP3.LUT P0, PT, PT, PT, UP1, 0x80, 0x0 ;  /* 0x000000000000781c */ /* 0x000fca0003f0f018 */
[----:B------:R-:W-:Y:S01]  /*0da0*/  @UP1 UMOV UR4, 0x4 ;  /* 0x0000000400041882 */ /* 0x000fe20000000000 */
[----:B-1----:R-:W2:Y:S01]  /*0db0*/  @P1 S2R R7, SR_CTAID.Y ;  /* 0x0000000000071919 */ /* 0x002ea20000002600 */
[----:B------:R-:W-:-:S06]  /*0dc0*/  @P1 IMAD.MOV.U32 R6, RZ, RZ, 0x4 ;  /* 0x00000004ff061424 */ /* 0x000fcc00078e00ff */
[----:B-1----:R-:W1:Y:S01]  /*0dd0*/  @P0 S2R R0, SR_CTAID.Y ;  /* 0x0000000000000919 */ /* 0x002e620000002600 */
[----:B--2---:R-:W-:-:S06]  /*0de0*/  @P1 IMAD.WIDE R6, R7, R6, c[0x0][0x250] ;  /* 0x0000940007061625 */ /* 0x004fcc00078e0206 */
[----:B------:R-:W2:Y:S01]  /*0df0*/  @P1 LDG.E R6, [R6.64] ;  /* 0x0000002206061981 */ /* 0x000ea2000c1e1900 */
[----:B-1----:R-:W1:Y:S02]  /*0e00*/  @P0 R2UR UR5, R0 ;  /* 0x00000000000503c2 */ /* 0x002e6400000e0000 */
[----:B-1----:R-:W-:-:S06]  /*0e10*/  @UP1 UIMAD.WIDE UR4, UR5, UR4, UR6 ;  /* 0x00000004050412a5 */ /* 0x002fcc000f8e0206 */
[----:B------:R-:W-:Y:S02]  /*0e20*/  IMAD.U32 R4, RZ, RZ, UR4 ;  /* 0x00000004ff047e24 */ /* 0x000fe4000f8e00ff */
[----:B------:R-:W-:Y:S01]  /*0e30*/  IMAD.U32 R5, RZ, RZ, UR5 ;  /* 0x00000005ff057e24 */ /* 0x000fe2000f8e00ff */
[----:B------:R-:W-:Y:S02]  /*0e40*/  UMOV UR28, URZ ;  /* 0x0000003f001c7c82 */ /* 0x000fe40008000000 */
[----:B------:R-:W-:Y:S02]  /*0e50*/  ULDC.64 UR4, c[0x0][0x268] ;  /* 0x00009a0000047ab9 */ /* 0x000fe40000000a00 */
[----:B------:R-:W3:Y:S01]  /*0e60*/  @P0 LDG.E R0, [R4.64] ;  /* 0x0000002204000981 */ /* 0x000ee2000c1e1900 */
[----:B------:R-:W-:-:S04]  /*0e70*/  @!UP1 UISETP.NE.U32.AND UP0, UPT, URZ, UR4, UPT ;  /* 0x000000043f00928c */ /* 0x000fc8000bf05070 */
[----:B------:R-:W-:-:S03]  /*0e80*/  @!UP1 UISETP.NE.AND.EX UP0, UPT, URZ, UR5, UPT, UP0 ;  /* 0x000000053f00928c */ /* 0x000fc6000bf05300 */
[----:B------:R-:W-:Y:S02]  /*0e90*/  ULDC.64 UR4, c[0x0][0x218] ;  /* 0x0000860000047ab9 */ /* 0x000fe40000000a00 */
[----:B------:R-:W-:Y:S02]  /*0ea0*/  @!UP1 USEL UR5, URZ, UR5, !UP0 ;  /* 0x000000053f059287 */ /* 0x000fe4000c000000 */
[----:B------:R-:W-:Y:S01]  /*0eb0*/  USHF.L.U32 UR36, UR23, 0x7, URZ ;  /* 0x0000000717247899 */ /* 0x000fe2000800063f */
[----:B--2---:R-:W1:Y:S08]  /*0ec0*/  @P1 R2UR UR28, R6 ;  /* 0x00000000061c13c2 */ /* 0x004e7000000e0000 */
[----:B---3--:R-:W1:Y:S02]  /*0ed0*/  @P0 R2UR UR37, R0 ;  /* 0x00000000002503c2 */ /* 0x008e6400000e0000 */
[----:B-1----:R-:W-:-:S02]  /*0ee0*/  @UP1 UIADD3 UR37, UR37, -UR28, URZ ;  /* 0x8000001c25251290 */ /* 0x002fc4000fffe03f */
[----:B------:R-:W-:-:S04]  /*0ef0*/  @!UP1 UIADD3 UR37, UR5, UR4, -UR28 ;  /* 0x0000000405259290 */ /* 0x000fc8000fffe81c */
[----:B------:R-:W-:-:S06]  /*0f00*/  UISETP.GE.AND UP0, UPT, UR36, UR37, UPT ;  /* 0x000000252400728c */ /* 0x000fcc000bf06270 */
[----:B------:R-:W-:-:S13]  /*0f10*/  PLOP3.LUT P0, PT, PT, PT, UP0, 0x80, 0x0 ;  /* 0x000000000000781c */ /* 0x000fda0003f0f008 */
[----:B------:R-:W-:Y:S05]  /*0f20*/  @P0 BRA `(.L_x_43) ;  /* 0x00005a4000000947 */ /* 0x000fea0003800000 */
[----:B------:R-:W-:Y:S01]  /*0f30*/  IABS R6, c[0x0][0x1c8] ;  /* 0x0000720000067a13 */ /* 0x000fe20000000000 */
[----:B------:R-:W1:Y:S01]  /*0f40*/  S2R R3, SR_CTAID.Z ;  /* 0x0000000000037919 */ /* 0x000e620000002700 */
[----:B------:R-:W2:Y:S01]  /*0f50*/  S2UR UR33, SR_CTAID.Z ;  /* 0x00000000002179c3 */ /* 0x000ea20000002700 */
[----:B------:R-:W-:Y:S01]  /*0f60*/  ULDC UR39, c[0x0][0x1c8] ;  /* 0x0000720000277ab9 */ /* 0x000fe20000000800 */
[----:B------:R-:W3:Y:S01]  /*0f70*/  I2F.RP R4, R6 ;  /* 0x0000000600047306 */ /* 0x000ee20000209400 */
[----:B------:R-:W-:Y:S01]  /*0f80*/  ULDC UR43, c[0x0][0x214] ;  /* 0x00008500002b7ab9 */ /* 0x000fe20000000800 */
[----:B------:R-:W-:Y:S01]  /*0f90*/  ISETP.NE.AND P2, PT, RZ, c[0x0][0x1c8], PT ;  /* 0x00007200ff007a0c */ /* 0x000fe20003f45270 */
[----:B------:R-:W-:Y:S02]  /*0fa0*/  ULDC.U8 UR6, c[0x0][0x328] ;  /* 0x0000ca0000067ab9 */ /* 0x000fe40000000000 */
[----:B------:R-:W-:Y:S01]  /*0fb0*/  UIADD3 UR43, UR43, 0x3f, URZ ;  /* 0x0000003f2b2b7890 */ /* 0x000fe2000fffe03f */
[----:B------:R-:W4:Y:S01]  /*0fc0*/  S2UR UR29, SR_CTAID.Y ;  /* 0x00000000001d79c3 */ /* 0x000f220000002600 */
[----:B------:R-:W-:-:S02]  /*0fd0*/  ULDC.64 UR4, c[0x0][0x240] ;  /* 0x0000900000047ab9 */ /* 0x000fc40000000a00 */
[----:B------:R-:W-:Y:S02]  /*0fe0*/  UISETP.NE.AND UP0, UPT, UR6, URZ, UPT ;  /* 0x0000003f0600728c */ /* 0x000fe4000bf05270 */
[----:B------:R-:W-:Y:S02]  /*0ff0*/  UISETP.NE.U32.AND UP1, UPT, URZ, UR4, UPT ;  /* 0x000000043f00728c */ /* 0x000fe4000bf25070 */
[----:B------:R-:W-:Y:S02]  /*1000*/  USHF.R.S32.HI UR46, URZ, 0x1f, UR43 ;  /* 0x0000001f3f2e7899 */ /* 0x000fe4000801142b */
[----:B------:R-:W-:Y:S01]  /*1010*/  UISETP.NE.AND.EX UP1, UPT, URZ, UR5, UPT, UP1 ;  /* 0x000000053f00728c */ /* 0x000fe2000bf25310 */
[----:B---3--:R-:W3:Y:S01]  /*1020*/  MUFU.RCP R4, R4 ;  /* 0x0000000400047308 */ /* 0x008ee20000001000 */
[----:B------:R-:W-:Y:S02]  /*1030*/  ULEA.HI UR46, UR46, UR43, URZ, 0x6 ;  /* 0x0000002b2e2e7291 */ /* 0x000fe4000f8f303f */
[----:B------:R-:W-:Y:S01]  /*1040*/  ULDC UR4, c[0x0][0x214] ;  /* 0x0000850000047ab9 */ /* 0x000fe20000000800 */
[----:B-1----:R-:W-:Y:S01]  /*1050*/  IABS R3, R3 ;  /* 0x0000000300037213 */ /* 0x002fe20000000000 */
[----:B--2---:R-:W-:-:S02]  /*1060*/  ULOP3.LUT UR39, UR33, UR39, URZ, 0x3c, !UPT ;  /* 0x0000002721277292 */ /* 0x004fc4000f8e3c3f */
[----:B------:R-:W-:Y:S02]  /*1070*/  ULDC UR45, c[0x0][0x22c] ;  /* 0x00008b00002d7ab9 */ /* 0x000fe40000000800 */
[----:B------:R-:W-:Y:S02]  /*1080*/  ULDC UR5, c[0x0][0x1c0] ;  /* 0x0000700000057ab9 */ /* 0x000fe40000000800 */
[----:B------:R-:W-:Y:S01]  /*1090*/  ISETP.LE.AND P1, PT, RZ, UR39, PT ;  /* 0x00000027ff007c0c */ /* 0x000fe2000bf23270 */
[----:B------:R-:W-:Y:S02]  /*10a0*/  ULDC.U8 UR38, c[0x0][0x3d0] ;  /* 0x0000f40000267ab9 */ /* 0x000fe40000000000 */
[----:B----4-:R-:W-:Y:S01]  /*10b0*/  UIMAD.WIDE UR48, UR29, 0x80, URZ ;  /* 0x000000801d3078a5 */ /* 0x010fe2000f8e023f */
[----:B---3--:R-:W-:Y:S01]  /*10c0*/  IADD3 R4, R4, 0xffffffe, RZ ;  /* 0x0ffffffe04047810 */ /* 0x008fe20007ffe0ff */
[----:B------:R-:W-:Y:S01]  /*10d0*/  @UP0 UIMAD UR6, UR29, UR4, URZ ;  /* 0x000000041d0602a4 */ /* 0x000fe2000f8e023f */
[----:B------:R-:W-:Y:S01]  /*10e0*/  ISETP.NE.AND P4, PT, RZ, UR38, PT ;  /* 0x00000026ff007c0c */ /* 0x000fe2000bf85270 */
[----:B------:R-:W-:Y:S01]  /*10f0*/  USEL UR39, UR48, URZ, UP1 ;  /* 0x0000003f30277287 */ /* 0x000fe20008800000 */
[----:B------:R-:W1:Y:S01]  /*1100*/  F2I.FTZ.U32.TRUNC.NTZ R5, R4 ;  /* 0x0000000400057305 */ /* 0x000e62000021f000 */
[----:B------:R-:W-:-:S02]  /*1110*/  ULOP3.LUT UR48, UR46, 0xffffffc0, URZ, 0xc0, !UPT ;  /* 0xffffffc02e307892 */ /* 0x000fc4000f8ec03f */
[----:B------:R-:W-:Y:S02]  /*1120*/  UIMAD UR45, UR33, UR45, URZ ;  /* 0x0000002d212d72a4 */ /* 0x000fe4000f8e023f */
[----:B------:R-:W-:Y:S02]  /*1130*/  @!UP0 UIMAD UR5, UR29, UR5, UR33 ;  /* 0x000000051d0582a4 */ /* 0x000fe4000f8e0221 */
[----:B------:R-:W-:Y:S02]  /*1140*/  UIADD3 UR48, UR48, -0x40, URZ ;  /* 0xffffffc030307890 */ /* 0x000fe4000fffe03f */
[----:B------:R-:W-:Y:S02]  /*1150*/  ULDC UR44, c[0x0][0x234] ;  /* 0x00008d00002c7ab9 */ /* 0x000fe40000000800 */
[----:B------:R-:W-:Y:S02]  /*1160*/  ULDC UR41, c[0x0][0x1c0] ;  /* 0x0000700000297ab9 */ /* 0x000fe40000000800 */
[----:B------:R-:W-:-:S02]  /*1170*/  USEL UR38, UR49, URZ, UP1 ;  /* 0x0000003f31267287 */ /* 0x000fc40008800000 */
[----:B------:R-:W-:Y:S01]  /*1180*/  @UP0 UIMAD UR44, UR33, UR44, UR6 ;  /* 0x0000002c212c02a4 */ /* 0x000fe2000f8e0206 */
[--C-:B-1----:R-:W-:Y:S01]  /*1190*/  IMAD.MOV R0, RZ, RZ, -R5.reuse ;  /* 0x000000ffff007224 */ /* 0x102fe200078e0a05 */
[----:B------:R-:W-:Y:S01]  /*11a0*/  USHF.R.S32.HI UR7, URZ, 0x1f, UR28 ;  /* 0x0000001f3f077899 */ /* 0x000fe2000801141c */
[----:B------:R-:W-:Y:S01]  /*11b0*/  IMAD.MOV.U32 R4, RZ, RZ, RZ ;  /* 0x000000ffff047224 */ /* 0x000fe200078e00ff */
[----:B------:R-:W-:Y:S01]  /*11c0*/  USHF.R.S32.HI UR32, URZ, 0x1f, UR36 ;  /* 0x0000001f3f207899 */ /* 0x000fe20008011424 */
[----:B------:R-:W-:Y:S01]  /*11d0*/  IMAD R0, R0, R6, RZ ;  /* 0x0000000600007224 */ /* 0x000fe200078e02ff */
[----:B------:R-:W-:Y:S02]  /*11e0*/  USHF.R.S32.HI UR47, URZ, 0x1f, UR29 ;  /* 0x0000001f3f2f7899 */ /* 0x000fe4000801141d */
[----:B------:R-:W-:Y:S01]  /*11f0*/  USHF.R.S32.HI UR42, URZ, 0x1f, UR33 ;  /* 0x0000001f3f2a7899 */ /* 0x000fe20008011421 */
[----:B------:R-:W-:Y:S01]  /*1200*/  IMAD.HI.U32 R0, R5, R0, R4 ;  /* 0x0000000005007227 */ /* 0x000fe200078e0004 */
[----:B------:R-:W-:-:S02]  /*1210*/  USHF.R.S32.HI UR41, URZ, 0x1f, UR41 ;  /* 0x0000001f3f297899 */ /* 0x000fc40008011429 */
[----:B------:R-:W-:Y:S01]  /*1220*/  USHF.R.S32.HI UR40, URZ, 0x1f, UR45 ;  /* 0x0000001f3f287899 */ /* 0x000fe2000801142d */
[----:B------:R-:W-:Y:S01]  /*1230*/  IMAD.MOV.U32 R4, RZ, RZ, R3 ;  /* 0x000000ffff047224 */ /* 0x000fe200078e0003 */
[----:B------:R-:W-:Y:S02]  /*1240*/  USHF.R.S32.HI UR46, URZ, 0x6, UR46 ;  /* 0x000000063f2e7899 */ /* 0x000fe4000801142e */
[----:B------:R-:W-:Y:S01]  /*1250*/  @!UP0 UIMAD UR44, UR5, UR4, URZ ;  /* 0x00000004052c82a4 */ /* 0x000fe2000f8e023f */
[----:B------:R-:W-:Y:S01]  /*1260*/  IMAD.HI.U32 R0, R0, R4, RZ ;  /* 0x0000000400007227 */ /* 0x000fe200078e00ff */
[----:B------:R-:W-:-:S03]  /*1270*/  USHF.R.S32.HI UR49, URZ, 0x1f, UR48 ;  /* 0x0000001f3f317899 */ /* 0x000fc60008011430 */
[----:B------:R-:W-:-:S04]  /*1280*/  IMAD.MOV R3, RZ, RZ, -R0 ;  /* 0x000000ffff037224 */ /* 0x000fc800078e0a00 */
[C---:B------:R-:W-:Y:S02]  /*1290*/  IMAD R3, R6.reuse, R3, R4 ;  /* 0x0000000306037224 */ /* 0x040fe400078e0204 */
[----:B------:R-:W1:Y:S03]  /*12a0*/  S2R R4, SR_CTAID.X ;  /* 0x0000000000047919 */ /* 0x000e660000002500 */
[----:B------:R-:W-:-:S13]  /*12b0*/  ISETP.GT.U32.AND P3, PT, R6, R3, PT ;  /* 0x000000030600720c */ /* 0x000fda0003f64070 */
[----:B------:R-:W-:Y:S01]  /*12c0*/  @!P3 IMAD.IADD R3, R3, 0x1, -R6 ;  /* 0x000000010303b824 */ /* 0x000fe200078e0a06 */
[----:B------:R-:W-:-:S04]  /*12d0*/  @!P3 IADD3 R0, R0, 0x1, RZ ;  /* 0x000000010000b810 */ /* 0x000fc80007ffe0ff */
[----:B------:R-:W-:Y:S01]  /*12e0*/  ISETP.GE.U32.AND P0, PT, R3, R6, PT ;  /* 0x000000060300720c */ /* 0x000fe20003f06070 */
[----:B-1----:R-:W-:-:S04]  /*12f0*/  IMAD.WIDE.U32 R20, R4, c[0x0][0x3d8], RZ ;  /* 0x0000f60004147a25 */ /* 0x002fc800078e00ff */
[----:B------:R-:W-:Y:S01]  /*1300*/  IMAD R3, R4, c[0x0][0x3dc], R21 ;  /* 0x0000f70004037a24 */ /* 0x000fe200078e0215 */
[----:B------:R-:W-:-:S04]  /*1310*/  SEL R20, R20, RZ, P4 ;  /* 0x000000ff14147207 */ /* 0x000fc80002000000 */
[----:B------:R-:W-:-:S03]  /*1320*/  SEL R19, R3, RZ, P4 ;  /* 0x000000ff03137207 */ /* 0x000fc60002000000 */
[----:B------:R-:W-:Y:S02]  /*1330*/  @P0 IADD3 R0, R0, 0x1, RZ ;  /* 0x0000000100000810 */ /* 0x000fe40007ffe0ff */
[----:B------:R-:W-:-:S03]  /*1340*/  PLOP3.LUT P0, PT, PT, PT, UP0, 0x80, 0x0 ;  /* 0x000000000000781c */ /* 0x000fc60003f0f008 */
[----:B------:R-:W-:Y:S01]  /*1350*/  @!P1 IMAD.MOV R0, RZ, RZ, -R0 ;  /* 0x000000ffff009224 */ /* 0x000fe200078e0a00 */
[----:B------:R-:W-:-:S04]  /*1360*/  @!P2 LOP3.LUT R0, RZ, c[0x0][0x1c8], RZ, 0x33, !PT ;  /* 0x00007200ff00aa12 */ /* 0x000fc800078e33ff */
[----:B------:R-:W-:-:S05]  /*1370*/  SHF.R.S32.HI R15, RZ, 0x1f, R0 ;  /* 0x0000001fff0f7819 */ /* 0x000fca0000011400 */
[----:B------:R-:W-:Y:S05]  /*1380*/  @!P0 BRA `(.L_x_44) ;  /* 0x0000003000008947 */ /* 0x000fea0003800000 */
[----:B------:R-:W-:-:S04]  /*1390*/  UIMAD UR43, UR21, UR29, URZ ;  /* 0x0000001d152b72a4 */ /* 0x000fc8000f8e023f */
[----:B------:R-:W-:Y:S01]  /*13a0*/  UIMAD UR43, UR22, UR33, UR43 ;  /* 0x00000021162b72a4 */ /* 0x000fe2000f8e022b */
[----:B------:R-:W-:Y:S05]  /*13b0*/  BRA `(.L_x_45) ;  /* 0x0000002000007947 */ /* 0x000fea0003800000 */
.L_x_44:
[----:B------:R-:W-:-:S04]  /*13c0*/  UIMAD UR43, UR29, UR14, UR33 ;  /* 0x0000000e1d2b72a4 */ /* 0x000fc8000f8e0221 */
[----:B------:R-:W-:Y:S02]  /*13d0*/  UIMAD UR43, UR43, UR13, URZ ;  /* 0x0000000d2b2b72a4 */ /* 0x000fe4000f8e023f */
.L_x_45:
[----:B------:R-:W2:Y:S01]  /*13e0*/  LDL.64 R4, [R1+0x40] ;  /* 0x0000400001047983 */ /* 0x000ea20000100a00 */
[----:B------:R-:W-:-:S03]  /*13f0*/  ULDC.64 UR4, c[0x0][0x368] ;  /* 0x0000da0000047ab9 */ /* 0x000fc60000000a00 */
[----:B------:R1:W2:Y:S01]  /*1400*/  LDL.64 R10, [R1+0x40] ;  /* 0x00004000010a7983 */ /* 0x0002a20000100a00 */
[----:B------:R-:W-:Y:S02]  /*1410*/  UIMAD UR4, UR47, UR4, URZ ;  /* 0x000000042f0472a4 */ /* 0x000fe4000f8e023f */
[----:B------:R-:W-:Y:S01]  /*1420*/  UIADD3 UR28, UP0, UR36, UR28, URZ ;  /* 0x0000001c241c7290 */ /* 0x000fe2000ff1e03f */
[----:B------:R-:W3:Y:S01]  /*1430*/  S2R R21, SR_TID.X ;  /* 0x0000000000157919 */ /* 0x000ee20000002100 */
[----:B------:R-:W-:Y:S02]  /*1440*/  UIMAD UR6, UR29, UR5, UR4 ;  /* 0x000000051d0672a4 */ /* 0x000fe4000f8e0204 */
[----:B------:R-:W-:Y:S01]  /*1450*/  UIADD3.X UR32, UR7, UR32, URZ, UP0, !UPT ;  /* 0x0000002007207290 */ /* 0x000fe200087fe43f */
[----:B------:R-:W4:Y:S01]  /*1460*/  S2R R23, SR_CTAID.Y ;  /* 0x0000000000177919 */ /* 0x000f220000002600 */
[----:B------:R-:W-:Y:S01]  /*1470*/  ULDC.64 UR4, c[0x0][0x1a0] ;  /* 0x0000680000047ab9 */ /* 0x000fe20000000a00 */
[----:B------:R-:W-:Y:S01]  /*1480*/  IMAD.U32 R6, RZ, RZ, UR28 ;  /* 0x0000001cff067e24 */ /* 0x000fe2000f8e00ff */
[----:B------:R-:W-:-:S04]  /*1490*/  UIMAD UR4, UR32, UR4, URZ ;  /* 0x00000004200472a4 */ /* 0x000fc8000f8e023f */
[----:B------:R-:W-:-:S03]  /*14a0*/  UIMAD UR50, UR28, UR5, UR4 ;  /* 0x000000051c3272a4 */ /* 0x000fc6000f8e0204 */
[----:B------:R-:W-:Y:S02]  /*14b0*/  ULDC.64 UR4, c[0x0][0x198] ;  /* 0x0000660000047ab9 */ /* 0x000fe40000000a00 */
[----:B------:R-:W-:-:S04]  /*14c0*/  UIMAD UR4, UR32, UR4, URZ ;  /* 0x00000004200472a4 */ /* 0x000fc8000f8e023f */
[----:B------:R-:W-:-:S03]  /*14d0*/  UIMAD UR51, UR28, UR5, UR4 ;  /* 0x000000051c3372a4 */ /* 0x000fc6000f8e0204 */
[----:B------:R-:W-:Y:S01]  /*14e0*/  ULDC.64 UR4, c[0x0][0x180] ;  /* 0x0000600000047ab9 */ /* 0x000fe20000000a00 */
[----:B---3--:R-:W-:Y:S01]  /*14f0*/  SHF.R.S32.HI R22, RZ, 0x1f, R21 ;  /* 0x0000001fff167819 */ /* 0x008fe20000011415 */
[----:B------:R-:W-:-:S03]  /*1500*/  UIMAD UR4, UR47, UR4, URZ ;  /* 0x000000042f0472a4 */ /* 0x000fc6000f8e023f */
[----:B------:R-:W-:Y:S01]  /*1510*/  LEA.HI R3, R22, R21, RZ, 0x2 ;  /* 0x0000001516037211 */ /* 0x000fe200078f10ff */
[----:B------:R-:W-:-:S03]  /*1520*/  UIMAD UR4, UR29, UR5, UR4 ;  /* 0x000000051d0472a4 */ /* 0x000fc6000f8e0204 */
[----:B------:R-:W-:-:S04]  /*1530*/  SHF.R.S32.HI R3, RZ, 0x2, R3 ;  /* 0x00000002ff037819 */ /* 0x000fc80000011403 */
[----:B------:R-:W-:Y:S02]  /*1540*/  SHF.R.S32.HI R18, RZ, 0x1f, R3 ;  /* 0x0000001fff127819 */ /* 0x000fe40000011403 */
[----:B------:R-:W-:-:S04]  /*1550*/  IADD3 R14, P0, R3, UR48, RZ ;  /* 0x00000030030e7c10 */ /* 0x000fc8000ff1e0ff */
[----:B------:R-:W-:-:S05]  /*1560*/  IADD3.X R12, R18, UR49, RZ, P0, !PT ;  /* 0x00000031120c7c10 */ /* 0x000fca00087fe4ff */
[----:B------:R-:W-:Y:S01]  /*1570*/  IMAD R13, R12, c[0x0][0x190], RZ ;  /* 0x000064000c0d7a24 */ /* 0x000fe200078e02ff */
[----:B------:R-:W-:Y:S01]  /*1580*/  UIADD3 UR44, UR48, UR44, URZ ;  /* 0x0000002c302c7290 */ /* 0x000fe2000fffe03f */
[----:B------:R-:W-:Y:S01]  /*1590*/  @P4 BAR.SYNC.DEFER_BLOCKING 0x0 ;  /* 0x0000000000004b1d */ /* 0x000fe20000010000 */
[----:B--2---:R-:W-:-:S05]  /*15a0*/  IMAD.MOV.U32 R10, RZ, RZ, R4 ;  /* 0x000000ffff0a7224 */ /* 0x004fca00078e0004 */
[----:B------:R-:W-:-:S05]  /*15b0*/  SHF.R.S32.HI R11, RZ, 0x1f, R10 ;  /* 0x0000001fff0b7819 */ /* 0x000fca000001140a */
[----:B------:R2:W-:Y:S01]  /*15c0*/  STL [R1+0x44], R11 ;  /* 0x0000440b01007387 */ /* 0x0005e20000100800 */
[----:B----4-:R-:W-:-:S03]  /*15d0*/  IMAD.WIDE.U32 R4, R23, c[0x0][0x368], R10 ;  /* 0x0000da0017047a25 */ /* 0x010fc600078e000a */
[----:B------:R-:W3:Y:S01]  /*15e0*/  LDL R25, [R1+0x24] ;  /* 0x0000240001197983 */ /* 0x000ee20000100800 */
[----:B------:R-:W-:Y:S01]  /*15f0*/  IMAD.MOV.U32 R8, RZ, RZ, R4 ;  /* 0x000000ffff087224 */ /* 0x000fe200078e0004 */
[----:B------:R-:W-:Y:S01]  /*1600*/  IADD3 R9, R5, UR6, RZ ;  /* 0x0000000605097c10 */ /* 0x000fe2000fffe0ff */
[----:B------:R-:W-:Y:S01]  /*1610*/  IMAD.U32 R4, RZ, RZ, UR28 ;  /* 0x0000001cff047e24 */ /* 0x000fe2000f8e00ff */
[----:B------:R-:W4:Y:S01]  /*1620*/  LDL R24, [R1+0x48] ;  /* 0x0000480001187983 */ /* 0x000f220000100800 */
[--C-:B------:R-:W-:Y:S01]  /*1630*/  IMAD.WIDE.U32 R6, R6, c[0x0][0x1a0], R10.reuse ;  /* 0x0000680006067a25 */ /* 0x100fe200078e000a */
[----:B------:R-:W-:Y:S02]  /*1640*/  ULDC.64 UR6, c[0x0][0x188] ;  /* 0x0000620000067ab9 */ /* 0x000fe40000000a00 */
[----:B------:R-:W-:Y:S01]  /*1650*/  UIMAD UR6, UR47, UR6, URZ ;  /* 0x000000062f0672a4 */ /* 0x000fe2000f8e023f */
[----:B------:R-:W-:Y:S01]  /*1660*/  IMAD.WIDE.U32 R4, R4, c[0x0][0x198], R10 ;  /* 0x0000660004047a25 */ /* 0x000fe200078e000a */
[----:B------:R-:W-:-:S02]  /*1670*/  IADD3 R7, R7, UR50, RZ ;  /* 0x0000003207077c10 */ /* 0x000fc4000fffe0ff */
[----:B------:R-:W-:Y:S01]  /*1680*/  UIMAD UR6, UR29, UR7, UR6 ;  /* 0x000000071d0672a4 */ /* 0x000fe2000f8e0206 */
[----:B------:R-:W-:Y:S01]  /*1690*/  IMAD R16, R14, c[0x0][0x194], R13 ;  /* 0x000065000e107a24 */ /* 0x000fe200078e020d */
[----:B------:R-:W-:Y:S01]  /*16a0*/  IADD3 R5, R5, UR51, RZ ;  /* 0x0000003305057c10 */ /* 0x000fe2000fffe0ff */
[----:B------:R-:W-:Y:S02]  /*16b0*/  IMAD R17, R12, c[0x0][0x370], RZ ;  /* 0x0000dc000c117a24 */ /* 0x000fe400078e02ff */
[----:B------:R-:W-:-:S04]  /*16c0*/  IMAD.WIDE.U32 R12, R14, c[0x0][0x370], R8 ;  /* 0x0000dc000e0c7a25 */ /* 0x000fc800078e0008 */
[----:B--2---:R-:W-:-:S04]  /*16d0*/  IMAD.WIDE.U32 R10, R14, c[0x0][0x190], R10 ;  /* 0x000064000e0a7a25 */ /* 0x004fc800078e000a */
[----:B------:R-:W-:Y:S02]  /*16e0*/  IMAD.IADD R9, R11, 0x1, R16 ;  /* 0x000000010b097824 */ /* 0x000fe400078e0210 */
[----:B------:R-:W-:Y:S02]  /*16f0*/  IMAD R16, R14, c[0x0][0x374], R17 ;  /* 0x0000dd000e107a24 */ /* 0x000fe400078e0211 */
[----:B------:R-:W2:Y:S01]  /*1700*/  S2R R17, SR_CTAID.Z ;  /* 0x0000000000117919 */ /* 0x000ea20000002700 */
[----:B------:R-:W-:-:S04]  /*1710*/  IMAD.WIDE.U32 R6, R23, c[0x0][0x188], R6 ;  /* 0x0000620017067a25 */ /* 0x000fc800078e0006 */
[----:B------:R-:W-:Y:S01]  /*1720*/  IMAD.WIDE.U32 R4, R23, c[0x0][0x180], R4 ;  /* 0x0000600017047a25 */ /* 0x000fe200078e0004 */
[----:B------:R-:W-:Y:S01]  /*1730*/  IADD3 R7, R7, UR6, RZ ;  /* 0x0000000607077c10 */ /* 0x000fe2000fffe0ff */
[----:B------:R-:W-:Y:S01]  /*1740*/  ULDC.64 UR6, c[0x0][0x178] ;  /* 0x00005e0000067ab9 */ /* 0x000fe20000000a00 */
[----:B------:R-:W-:Y:S02]  /*1750*/  MOV R8, R10 ;  /* 0x0000000a00087202 */ /* 0x000fe40000000f00 */
[----:B------:R-:W-:Y:S01]  /*1760*/  IADD3 R5, R5, UR4, RZ ;  /* 0x0000000405057c10 */ /* 0x000fe2000fffe0ff */
[----:B------:R-:W-:Y:S01]  /*1770*/  ULDC.64 UR4, c[0x0][0x378] ;  /* 0x0000de0000047ab9 */ /* 0x000fe20000000a00 */
[C---:B------:R-:W-:Y:S01]  /*1780*/  IMAD R11, R15.reuse, c[0x0][0x1b8], RZ ;  /* 0x00006e000f0b7a24 */ /* 0x040fe200078e02ff */
[----:B------:R-:W-:Y:S02]  /*1790*/  UIMAD UR6, UR47, UR6, URZ ;  /* 0x000000062f0672a4 */ /* 0x000fe4000f8e023f */
[----:B------:R-:W-:Y:S01]  /*17a0*/  UIMAD UR4, UR42, UR4, URZ ;  /* 0x000000042a0472a4 */ /* 0x000fe2000f8e023f */
[----:B------:R-:W-:Y:S01]  /*17b0*/  IMAD R10, R15, c[0x0][0x1b0], RZ ;  /* 0x00006c000f0a7a24 */ /* 0x000fe200078e02ff */
[----:B------:R-:W-:Y:S01]  /*17c0*/  UIMAD UR7, UR29, UR7, UR6 ;  /* 0x000000071d0772a4 */ /* 0x000fe2000f8e0206 */
[----:B------:R-:W-:-:S02]  /*17d0*/  IMAD R14, R0, c[0x0][0x1bc], R11 ;  /* 0x00006f00000e7a24 */ /* 0x000fc400078e020b */
[----:B------:R-:W-:Y:S01]  /*17e0*/  IMAD.WIDE.U32 R8, R23, c[0x0][0x178], R8 ;  /* 0x00005e0017087a25 */ /* 0x000fe200078e0008 */
[----:B------:R-:W-:-:S03]  /*17f0*/  UIMAD UR6, UR33, UR5, UR4 ;  /* 0x00000005210672a4 */ /* 0x000fc6000f8e0204 */
[----:B------:R-:W-:Y:S01]  /*1800*/  IMAD.IADD R11, R13, 0x1, R16 ;  /* 0x000000010d0b7824 */ /* 0x000fe200078e0210 */
[----:B------:R-:W-:Y:S01]  /*1810*/  ULDC.64 UR4, c[0x0][0x1a8] ;  /* 0x00006a0000047ab9 */ /* 0x000fe20000000a00 */
[C---:B------:R-:W-:Y:S02]  /*1820*/  IMAD R13, R0.reuse, c[0x0][0x1b4], R10 ;  /* 0x00006d00000d7a24 */ /* 0x040fe400078e020a */
[C---:B------:R-:W-:Y:S01]  /*1830*/  IMAD.WIDE.U32 R4, R0.reuse, c[0x0][0x1b0], R4 ;  /* 0x00006c0000047a25 */ /* 0x040fe200078e0004 */
[----:B------:R-:W-:Y:S01]  /*1840*/  UIMAD UR4, UR42, UR4, URZ ;  /* 0x000000042a0472a4 */ /* 0x000fe2000f8e023f */
[----:B------:R-:W-:Y:S02]  /*1850*/  IADD3 R9, R9, UR7, RZ ;  /* 0x0000000709097c10 */ /* 0x000fe4000fffe0ff */
[----:B------:R-:W-:-:S04]  /*1860*/  IMAD.WIDE.U32 R6, R0, c[0x0][0x1b8], R6 ;  /* 0x00006e0000067a25 */ /* 0x000fc800078e0006 */
[----:B------:R-:W-:Y:S02]  /*1870*/  IMAD.MOV.U32 R10, RZ, RZ, R12 ;  /* 0x000000ffff0a7224 */ /* 0x000fe400078e000c */
[C---:B------:R-:W-:Y:S02]  /*1880*/  IMAD R0, R18.reuse, c[0x0][0x1a0], RZ ;  /* 0x0000680012007a24 */ /* 0x040fe400078e02ff */
[----:B------:R-:W-:Y:S02]  /*1890*/  IMAD.IADD R5, R5, 0x1, R13 ;  /* 0x0000000105057824 */ /* 0x000fe400078e020d */
[----:B------:R-:W-:Y:S01]  /*18a0*/  IMAD R12, R18, c[0x0][0x198], RZ ;  /* 0x00006600120c7a24 */ /* 0x000fe200078e02ff */
[----:B------:R-:W-:Y:S01]  /*18b0*/  UIMAD UR4, UR33, UR5, UR4 ;  /* 0x00000005210472a4 */ /* 0x000fe2000f8e0204 */
[----:B------:R-:W-:Y:S02]  /*18c0*/  IMAD.IADD R7, R7, 0x1, R14 ;  /* 0x0000000107077824 */ /* 0x000fe400078e020e */
[----:B------:R-:W-:-:S02]  /*18d0*/  IMAD R16, R3, c[0x0][0x1a4], R0 ;  /* 0x0000690003107a24 */ /* 0x000fc400078e0200 */
[----:B--2---:R-:W-:-:S04]  /*18e0*/  IMAD.WIDE.U32 R14, R17, c[0x0][0x378], R10 ;  /* 0x0000de00110e7a25 */ /* 0x004fc800078e000a */
[C---:B------:R-:W-:Y:S02]  /*18f0*/  IMAD R0, R3.reuse, c[0x0][0x19c], R12 ;  /* 0x0000670003007a24 */ /* 0x040fe400078e020c */
[----:B------:R-:W-:-:S04]  /*1900*/  IMAD.WIDE.U32 R10, R3, c[0x0][0x198], R4 ;  /* 0x00006600030a7a25 */ /* 0x000fc800078e0004 */
[----:B------:R-:W-:-:S04]  /*1910*/  IMAD.WIDE.U32 R8, R17, c[0x0][0x1a8], R8 ;  /* 0x00006a0011087a25 */ /* 0x000fc800078e0008 */
[----:B------:R-:W-:Y:S01]  /*1920*/  IMAD.IADD R11, R11, 0x1, R0 ;  /* 0x000000010b0b7824 */ /* 0x000fe200078e0200 */
[----:B------:R-:W-:Y:S01]  /*1930*/  IADD3 R0, R9, UR4, RZ ;  /* 0x0000000409007c10 */ /* 0x000fe2000fffe0ff */
[----:B------:R-:W-:Y:S01]  /*1940*/  UIADD3 UR4, UR46, -0x1, URZ ;  /* 0xffffffff2e047890 */ /* 0x000fe2000fffe03f */
[----:B------:R-:W-:-:S03]  /*1950*/  IMAD.WIDE.U32 R12, R3, c[0x0][0x1a0], R6 ;  /* 0x00006800030c7a25 */ /* 0x000fc600078e0006 */
[----:B------:R-:W-:Y:S01]  /*1960*/  ULEA.HI UR5, UR4, UR4, URZ, 0x1 ;  /* 0x0000000404057291 */ /* 0x000fe2000f8f083f */
[----:B------:R-:W-:Y:S02]  /*1970*/  LEA R236, P3, R8, c[0x0][0x160], 0x1 ;  /* 0x0000580008ec7a11 */ /* 0x000fe400078608ff */
[----:B------:R-:W-:Y:S01]  /*1980*/  IADD3 R3, R15, UR6, RZ ;  /* 0x000000060f037c10 */ /* 0x000fe2000fffe0ff */
[----:B------:R-:W-:Y:S01]  /*1990*/  ULOP3.LUT UR5, UR5, 0xfffffffe, URZ, 0xc0, !UPT ;  /* 0xfffffffe05057892 */ /* 0x000fe2000f8ec03f */
[----:B------:R-:W-:Y:S02]  /*19a0*/  LEA R234, P2, R14, c[0x0][0x330], 0x1 ;  /* 0x0000cc000eea7a11 */ /* 0x000fe400078408ff */
[----:B------:R-:W-:Y:S01]  /*19b0*/  IADD3 R5, R13, R16, RZ ;  /* 0x000000100d057210 */ /* 0x000fe20007ffe0ff */
[----:B------:R-:W-:Y:S01]  /*19c0*/  UIADD3 UR5, UR4, -UR5, URZ ;  /* 0x8000000504057290 */ /* 0x000fe2000fffe03f */
[----:B------:R-:W-:Y:S02]  /*19d0*/  LEA R6, P1, R12, c[0x0][0x170], 0x1 ;  /* 0x00005c000c067a11 */ /* 0x000fe400078208ff */
[----:B------:R-:W-:-:S02]  /*19e0*/  LEA R4, P0, R10, c[0x0][0x168], 0x1 ;  /* 0x00005a000a047a11 */ /* 0x000fc400078008ff */
[----:B------:R-:W-:Y:S02]  /*19f0*/  LEA.HI.X R237, R8, c[0x0][0x164], R0, 0x1, P3 ;  /* 0x0000590008ed7a11 */ /* 0x000fe400018f0c00 */
[----:B------:R-:W-:Y:S01]  /*1a00*/  LEA.HI.X R235, R14, c[0x0][0x334], R3, 0x1, P2 ;  /* 0x0000cd000eeb7a11 */ /* 0x000fe200010f0c03 */
[----:B------:R-:W-:Y:S01]  /*1a10*/  IMAD.MOV.U32 R3, RZ, RZ, c[0x0][0x1a0] ;  /* 0x00006800ff037624 */ /* 0x000fe200078e00ff */
[----:B------:R-:W-:Y:S01]  /*1a20*/  MOV R0, c[0x0][0x198] ;  /* 0x0000660000007a02 */ /* 0x000fe20000000f00 */
[----:B------:R-:W-:Y:S01]  /*1a30*/  IMAD.MOV.U32 R8, RZ, RZ, c[0x0][0x19c] ;  /* 0x00006700ff087624 */ /* 0x000fe200078e00ff */
[----:B------:R-:W-:Y:S01]  /*1a40*/  LEA.HI.X R7, R12, c[0x0][0x174], R5, 0x1, P1 ;  /* 0x00005d000c077a11 */ /* 0x000fe200008f0c05 */
[----:B------:R-:W-:Y:S01]  /*1a50*/  UISETP.NE.AND UP0, UPT, UR5, 0x1, UPT ;  /* 0x000000010500788c */ /* 0x000fe2000bf05270 */
[----:B------:R-:W-:Y:S01]  /*1a60*/  LEA.HI.X R5, R10, c[0x0][0x16c], R11, 0x1, P0 ;  /* 0x00005b000a057a11 */ /* 0x000fe200000f0c0b */
[----:B------:R-:W-:Y:S01]  /*1a70*/  IMAD.MOV.U32 R9, RZ, RZ, c[0x0][0x1a4] ;  /* 0x00006900ff097624 */ /* 0x000fe200078e00ff */
[----:B------:R-:W-:-:S02]  /*1a80*/  LEA R10, P0, R0, R4, 0x7 ;  /* 0x00000004000a7211 */ /* 0x000fc400078038ff */
[C---:B------:R-:W-:Y:S02]  /*1a90*/  LEA R12, P1, R3.reuse, R6, 0x7 ;  /* 0x00000006030c7211 */ /* 0x040fe400078238ff */
[----:B------:R-:W-:Y:S02]  /*1aa0*/  LEA.HI.X R11, R0, R5, R8, 0x7, P0 ;  /* 0x00000005000b7211 */ /* 0x000fe400000f3c08 */
[----:B------:R-:W-:Y:S02]  /*1ab0*/  PLOP3.LUT P0, PT, PT, PT, UP0, 0x80, 0x0 ;  /* 0x000000000000781c */ /* 0x000fe40003f0f008 */
[----:B------:R-:W-:Y:S01]  /*1ac0*/  LEA.HI.X R13, R3, R7, R9, 0x7, P1 ;  /* 0x00000007030d7211 */ /* 0x000fe200008f3c09 */
[----:B------:R-:W-:-:S07]  /*1ad0*/  UIMAD.WIDE UR6, UR44, UR15, UR26 ;  /* 0x0000000f2c0672a5 */ /* 0x000fce000f8e021a */
[----:B------:R-:W-:Y:S02]  /*1ae0*/  UMOV UR5, UR7 ;  /* 0x0000000700057c82 */ /* 0x000fe40008000000 */
[----:B------:R-:W-:-:S04]  /*1af0*/  UIMAD UR41, UR41, UR11, UR17 ;  /* 0x0000000b292972a4 */ /* 0x000fc8000f8e0211 */
[----:B------:R-:W-:Y:S02]  /*1b00*/  UIADD3 UR41, UR31, UR41, URZ ;  /* 0x000000291f297290 */ /* 0x000fe4000fffe03f */
[----:B------:R-:W-:Y:S01]  /*1b10*/  UIADD3 UR43, UR48, UR43, URZ ;  /* 0x0000002b302b7290 */ /* 0x000fe2000fffe03f */
[----:B------:R-:W-:Y:S01]  /*1b20*/  CS2R R126, SRZ ;  /* 0x00000000007e7805 */ /* 0x000fe2000001ff00 */
        /* <DEDUP_REMOVED lines=47> */
[C---:B---3--:R-:W-:Y:S01]  /*1e20*/  IMAD.SHL.U32 R15, R25.reuse, 0x2, RZ ;  /* 0x00000002190f7824 */ /* 0x048fe200078e00ff */
[----:B------:R-:W-:-:S04]  /*1e30*/  IADD3 R0, R25, 0x1800, RZ ;  /* 0x0000180019007810 */ /* 0x000fc80007ffe0ff */
[----:B------:R-:W-:Y:S01]  /*1e40*/  @!PT LDS RZ, [RZ] ;  /* 0x00000000fffff984 */ /* 0x000fe20000000800 */
[----:B------:R-:W-:Y:S01]  /*1e50*/  @!PT LDS RZ, [RZ] ;  /* 0x00000000fffff984 */ /* 0x000fe20000000800 */
[----:B------:R-:W-:Y:S01]  /*1e60*/  @!PT LDS RZ, [RZ] ;  /* 0x00000000fffff984 */ /* 0x000fe20000000800 */
[----:B------:R2:W-:Y:S01]  /*1e70*/  LDGSTS.E.BYPASS.LTC128B.128 [R15+0xf000], [R6.64] ;  /* 0x0f000000060f7fae */ /* 0x0005e2000b901d62 */
[----:B------:R-:W-:-:S03]  /*1e80*/  SEL R0, R0, R25, !P0 ;  /* 0x0000001900007207 */ /* 0x000fc60004000000 */
[----:B------:R2:W-:Y:S01]  /*1e90*/  LDGSTS.E.BYPASS.LTC128B.128 [R15+0x11000], [R6.64+0x40] ;  /* 0x11000040060f7fae */ /* 0x0005e2000b901d62 */
[----:B------:R-:W-:-:S03]  /*1ea0*/  SHF.L.U32 R238, R0, 0x1, RZ ;  /* 0x0000000100ee7819 */ /* 0x000fc600000006ff */
[----:B------:R2:W-:Y:S04]  /*1eb0*/  LDGSTS.E.BYPASS.LTC128B.128 [R15+0x13000], [R6.64+0x80] ;  /* 0x13000080060f7fae */ /* 0x0005e8000b901d62 */
[----:B------:R3:W-:Y:S01]  /*1ec0*/  LDGSTS.E.BYPASS.LTC128B.128 [R15+0x10000], [R12.64] ;  /* 0x100000000c0f7fae */ /* 0x0007e2000b901d62 */
[----:B----4-:R-:W-:-:S03]  /*1ed0*/  IMAD.SHL.U32 R8, R24, 0x4, RZ ;  /* 0x0000000418087824 */ /* 0x010fc600078e00ff */
[----:B------:R3:W-:Y:S01]  /*1ee0*/  LDGSTS.E.BYPASS.LTC128B.128 [R15+0x12000], [R12.64+0x40] ;  /* 0x120000400c0f7fae */ /* 0x0007e2000b901d62 */
[----:B------:R-:W-:-:S03]  /*1ef0*/  SHF.R.S32.HI R14, RZ, 0x1f, R24 ;  /* 0x0000001fff0e7819 */ /* 0x000fc60000011418 */
[----:B------:R3:W-:Y:S04]  /*1f00*/  LDGSTS.E.BYPASS.LTC128B.128 [R15+0x14000], [R12.64+0x80] ;  /* 0x140000800c0f7fae */ /* 0x0007e8000b901d62 */
[----:B------:R-:W0:Y:S04]  /*1f10*/  LDGDEPBAR ;  /* 0x00000000000079af */ /* 0x000e280000000000 */
[----:B------:R1:W-:Y:S04]  /*1f20*/  LDGSTS.E.BYPASS.LTC128B.128 [R15+0x6000], [R234.64] ;  /* 0x06000000ea0f7fae */ /* 0x0003e8000b901d62 */
[----:B------:R1:W-:Y:S01]  /*1f30*/  LDGSTS.E.BYPASS.LTC128B.128 [R15+0x7000], [R234.64+0x40] ;  /* 0x07000040ea0f7fae */ /* 0x0003e2000b901d62 */
[----:B------:R-:W-:-:S03]  /*1f40*/  SHF.L.U64.HI R3, R24, 0x2, R14 ;  /* 0x0000000218037819 */ /* 0x000fc6000001020e */
[----:B------:R1:W-:Y:S01]  /*1f50*/  LDGSTS.E.BYPASS.LTC128B.128 [R15+0x8000], [R234.64+0x80] ;  /* 0x08000080ea0f7fae */ /* 0x0003e2000b901d62 */
[----:B------:R-:W-:-:S03]  /*1f60*/  IADD3 R8, P1, R8, UR6, RZ ;  /* 0x0000000608087c10 */ /* 0x000fc6000ff3e0ff */
[----:B------:R1:W-:Y:S01]  /*1f70*/  LDGSTS.E.BYPASS.LTC128B.128 [R238], [R236.64] ;  /* 0x00000000ecee7fae */ /* 0x0003e2000b901d62 */
[----:B------:R-:W-:-:S03]  /*1f80*/  LEA.HI R0, R22, R21, RZ, 0x5 ;  /* 0x0000001516007211 */ /* 0x000fc600078f28ff */
[----:B------:R1:W-:Y:S04]  /*1f90*/  LDGSTS.E.BYPASS.LTC128B.128 [R238+0x1000], [R236.64+0x40] ;  /* 0x01000040ecee7fae */ /* 0x0003e8000b901d62 */
[----:B------:R1:W-:Y:S01]  /*1fa0*/  LDGSTS.E.BYPASS.LTC128B.128 [R238+0x2000], [R236.64+0x80] ;  /* 0x02000080ecee7fae */ /* 0x0003e2000b901d62 */
[----:B------:R-:W-:-:S03]  /*1fb0*/  IADD3.X R9, R3, UR5, RZ, P1, !PT ;  /* 0x0000000503097c10 */ /* 0x000fc60008ffe4ff */
[----:B------:R4:W-:Y:S04]  /*1fc0*/  LDGSTS.E.BYPASS.LTC128B.128 [R15+0x9000], [R4.64] ;  /* 0x09000000040f7fae */ /* 0x0009e8000b901d62 */
[----:B------:R4:W-:Y:S04]  /*1fd0*/  LDGSTS.E.BYPASS.LTC128B.128 [R15+0xb000], [R4.64+0x40] ;  /* 0x0b000040040f7fae */ /* 0x0009e8000b901d62 */
[----:B------:R4:W-:Y:S04]  /*1fe0*/  LDGSTS.E.BYPASS.LTC128B.128 [R15+0xd000], [R4.64+0x80] ;  /* 0x0d000080040f7fae */ /* 0x0009e8000b901d62 */
[----:B------:R1:W-:Y:S04]  /*1ff0*/  LDGSTS.E.BYPASS.LTC128B.128 [R15+0xa000], [R10.64] ;  /* 0x0a0000000a0f7fae */ /* 0x0003e8000b901d62 */
[----:B------:R1:W-:Y:S04]  /*2000*/  LDGSTS.E.BYPASS.LTC128B.128 [R15+0xc000], [R10.64+0x40] ;  /* 0x0c0000400a0f7fae */ /* 0x0003e8000b901d62 */
[----:B------:R1:W-:Y:S04]  /*2010*/  LDGSTS.E.BYPASS.LTC128B.128 [R15+0xe000], [R10.64+0x80] ;  /* 0x0e0000800a0f7fae */ /* 0x0003e8000b901d62 */
[----:B------:R-:W0:Y:S01]  /*2020*/  LDGDEPBAR ;  /* 0x00000000000079af */ /* 0x000e220000000000 */
[----:B------:R-:W-:-:S02]  /*2030*/  LOP3.LUT R3, R0, 0xffffffe0, RZ, 0xc0, !PT ;  /* 0xffffffe000037812 */ /* 0x000fc400078ec0ff */
[----:B------:R-:W-:Y:S01]  /*2040*/  SHF.R.S32.HI R0, RZ, 0x5, R0 ;  /* 0x00000005ff007819 */ /* 0x000fe20000011400 */
[----:B---3--:R3:W5:Y:S02]  /*2050*/  LDG.E R12, [R8.64+0x80] ;  /* 0x00008022080c7981 */ /* 0x008764000c1e1900 */
[----:B------:R-:W-:Y:S02]  /*2060*/  IMAD.IADD R3, R21, 0x1, -R3 ;  /* 0x0000000115037824 */ /* 0x000fe400078e0a03 */
[----:B----4-:R-:W-:Y:S01]  /*2070*/  IMAD.U32 R4, RZ, RZ, UR45 ;  /* 0x0000002dff047e24 */ /* 0x010fe2000f8e00ff */
[----:B------:R-:W-:Y:S02]  /*2080*/  UIMAD.WIDE UR44, UR29, UR12, UR48 ;  /* 0x0000000c1d2c72a5 */ /* 0x000fe4000f8e0230 */
[----:B------:R-:W-:Y:S01]  /*2090*/  UIADD3 UR29, -UR37, UR10, UR36 ;  /* 0x0000000a251d7290 */ /* 0x000fe2000fffe124 */
[----:B------:R-:W-:-:S03]  /*20a0*/  IMAD R0, R0, UR20, R3 ;  /* 0x0000001400007c24 */ /* 0x000fc6000f8e0203 */
[----:B------:R-:W-:Y:S01]  /*20b0*/  UIADD3 UR29, UR29, -UR9, URZ ;  /* 0x800000091d1d7290 */ /* 0x000fe2000fffe03f */
[----:B------:R-:W-:Y:S01]  /*20c0*/  IMAD.U32 R3, RZ, RZ, UR40 ;  /* 0x00000028ff037e24 */ /* 0x000fe2000f8e00ff */
[----:B------:R-:W-:Y:S02]  /*20d0*/  IADD3 R4, P2, P1, R0, UR19, R4 ;  /* 0x0000001300047c10 */ /* 0x000fe4000f95e004 */
[----:B------:R-:W-:Y:S01]  /*20e0*/  USHF.R.S32.HI UR7, URZ, 0x1f, UR29 ;  /* 0x0000001f3f077899 */ /* 0x000fe2000801141d */
[----:B------:R-:W-:Y:S01]  /*20f0*/  SHF.R.S32.HI R0, RZ, 0x1f, R0 ;  /* 0x0000001fff007819 */ /* 0x000fe20000011400 */
[----:B-1----:R3:W5:Y:S01]  /*2100*/  LDG.E R10, [R8.64] ;  /* 0x00000022080a7981 */ /* 0x002762000c1e1900 */
[----:B--2---:R-:W-:Y:S01]  /*2110*/  IMAD.U32 R6, RZ, RZ, UR30 ;  /* 0x0000001eff067e24 */ /* 0x004fe2000f8e00ff */
[----:B------:R-:W-:Y:S01]  /*2120*/  ULEA.HI UR7, UR7, UR29, URZ, 0x6 ;  /* 0x0000001d07077291 */ /* 0x000fe2000f8f303f */
[----:B------:R-:W-:Y:S01]  /*2130*/  IADD3.X R0, R0, UR18, R3, P2, P1 ;  /* 0x0000001200007c10 */ /* 0x000fe200097e2403 */
[----:B------:R-:W-:Y:S01]  /*2140*/  UIADD3 UR39, UP0, UR44, UR39, URZ ;  /* 0x000000272c277290 */ /* 0x000fe2000ff1e03f */
[----:B------:R-:W-:Y:S01]  /*2150*/  IADD3 R4, P1, R4, R20, RZ ;  /* 0x0000001404047210 */ /* 0x000fe20007f3e0ff */
[----:B------:R-:W-:Y:S01]  /*2160*/  USHF.R.S32.HI UR7, URZ, 0x6, UR7 ;  /* 0x000000063f077899 */ /* 0x000fe20008011407 */
[----:B------:R3:W5:Y:S01]  /*2170*/  LDG.E R11, [R8.64+0x20] ;  /* 0x00002022080b7981 */ /* 0x000762000c1e1900 */
[----:B------:R-:W-:Y:S01]  /*2180*/  UIADD3.X UR38, UR45, UR38, URZ, UP0, !UPT ;  /* 0x000000262d267290 */ /* 0x000fe200087fe43f */
[----:B------:R-:W-:Y:S01]  /*2190*/  IADD3.X R5, R0, R19, RZ, P1, !PT ;  /* 0x0000001300057210 */ /* 0x000fe20000ffe4ff */
[----:B------:R-:W-:Y:S01]  /*21a0*/  UIMAD UR41, UR41, UR39, URZ ;  /* 0x00000027292972a4 */ /* 0x000fe2000f8e023f */
[----:B------:R-:W-:-:S04]  /*21b0*/  DEPBAR.LE SB0, 0x1 ;  /* 0x000080400000791a */ /* 0x000fc80000000000 */
[----:B------:R-:W-:Y:S01]  /*21c0*/  UISETP.LT.AND UP0, UPT, URZ, UR7, UPT ;  /* 0x000000073f00728c */ /* 0x000fe2000bf01270 */
[----:B------:R-:W-:Y:S01]  /*21d0*/  IMAD.WIDE.U32 R4, R6, UR39, R4 ;  /* 0x0000002706047c25 */ /* 0x000fe2000f8e0004 */
[----:B------:R-:W-:Y:S02]  /*21e0*/  UIMAD UR38, UR38, UR30, UR41 ;  /* 0x0000001e262672a4 */ /* 0x000fe4000f8e0229 */
[----:B------:R-:W-:Y:S02]  /*21f0*/  USEL UR7, URZ, UR7, !UP0 ;  /* 0x000000073f077287 */ /* 0x000fe4000c000000 */
[C---:B------:R-:W-:Y:S02]  /*2200*/  LEA R228, P1, R4.reuse, c[0x0][0x350], 0x2 ;  /* 0x0000d40004e47a11 */ /* 0x040fe400078210ff */
[----:B------:R-:W-:Y:S01]  /*2210*/  UISETP.GT.AND UP0, UPT, UR46, UR7, UPT ;  /* 0x000000072e00728c */ /* 0x000fe2000bf04270 */
[----:B------:R-:W-:Y:S01]  /*2220*/  IADD3 R0, R5, UR38, RZ ;  /* 0x0000002605007c10 */ /* 0x000fe2000fffe0ff */
[----:B---3--:R1:W5:Y:S04]  /*2230*/  LDG.E R8, [R8.64+0xa0] ;  /* 0x0000a02208087981 */ /* 0x008368000c1e1900 */
[----:B------:R-:W-:Y:S01]  /*2240*/  BAR.SYNC.DEFER_BLOCKING 0x0 ;  /* 0x0000000000007b1d */ /* 0x000fe20000010000 */
[----:B------:R-:W-:-:S02]  /*2250*/  LEA.HI.X R229, R4, c[0x0][0x354], R0, 0x2, P1 ;  /* 0x0000d50004e57a11 */ /* 0x000fc400008f1400 */
[----:B------:R-:W-:Y:S01]  /*2260*/  PLOP3.LUT P1, PT, PT, PT, UP0, 0x80, 0x0 ;  /* 0x000000000000781c */ /* 0x000fe20003f2f008 */
[----:B------:R-:W-:Y:S01]  /*2270*/  IMAD.U32 R7, RZ, RZ, UR31 ;  /* 0x0000001fff077e24 */ /* 0x000fe2000f8e00ff */
[----:B------:R-:W-:Y:S01]  /*2280*/  UIMAD.WIDE UR38, UR43, UR15, UR24 ;  /* 0x0000000f2b2672a5 */ /* 0x000fe2000f8e0218 */
[----:B------:R1:W2:Y:S04]  /*2290*/  LDSM.16.M88.4 R168, [R218+0xf000] ;  /* 0x00f00000daa8783b */ /* 0x0002a80000000200 */
[----:B------:R1:W3:Y:S04]  /*22a0*/  LDSM.16.M88.4 R172, [R218+0xf400] ;  /* 0x00f40000daac783b */ /* 0x0002e80000000200 */
[----:B------:R1:W4:Y:S04]  /*22b0*/  LDSM.16.M88.4 R176, [R217+0xf000] ;  /* 0x00f00000d9b0783b */ /* 0x0003280000000200 */
[----:B------:R1:W1:Y:S04]  /*22c0*/  LDSM.16.M88.4 R180, [R217+0xf400] ;  /* 0x00f40000d9b4783b */ /* 0x0002680000000200 */
[----:B------:R1:W1:Y:S04]  /*22d0*/  LDSM.16.M88.4 R184, [R218+0x11000] ;  /* 0x01100000dab8783b */ /* 0x0002680000000200 */
[----:B------:R1:W1:Y:S04]  /*22e0*/  LDSM.16.M88.4 R188, [R218+0x11400] ;  /* 0x01140000dabc783b */ /* 0x0002680000000200 */
[----:B------:R1:W1:Y:S04]  /*22f0*/  LDSM.16.M88.4 R192, [R217+0x11000] ;  /* 0x01100000d9c0783b */ /* 0x0002680000000200 */
[----:B------:R1:W1:Y:S04]  /*2300*/  LDSM.16.M88.4 R196, [R217+0x11400] ;  /* 0x01140000d9c4783b */ /* 0x0002680000000200 */
[----:B------:R1:W1:Y:S04]  /*2310*/  LDSM.16.M88.4 R200, [R218+0x13000] ;  /* 0x01300000dac8783b */ /* 0x0002680000000200 */
[----:B------:R1:W1:Y:S04]  /*2320*/  LDSM.16.M88.4 R204, [R218+0x13400] ;  /* 0x01340000dacc783b */ /* 0x0002680000000200 */
[----:B------:R1:W1:Y:S04]  /*2330*/  LDSM.16.M88.4 R208, [R217+0x13000] ;  /* 0x01300000d9d0783b */ /* 0x0002680000000200 */
[----:B------:R1:W1:Y:S01]  /*2340*/  LDSM.16.M88.4 R212, [R217+0x13400] ;  /* 0x01340000d9d4783b */ /* 0x0002620000000200 */
[----:B------:R-:W-:Y:S05]  /*2350*/  @!P1 BRA `(.L_x_46) ;  /* 0x0000376000009947 */ /* 0x000fea0003800000 */
[----:B--23-5:R2:W-:Y:S01]  /*2360*/  STL [R1+0x8], R10 ;  /* 0x0000080a01007387 */ /* 0x02c5e20000100800 */
[----:B------:R-:W-:Y:S01]  /*2370*/  IADD3 R3, R225, 0x1800, RZ ;  /* 0x00001800e1037810 */ /* 0x000fe20007ffe0ff */
[----:B------:R-:W-:Y:S01]  /*2380*/  UIADD3 UR33, UR36, UR8, URZ ;  /* 0x0000000824217290 */ /* 0x000fe2000fffe03f */
[----:B------:R-:W-:Y:S01]  /*2390*/  IADD3 R0, R227, 0x1800, RZ ;  /* 0x00001800e3007810 */ /* 0x000fe20007ffe0ff */
[----:B------:R2:W-:Y:S01]  /*23a0*/  STL [R1+0x4], R11 ;  /* 0x0000040b01007387 */ /* 0x0005e20000100800 */
[----:B------:R-:W-:Y:S01]  /*23b0*/  SEL R3, R3, R225, !P0 ;  /* 0x000000e103037207 */ /* 0x000fe20004000000 */
[----:B------:R-:W-:Y:S01]  /*23c0*/  IMAD.MOV.U32 R252, RZ, RZ, R8 ;  /* 0x000000fffffc7224 */ /* 0x000fe200078e0008 */
[----:B------:R-:W-:Y:S01]  /*23d0*/  SEL R0, R0, R227, !P0 ;  /* 0x000000e300007207 */ /* 0x000fe20004000000 */
[----:B------:R2:W-:Y:S01]  /*23e0*/  STL [R1], R12 ;  /* 0x0000000c01007387 */ /* 0x0005e20000100800 */
[----:B------:R-:W-:Y:S01]  /*23f0*/  IMAD.MOV.U32 R127, RZ, RZ, RZ ;  /* 0x000000ffff7f7224 */ /* 0x000fe200078e00ff */
[----:B------:R-:W-:Y:S01]  /*2400*/  UIADD3 UR33, -UR37, 0x80, UR33 ;  /* 0x0000008025217890 */ /* 0x000fe2000fffe121 */
[----:B------:R-:W-:-:S02]  /*2410*/  IMAD.SHL.U32 R3, R3, 0x2, RZ ;  /* 0x0000000203037824 */ /* 0x000fc400078e00ff */
[----:B------:R-:W-:Y:S02]  /*2420*/  IMAD.SHL.U32 R216, R0, 0x2, RZ ;  /* 0x0000000200d87824 */ /* 0x000fe400078e00ff */
[----:B------:R-:W-:Y:S02]  /*2430*/  IMAD.MOV.U32 R0, RZ, RZ, c[0x0][0x1c0] ;  /* 0x00007000ff007624 */ /* 0x000fe400078e00ff */
[----:B------:R-:W-:Y:S02]  /*2440*/  IMAD.SHL.U32 R219, R227, 0x2, RZ ;  /* 0x00000002e3db7824 */ /* 0x000fe400078e00ff */
[----:B------:R-:W-:Y:S02]  /*2450*/  IMAD R0, R0, c[0x0][0x22c], RZ ;  /* 0x00008b0000007a24 */ /* 0x000fe400078e02ff */
[----:B------:R-:W-:Y:S02]  /*2460*/  IMAD.IADD R220, R219, 0x1, R226 ;  /* 0x00000001dbdc7824 */ /* 0x000fe400078e02e2 */
[C---:B------:R-:W-:Y:S01]  /*2470*/  IMAD.SHL.U32 R6, R0.reuse, 0x10, RZ ;  /* 0x0000001000067824 */ /* 0x040fe200078e00ff */
[----:B------:R-:W-:-:S04]  /*2480*/  SHF.L.U32 R4, R0, 0x3, RZ ;  /* 0x0000000300047819 */ /* 0x000fc800000006ff */
[C---:B------:R-:W-:Y:S02]  /*2490*/  IADD3 R5, R6.reuse, 0x20, RZ ;  /* 0x0000002006057810 */ /* 0x040fe40007ffe0ff */
[----:B------:R-:W-:Y:S02]  /*24a0*/  IADD3 R0, R6, 0x40, RZ ;  /* 0x0000004006007810 */ /* 0x000fe40007ffe0ff */
[----:B------:R-:W-:Y:S02]  /*24b0*/  SHF.L.U64.HI R6, R24, 0x2, R14 ;  /* 0x0000000218067819 */ /* 0x000fe4000001020e */
[C---:B------:R-:W-:Y:S01]  /*24c0*/  IADD3 R5, R4.reuse, R5, RZ ;  /* 0x0000000504057210 */ /* 0x040fe20007ffe0ff */
[----:B------:R-:W-:Y:S02]  /*24d0*/  IMAD.IADD R0, R4, 0x1, R0 ;  /* 0x0000000104007824 */ /* 0x000fe400078e0200 */
[----:B------:R3:W-:Y:S02]  /*24e0*/  STL [R1+0x2c], R6 ;  /* 0x00002c0601007387 */ /* 0x0007e40000100800 */
[----:B---3--:R-:W-:-:S05]  /*24f0*/  SHF.L.U32 R6, R24, 0x2, RZ ;  /* 0x0000000218067819 */ /* 0x008fca00000006ff */
[----:B------:R3:W-:Y:S02]  /*2500*/  STL [R1+0x28], R6 ;  /* 0x0000280601007387 */ /* 0x0007e40000100800 */
[C---:B---3--:R-:W-:Y:S01]  /*2510*/  IADD3 R6, R4.reuse, R5, RZ ;  /* 0x0000000504067210 */ /* 0x048fe20007ffe0ff */
[----:B------:R-:W-:-:S03]  /*2520*/  IMAD.IADD R5, R4, 0x1, R0 ;  /* 0x0000000104057824 */ /* 0x000fc600078e0200 */
[C---:B------:R-:W-:Y:S01]  /*2530*/  IADD3 R6, R4.reuse, R6, RZ ;  /* 0x0000000604067210 */ /* 0x040fe20007ffe0ff */
[----:B------:R-:W-:-:S03]  /*2540*/  IMAD.IADD R5, R4, 0x1, R5 ;  /* 0x0000000104057824 */ /* 0x000fc600078e0205 */
[C---:B------:R-:W-:Y:S01]  /*2550*/  IADD3 R6, R4.reuse, R6, RZ ;  /* 0x0000000604067210 */ /* 0x040fe20007ffe0ff */
[----:B------:R-:W-:-:S04]  /*2560*/  IMAD.IADD R5, R4, 0x1, R5 ;  /* 0x0000000104057824 */ /* 0x000fc800078e0205 */
[----:B------:R3:W-:Y:S01]  /*2570*/  STL [R1+0x10], R6 ;  /* 0x0000100601007387 */ /* 0x0007e20000100800 */
[----:B------:R-:W-:-:S03]  /*2580*/  IMAD.IADD R0, R4, 0x1, R5 ;  /* 0x0000000104007824 */ /* 0x000fc600078e0205 */
[----:B------:R2:W-:Y:S01]  /*2590*/  STL [R1+0xc], R5 ;  /* 0x00000c0501007387 */ /* 0x0005e20000100800 */
[----:B---3--:R-:W-:-:S05]  /*25a0*/  IADD3 R6, R4, R6, RZ ;  /* 0x0000000604067210 */ /* 0x008fca0007ffe0ff */
[----:B------:R2:W-:Y:S04]  /*25b0*/  STL [R1+0x18], R6 ;  /* 0x0000180601007387 */ /* 0x0005e80000100800 */
[----:B------:R2:W-:Y:S02]  /*25c0*/  STL [R1+0x14], R0 ;  /* 0x0000140001007387 */ /* 0x0005e40000100800 */
.L_x_49:
[----:B------:R-:W0:Y:S01]  /*25d0*/  LDGDEPBAR ;  /* 0x00000000000079af */ /* 0x000e220000000000 */
[----:B--2---:R-:W-:Y:S01]  /*25e0*/  IMAD.IADD R0, R226, 0x1, R216 ;  /* 0x00000001e2007824 */ /* 0x004fe200078e02d8 */
[----:B------:R-:W-:Y:S02]  /*25f0*/  USHF.L.U32 UR29, UR4, 0x6, URZ ;  /* 0x00000006041d7899 */ /* 0x000fe4000800063f */
[----:B------:R-:W-:Y:S02]  /*2600*/  UISETP.GT.AND UP3, UPT, UR4, UR7, UPT ;  /* 0x000000070400728c */ /* 0x000fe4000bf64270 */
[----:B------:R-:W-:Y:S02]  /*2610*/  UISETP.GE.AND UP0, UPT, UR29, UR33, UPT ;  /* 0x000000211d00728c */ /* 0x000fe4000bf06270 */
[----:B------:R-:W2:Y:S04]  /*2620*/  LDL R242, [R1+0x3c] ;  /* 0x00003c0001f27983 */ /* 0x000ea80000100800 */
[----:B------:R-:W3:Y:S01]  /*2630*/  LDL R243, [R1+0x38] ;  /* 0x0000380001f37983 */ /* 0x000ee20000100800 */
[----:B------:R-:W-:Y:S03]  /*2640*/  PLOP3.LUT P0, PT, PT, PT, UP0, 0x80, 0x0 ;  /* 0x000000000000781c */ /* 0x000fe60003f0f008 */
[----:B-----5:R-:W5:Y:S04]  /*2650*/  LDL R241, [R1+0x8] ;  /* 0x0000080001f17983 */ /* 0x020f680000100800 */
[----:B----4-:R-:W4:Y:S04]  /*2660*/  LDL R240, [R1+0x4] ;  /* 0x0000040001f07983 */ /* 0x010f280000100800 */
[----:B------:R-:W2:Y:S01]  /*2670*/  LDL R239, [R1] ;  /* 0x0000000001ef7983 */ /* 0x000ea20000100800 */
        /* <DEDUP_REMOVED lines=11> */
[----:B------:R-:W1:Y:S02]  /*2730*/  LDSM.16.M88.4 R148, [R217+0x9400] ;  /* 0x00940000d994783b */ /* 0x000e640000000200 */
[-C--:B------:R-:W-:Y:S06]  /*2740*/  HMMA.16816.F32.BF16 R12, R28, R18.reuse, RZ ;  /* 0x000000121c0c723c */ /* 0x080fec00000418ff */
[----:B------:R-:W-:Y:S02]  /*2750*/  LDSM.16.M88.4 R152, [R218+0xb000] ;  /* 0x00b00000da98783b */ /* 0x000fe40000000200 */
[C---:B------:R-:W-:Y:S06]  /*2760*/  HMMA.16816.F32.BF16 R16, R32.reuse, R18, RZ ;  /* 0x000000122010723c */ /* 0x040fec00000418ff */
[----:B------:R-:W-:Y:S02]  /*2770*/  LDSM.16.M88.4 R156, [R216+0x1800] ;  /* 0x00180000d89c783b */ /* 0x000fe40000000200 */
[-C--:B------:R-:W-:Y:S06]  /*2780*/  HMMA.16816.F32.BF16 R20, R32, R132.reuse, RZ ;  /* 0x000000842014723c */ /* 0x080fec00000418ff */
[----:B------:R-:W-:Y:S02]  /*2790*/  LDSM.16.M88.4 R160, [R217+0xb000] ;  /* 0x00b00000d9a0783b */ /* 0x000fe40000000200 */
[C---:B------:R-:W-:Y:S06]  /*27a0*/  HMMA.16816.F32.BF16 R24, R28.reuse, R132, RZ ;  /* 0x000000841c18723c */ /* 0x040fec00000418ff */
[----:B------:R-:W-:Y:S02]  /*27b0*/  LDSM.16.M88.4 R164, [R0+0x1800] ;  /* 0x0018000000a4783b */ /* 0x000fe40000000200 */
[-C--:B------:R-:W-:Y:S08]  /*27c0*/  HMMA.16816.F32.BF16 R28, R28, R134.reuse, RZ ;  /* 0x000000861c1c723c */ /* 0x080ff000000418ff */
[----:B------:R-:W-:Y:S01]  /*27d0*/  HMMA.16816.F32.BF16 R32, R32, R134, RZ ;  /* 0x000000862020723c */ /* 0x000fe200000418ff */
[----:B------:R-:W1:Y:S07]  /*27e0*/  LDSM.16.M88.4 R132, [R216+0x1000] ;  /* 0x00100000d884783b */ /* 0x000e6e0000000200 */
        /* <DEDUP_REMOVED lines=10> */
[----:B------:R-:W2:Y:S07]  /*2890*/  LDSM.16.M88.4 R136, [R217+0xb400] ;  /* 0x00b40000d988783b */ /* 0x000eae0000000200 */
[-C--:B------:R-:W-:Y:S01]  /*28a0*/  HMMA.16816.F32.BF16 R4, R132, R152.reuse, R4 ;  /* 0x000000988404723c */ /* 0x080fe20000041804 */
[----:B------:R-:W-:Y:S07]  /*28b0*/  LDSM.16.M88.4 R148, [R216+0x2800] ;  /* 0x00280000d894783b */ /* 0x000fee0000000200 */
[C---:B------:R-:W-:Y:S08]  /*28c0*/  HMMA.16816.F32.BF16 R8, R156.reuse, R152, R8 ;  /* 0x000000989c08723c */ /* 0x040ff00000041808 */
[-C--:B------:R-:W-:Y:S08]  /*28d0*/  HMMA.16816.F32.BF16 R12, R156, R154.reuse, R12 ;  /* 0x0000009a9c0c723c */ /* 0x080ff0000004180c */
[C---:B------:R-:W-:Y:S01]  /*28e0*/  HMMA.16816.F32.BF16 R16, R132.reuse, R154, R16 ;  /* 0x0000009a8410723c */ /* 0x040fe20000041810 */
[----:B------:R-:W-:Y:S07]  /*28f0*/  LDSM.16.M88.4 R152, [R218+0xd400] ;  /* 0x00d40000da98783b */ /* 0x000fee0000000200 */
[-C--:B-1----:R-:W-:Y:S08]  /*2900*/  HMMA.16816.F32.BF16 R20, R132, R140.reuse, R20 ;  /* 0x0000008c8414723c */ /* 0x082ff00000041814 */
[C---:B------:R-:W-:Y:S08]  /*2910*/  HMMA.16816.F32.BF16 R24, R156.reuse, R140, R24 ;  /* 0x0000008c9c18723c */ /* 0x040ff00000041818 */
[-C--:B------:R-:W-:Y:S01]  /*2920*/  HMMA.16816.F32.BF16 R28, R156, R142.reuse, R28 ;  /* 0x0000008e9c1c723c */ /* 0x080fe2000004181c */
[----:B------:R-:W-:Y:S07]  /*2930*/  LDSM.16.M88.4 R156, [R0+0x2000] ;  /* 0x00200000009c783b */ /* 0x000fee0000000200 */
[----:B------:R-:W-:Y:S01]  /*2940*/  HMMA.16816.F32.BF16 R32, R132, R142, R32 ;  /* 0x0000008e8420723c */ /* 0x000fe20000041820 */
[----:B------:R-:W-:Y:S07]  /*2950*/  LDSM.16.M88.4 R132, [R216+0x2000] ;  /* 0x00200000d884783b */ /* 0x000fee0000000200 */
[-C--:B------:R-:W-:Y:S01]  /*2960*/  HMMA.16816.F32.BF16 R4, R144, R160.reuse, R4 ;  /* 0x000000a09004723c */ /* 0x080fe20000041804 */
[----:B------:R-:W1:Y:S07]  /*2970*/  LDSM.16.M88.4 R140, [R218+0xd000] ;  /* 0x00d00000da8c783b */ /* 0x000e6e0000000200 */
[C---:B------:R-:W-:Y:S08]  /*2980*/  HMMA.16816.F32.BF16 R8, R164.reuse, R160, R8 ;  /* 0x000000a0a408723c */ /* 0x040ff00000041808 */
[-C--:B------:R-:W-:Y:S03]  /*2990*/  HMMA.16816.F32.BF16 R12, R164, R162.reuse, R12 ;  /* 0x000000a2a40c723c */ /* 0x080fe6000004180c */
[----:B-----5:R-:W-:Y:S05]  /*29a0*/  FSETP.NEU.FTZ.AND P1, PT, R241, -INF , PT ;  /* 0xff800000f100780b */ /* 0x020fea0003f3d000 */
[C---:B------:R-:W-:Y:S01]  /*29b0*/  HMMA.16816.F32.BF16 R16, R144.reuse, R162, R16 ;  /* 0x000000a29010723c */ /* 0x040fe20000041810 */
[----:B------:R-:W5:Y:S07]  /*29c0*/  LDSM.16.M88.4 R160, [R217+0xd000] ;  /* 0x00d00000d9a0783b */ /* 0x000f6e0000000200 */
[-C--:B--2---:R-:W-:Y:S08]  /*29d0*/  HMMA.16816.F32.BF16 R20, R144, R136.reuse, R20 ;  /* 0x000000889014723c */ /* 0x084ff00000041814 */
[C---:B------:R-:W-:Y:S07]  /*29e0*/  HMMA.16816.F32.BF16 R24, R164.reuse, R136, R24 ;  /* 0x00000088a418723c */ /* 0x040fee0000041818 */
[----:B------:R-:W-:Y:S01]  /*29f0*/  IMAD.U32 R137, RZ, RZ, UR29 ;  /* 0x0000001dff897e24 */ /* 0x000fe2000f8e00ff */
[-C--:B------:R-:W-:Y:S04]  /*2a00*/  HMMA.16816.F32.BF16 R28, R164, R138.reuse, R28 ;  /* 0x0000008aa41c723c */ /* 0x080fe8000004181c */
[----:B---3--:R-:W-:Y:S04]  /*2a10*/  @!P0 IADD3 R137, R137, UR37, R243 ;  /* 0x0000002589898c10 */ /* 0x008fe8000fffe0f3 */
[----:B------:R-:W-:Y:S01]  /*2a20*/  HMMA.16816.F32.BF16 R32, R144, R138, R32 ;  /* 0x0000008a9020723c */ /* 0x000fe20000041820 */
[----:B------:R-:W2:Y:S03]  /*2a30*/  LDL R144, [R1+0x28] ;  /* 0x0000280001907983 */ /* 0x000ea60000100800 */
[----:B------:R-:W-:Y:S03]  /*2a40*/  @!P0 IADD3 R136, R137, 0x20, RZ ;  /* 0x0000002089888810 */ /* 0x000fe60007ffe0ff */
[----:B------:R-:W-:Y:S01]  /*2a50*/  FMUL.FTZ R138, R239, 1.4426950216293334961 ;  /* 0x3fb8aa3bef8a7820 */ /* 0x000fe20000410000 */
[-C--:B-1----:R-:W-:Y:S05]  /*2a60*/  HMMA.16816.F32.BF16 R4, R132, R140.reuse, R4 ;  /* 0x0000008c8404723c */ /* 0x082fea0000041804 */
[----:B------:R-:W-:Y:S01]  /*2a70*/  @!P0 IMNMX R136, R136, UR37, PT ;  /* 0x0000002588888c17 */ /* 0x000fe2000b800200 */
[----:B----4-:R-:W-:Y:S02]  /*2a80*/  FMUL.FTZ R139, R240, 1.4426950216293334961 ;  /* 0x3fb8aa3bf08b7820 */ /* 0x010fe40000410000 */
[C---:B------:R-:W-:Y:S07]  /*2a90*/  HMMA.16816.F32.BF16 R8, R148.reuse, R140, R8 ;  /* 0x0000008c9408723c */ /* 0x040fee0000041808 */
[----:B------:R-:W-:Y:S01]  /*2aa0*/  FMUL.FTZ R141, R241, 1.4426950216293334961 ;  /* 0x3fb8aa3bf18d7820 */ /* 0x000fe20000410000 */
[-C--:B------:R-:W-:Y:S04]  /*2ab0*/  HMMA.16816.F32.BF16 R12, R148, R142.reuse, R12 ;  /* 0x0000008e940c723c */ /* 0x080fe8000004180c */
[----:B------:R-:W-:Y:S02]  /*2ac0*/  FSEL R141, R141, RZ, P1 ;  /* 0x000000ff8d8d7208 */ /* 0x000fe40000800000 */
[C---:B------:R-:W-:Y:S02]  /*2ad0*/  @!P0 IADD3 R140, R137.reuse, 0x8, RZ ;  /* 0x00000008898c8810 */ /* 0x040fe40007ffe0ff */
[C---:B------:R-:W-:Y:S04]  /*2ae0*/  HMMA.16816.F32.BF16 R16, R132.reuse, R142, R16 ;  /* 0x0000008e8410723c */ /* 0x040fe80000041810 */
[----:B------:R-:W-:Y:S03]  /*2af0*/  @!P0 IMNMX R140, R140, UR37, PT ;  /* 0x000000258c8c8c17 */ /* 0x000fe6000b800200 */
[C---:B------:R-:W-:Y:S01]  /*2b00*/  @!P0 IMNMX R142, R137.reuse, UR37, PT ;  /* 0x00000025898e8c17 */ /* 0x040fe2000b800200 */
[-C--:B------:R-:W-:Y:S04]  /*2b10*/  HMMA.16816.F32.BF16 R20, R132, R152.reuse, R20 ;  /* 0x000000988414723c */ /* 0x080fe80000041814 */
[----:B------:R-:W-:Y:S04]  /*2b20*/  @!P0 IADD3 R137, R137, 0x28, RZ ;  /* 0x0000002889898810 */ /* 0x000fe80007ffe0ff */
[C---:B------:R-:W-:Y:S04]  /*2b30*/  HMMA.16816.F32.BF16 R24, R148.reuse, R152, R24 ;  /* 0x000000989418723c */ /* 0x040fe80000041818 */
[----:B------:R-:W-:Y:S04]  /*2b40*/  @!P0 IMNMX R137, R137, UR37, PT ;  /* 0x0000002589898c17 */ /* 0x000fe8000b800200 */
[-C--:B------:R-:W-:Y:S08]  /*2b50*/  HMMA.16816.F32.BF16 R28, R148, R154.reuse, R28 ;  /* 0x0000009a941c723c */ /* 0x080ff0000004181c */
[----:B------:R-:W-:Y:S01]  /*2b60*/  HMMA.16816.F32.BF16 R32, R132, R154, R32 ;  /* 0x0000009a8420723c */ /* 0x000fe20000041820 */
[----:B------:R1:W3:Y:S07]  /*2b70*/  LDSM.16.M88.4 R132, [R0+0x2800] ;  /* 0x002800000084783b */ /* 0x0002ee0000000200 */
[-C--:B-----5:R-:W-:Y:S01]  /*2b80*/  HMMA.16816.F32.BF16 R4, R156, R160.reuse, R4 ;  /* 0x000000a09c04723c */ /* 0x0a0fe20000041804 */
[----:B-1----:R-:W-:Y:S04]  /*2b90*/  IMAD.U32 R0, RZ, RZ, UR23 ;  /* 0x00000017ff007e24 */ /* 0x002fe8000f8e00ff */
[----:B------:R-:W-:Y:S05]  /*2ba0*/  @!P0 IMAD R0, R0, 0x80, R242 ;  /* 0x0000008000008824 */ /* 0x000fea00078e02f2 */
[CC--:B------:R-:W-:Y:S02]  /*2bb0*/  @!P0 ISETP.GE.AND P2, PT, R0.reuse, R142.reuse, PT ;  /* 0x0000008e0000820c */ /* 0x0c0fe40003f46270 */
[----:B------:R-:W-:Y:S11]  /*2bc0*/  @!P0 IADD3 R143, R0, 0x1, RZ ;  /* 0x00000001008f8810 */ /* 0x000ff60007ffe0ff */
[----:B------:R-:W-:Y:S01]  /*2bd0*/  @!UPT UIADD3 URZ, URZ, URZ, URZ ;  /* 0x0000003f3f3ff290 */ /* 0x000fe2000fffe03f */
[----:B------:R-:W-:Y:S02]  /*2be0*/  @!P0 FSEL R4, R4, -INF , !P2 ;  /* 0xff80000004048808 */ /* 0x000fe40005000000 */
[----:B------:R-:W-:Y:S01]  /*2bf0*/  @!P0 ISETP.GE.AND P1, PT, R143, R142, PT ;  /* 0x0000008e8f00820c */ /* 0x000fe20003f26270 */
[C---:B---3--:R-:W-:Y:S04]  /*2c00*/  HMMA.16816.F32.BF16 R8, R132.reuse, R160, R8 ;  /* 0x000000a08408723c */ /* 0x048fe80000041808 */
[----:B------:R-:W-:Y:S01]  /*2c10*/  @!P0 FSEL R5, R5, -INF , !P1 ;  /* 0xff80000005058808 */ /* 0x000fe20004800000 */
[--C-:B------:R-:W-:Y:S01]  /*2c20*/  FFMA.FTZ R4, R4, c[0x0][0x23c], -R141.reuse ;  /* 0x00008f0004047a23 */ /* 0x100fe2000001088d */
[----:B------:R-:W-:Y:S02]  /*2c30*/  FSETP.NEU.FTZ.AND P1, PT, R240, -INF , PT ;  /* 0xff800000f000780b */ /* 0x000fe40003f3d000 */
[-C--:B------:R-:W-:Y:S01]  /*2c40*/  HMMA.16816.F32.BF16 R12, R132, R162.reuse, R12 ;  /* 0x000000a2840c723c */ /* 0x080fe2000004180c */
[----:B------:R-:W-:Y:S02]  /*2c50*/  MUFU.EX2 R241, R4 ;  /* 0x0000000400f17308 */ /* 0x000fe40000000800 */
[-C--:B------:R-:W-:Y:S01]  /*2c60*/  @!P0 ISETP.GE.AND P2, PT, R0, R140.reuse, PT ;  /* 0x0000008c0000820c */ /* 0x080fe20003f46270 */
[----:B------:R-:W-:Y:S01]  /*2c70*/  FFMA.FTZ R5, R5, c[0x0][0x23c], -R141 ;  /* 0x00008f0005057a23 */ /* 0x000fe2000001088d */
[----:B------:R-:W-:Y:S02]  /*2c80*/  FSEL R139, R139, RZ, P1 ;  /* 0x000000ff8b8b7208 */ /* 0x000fe40000800000 */
[----:B------:R-:W-:Y:S01]  /*2c90*/  @!P0 ISETP.GE.AND P1, PT, R143, R140, PT ;  /* 0x0000008c8f00820c */ /* 0x000fe20003f26270 */
[C---:B------:R-:W-:Y:S03]  /*2ca0*/  HMMA.16816.F32.BF16 R16, R156.reuse, R162, R16 ;  /* 0x000000a29c10723c */ /* 0x040fe60000041810 */
[----:B------:R-:W-:Y:S01]  /*2cb0*/  MUFU.EX2 R165, R5 ;  /* 0x0000000500a57308 */ /* 0x000fe20000000800 */
[----:B------:R-:W-:Y:S02]  /*2cc0*/  @!P0 FSEL R6, R6, -INF , !P2 ;  /* 0xff80000006068808 */ /* 0x000fe40005000000 */
[-C--:B------:R-:W-:Y:S02]  /*2cd0*/  @!P0 ISETP.GE.AND P2, PT, R0, R136.reuse, PT ;  /* 0x000000880000820c */ /* 0x080fe40003f46270 */
[----:B------:R-:W-:Y:S01]  /*2ce0*/  @!P0 FSEL R7, R7, -INF , !P1 ;  /* 0xff80000007078808 */ /* 0x000fe20004800000 */
[--C-:B------:R-:W-:Y:S01]  /*2cf0*/  FFMA.FTZ R6, R6, c[0x0][0x23c], -R139.reuse ;  /* 0x00008f0006067a23 */ /* 0x100fe2000001088b */
[----:B------:R-:W-:Y:S02]  /*2d00*/  FSETP.NEU.FTZ.AND P1, PT, R239, -INF , PT ;  /* 0xff800000ef00780b */ /* 0x000fe40003f3d000 */
[----:B------:R-:W-:Y:S01]  /*2d10*/  @!P0 FSEL R8, R8, -INF , !P2 ;  /* 0xff80000008088808 */ /* 0x000fe20005000000 */
[----:B------:R-:W-:Y:S01]  /*2d20*/  FFMA.FTZ R7, R7, c[0x0][0x23c], -R139 ;  /* 0x00008f0007077a23 */ /* 0x000fe2000001088b */
[----:B------:R-:W-:Y:S01]  /*2d30*/  FSEL R138, R138, RZ, P1 ;  /* 0x000000ff8a8a7208 */ /* 0x000fe20000800000 */
[----:B------:R-:W-:Y:S01]  /*2d40*/  MUFU.EX2 R146, R6 ;  /* 0x0000000600927308 */ /* 0x000fe20000000800 */
[-C--:B------:R-:W-:Y:S02]  /*2d50*/  @!P0 ISETP.GE.AND P1, PT, R143, R136.reuse, PT ;  /* 0x000000888f00820c */ /* 0x080fe40003f26270 */
[-C--:B------:R-:W-:Y:S01]  /*2d60*/  @!P0 ISETP.GE.AND P2, PT, R0, R137.reuse, PT ;  /* 0x000000890000820c */ /* 0x080fe20003f46270 */
[--C-:B------:R-:W-:Y:S01]  /*2d70*/  FFMA.FTZ R8, R8, c[0x0][0x23c], -R138.reuse ;  /* 0x00008f0008087a23 */ /* 0x100fe2000001088a */
[----:B------:R-:W-:Y:S02]  /*2d80*/  @!P0 FSEL R9, R9, -INF , !P1 ;  /* 0xff80000009098808 */ /* 0x000fe40004800000 */
[----:B------:R-:W-:Y:S02]  /*2d90*/  FSETP.NEU.FTZ.AND P1, PT, R252, -INF , PT ;  /* 0xff800000fc00780b */ /* 0x000fe40003f3d000 */
[----:B------:R-:W-:Y:S01]  /*2da0*/  @!P0 FSEL R10, R10, -INF , !P2 ;  /* 0xff8000000a0a8808 */ /* 0x000fe20005000000 */
[----:B------:R1:W-:Y:S01]  /*2db0*/  MUFU.EX2 R249, R8 ;  /* 0x0000000800f97308 */ /* 0x0003e20000000800 */
[----:B------:R-:W-:Y:S09]  /*2dc0*/  FFMA.FTZ R9, R9, c[0x0][0x23c], -R138 ;  /* 0x00008f0009097a23 */ /* 0x000ff2000001088a */
[----:B------:R3:W4:Y:S10]  /*2dd0*/  MUFU.EX2 R245, R7 ;  /* 0x0000000700f57308 */ /* 0x0007340000000800 */
[----:B------:R5:W4:Y:S01]  /*2de0*/  MUFU.EX2 R248, R9 ;  /* 0x0000000900f87308 */ /* 0x000b220000000800 */
[----:B-1----:R-:W-:Y:S05]  /*2df0*/  FMUL.FTZ R8, R252, 1.4426950216293334961 ;  /* 0x3fb8aa3bfc087820 */ /* 0x002fea0000410000 */
[----:B------:R-:W-:Y:S02]  /*2e00*/  FSEL R8, R8, RZ, P1 ;  /* 0x000000ff08087208 */ /* 0x000fe40000800000 */
[-C--:B------:R-:W-:Y:S01]  /*2e10*/  @!P0 ISETP.GE.AND P1, PT, R143, R137.reuse, PT ;  /* 0x000000898f00820c */ /* 0x080fe20003f26270 */
[----:B---3--:R-:W1:Y:S02]  /*2e20*/  LDSM.16.M88.4 R4, [R217+0xd400] ;  /* 0x00d40000d904783b */ /* 0x008e640000000200 */
[--C-:B------:R-:W-:Y:S01]  /*2e30*/  FFMA.FTZ R10, R10, c[0x0][0x23c], -R8.reuse ;  /* 0x00008f000a0a7a23 */ /* 0x100fe20000010808 */
[----:B------:R-:W-:Y:S03]  /*2e40*/  @!P0 FSEL R11, R11, -INF , !P1 ;  /* 0xff8000000b0b8808 */ /* 0x000fe60004800000 */
[----:B------:R3:W-:Y:S02]  /*2e50*/  MUFU.EX2 R250, R10 ;  /* 0x0000000a00fa7308 */ /* 0x0007e40000000800 */
[----:B------:R-:W-:Y:S01]  /*2e60*/  FFMA.FTZ R11, R11, c[0x0][0x23c], -R8 ;  /* 0x00008f000b0b7a23 */ /* 0x000fe20000010808 */
[----:B-----5:R-:W-:Y:S04]  /*2e70*/  @!P0 IADD3 R9, R0, 0x8, RZ ;  /* 0x0000000800098810 */ /* 0x020fe80007ffe0ff */
[-C--:B------:R-:W-:Y:S03]  /*2e80*/  @!P0 ISETP.GE.AND P1, PT, R9, R136.reuse, PT ;  /* 0x000000880900820c */ /* 0x080fe60003f26270 */
[----:B------:R-:W5:Y:S01]  /*2e90*/  MUFU.EX2 R251, R11 ;  /* 0x0000000b00fb7308 */ /* 0x000f620000000800 */
[----:B------:R-:W-:Y:S05]  /*2ea0*/  @!P0 FSEL R12, R12, -INF , !P1 ;  /* 0xff8000000c0c8808 */ /* 0x000fea0004800000 */
[--C-:B------:R-:W-:Y:S04]  /*2eb0*/  FFMA.FTZ R12, R12, c[0x0][0x23c], -R138.reuse ;  /* 0x00008f000c0c7a23 */ /* 0x100fe8000001088a */
[----:B------:R-:W-:Y:S01]  /*2ec0*/  MUFU.EX2 R244, R12 ;  /* 0x0000000c00f47308 */ /* 0x000fe20000000800 */
[----:B---3--:R-:W-:Y:S04]  /*2ed0*/  @!P0 IADD3 R10, R0, 0x9, RZ ;  /* 0x00000009000a8810 */ /* 0x008fe80007ffe0ff */
[----:B------:R-:W-:Y:S04]  /*2ee0*/  @!P0 ISETP.GE.AND P1, PT, R10, R136, PT ;  /* 0x000000880a00820c */ /* 0x000fe80003f26270 */
[----:B------:R-:W-:Y:S02]  /*2ef0*/  @!P0 FSEL R13, R13, -INF , !P1 ;  /* 0xff8000000d0d8808 */ /* 0x000fe40004800000 */
[-C--:B------:R-:W-:Y:S01]  /*2f00*/  @!P0 ISETP.GE.AND P1, PT, R9, R137.reuse, PT ;  /* 0x000000890900820c */ /* 0x080fe20003f26270 */
[-C--:B-1----:R-:W-:Y:S03]  /*2f10*/  HMMA.16816.F32.BF16 R20, R156, R4.reuse, R20 ;  /* 0x000000049c14723c */ /* 0x082fe60000041814 */
[----:B------:R-:W-:Y:S01]  /*2f20*/  @!P0 FSEL R14, R14, -INF , !P1 ;  /* 0xff8000000e0e8808 */ /* 0x000fe20004800000 */
[----:B------:R-:W-:Y:S01]  /*2f30*/  FFMA.FTZ R13, R13, c[0x0][0x23c], -R138 ;  /* 0x00008f000d0d7a23 */ /* 0x000fe2000001088a */
[----:B------:R-:W-:Y:S03]  /*2f40*/  @!P0 ISETP.GE.AND P1, PT, R10, R137, PT ;  /* 0x000000890a00820c */ /* 0x000fe60003f26270 */
[C---:B------:R-:W-:Y:S01]  /*2f50*/  HMMA.16816.F32.BF16 R24, R132.reuse, R4, R24 ;  /* 0x000000048418723c */ /* 0x040fe20000041818 */
[----:B------:R-:W1:Y:S03]  /*2f60*/  MUFU.EX2 R243, R13 ;  /* 0x0000000d00f37308 */ /* 0x000e660000000800 */
[----:B------:R-:W-:Y:S01]  /*2f70*/  @!P0 FSEL R15, R15, -INF , !P1 ;  /* 0xff8000000f0f8808 */ /* 0x000fe20004800000 */
[--C-:B------:R-:W-:Y:S01]  /*2f80*/  FFMA.FTZ R14, R14, c[0x0][0x23c], -R8.reuse ;  /* 0x00008f000e0e7a23 */ /* 0x100fe20000010808 */
[-C--:B------:R-:W-:Y:S02]  /*2f90*/  @!P0 ISETP.GE.AND P1, PT, R9, R142.reuse, PT ;  /* 0x0000008e0900820c */ /* 0x080fe40003f26270 */
[-C--:B------:R-:W-:Y:S03]  /*2fa0*/  HMMA.16816.F32.BF16 R28, R132, R6.reuse, R28 ;  /* 0x00000006841c723c */ /* 0x080fe6000004181c */
[----:B------:R-:W-:Y:S01]  /*2fb0*/  MUFU.EX2 R247, R14 ;  /* 0x0000000e00f77308 */ /* 0x000fe20000000800 */
[----:B------:R-:W-:Y:S01]  /*2fc0*/  @!P0 FSEL R16, R16, -INF , !P1 ;  /* 0xff80000010108808 */ /* 0x000fe20004800000 */
[----:B------:R-:W-:Y:S01]  /*2fd0*/  FFMA.FTZ R15, R15, c[0x0][0x23c], -R8 ;  /* 0x00008f000f0f7a23 */ /* 0x000fe20000010808 */
[----:B------:R-:W-:Y:S02]  /*2fe0*/  @!P0 ISETP.GE.AND P1, PT, R10, R142, PT ;  /* 0x0000008e0a00820c */ /* 0x000fe40003f26270 */
[----:B------:R-:W-:Y:S01]  /*2ff0*/  HMMA.16816.F32.BF16 R32, R156, R6, R32 ;  /* 0x000000069c20723c */ /* 0x000fe20000041820 */
[----:B------:R-:W3:Y:S03]  /*3000*/  LDL R159, [R1+0x2c] ;  /* 0x00002c00019f7983 */ /* 0x000ee60000100800 */
[----:B------:R-:W-:Y:S01]  /*3010*/  @!P0 FSEL R17, R17, -INF , !P1 ;  /* 0xff80000011118808 */ /* 0x000fe20004800000 */
[--C-:B------:R-:W-:Y:S01]  /*3020*/  FFMA.FTZ R16, R16, c[0x0][0x23c], -R141.reuse ;  /* 0x00008f0010107a23 */ /* 0x100fe2000001088d */
[-C--:B------:R-:W-:Y:S01]  /*3030*/  @!P0 ISETP.GE.AND P1, PT, R9, R140.reuse, PT ;  /* 0x0000008c0900820c */ /* 0x080fe20003f26270 */
[----:B------:R-:W-:Y:S01]  /*3040*/  MUFU.EX2 R246, R15 ;  /* 0x0000000f00f67308 */ /* 0x000fe20000000800 */
[----:B------:R-:W-:Y:S01]  /*3050*/  @!P0 IADD3 R9, R0, 0x10, RZ ;  /* 0x0000001000098810 */ /* 0x000fe20007ffe0ff */
[----:B------:R-:W-:Y:S03]  /*3060*/  FFMA.FTZ R17, R17, c[0x0][0x23c], -R141 ;  /* 0x00008f0011117a23 */ /* 0x000fe6000001088d */
[----:B------:R-:W-:Y:S02]  /*3070*/  @!P0 FSEL R18, R18, -INF , !P1 ;  /* 0xff80000012128808 */ /* 0x000fe40004800000 */
[----:B------:R-:W-:Y:S02]  /*3080*/  @!P0 ISETP.GE.AND P1, PT, R10, R140, PT ;  /* 0x0000008c0a00820c */ /* 0x000fe40003f26270 */
[----:B------:R-:W-:Y:S01]  /*3090*/  @!P0 IADD3 R10, R0, 0x11, RZ ;  /* 0x00000011000a8810 */ /* 0x000fe20007ffe0ff */
[--C-:B------:R-:W-:Y:S01]  /*30a0*/  FFMA.FTZ R18, R18, c[0x0][0x23c], -R139.reuse ;  /* 0x00008f0012127a23 */ /* 0x100fe2000001088b */
[----:B------:R-:W-:Y:S01]  /*30b0*/  @!P0 FSEL R19, R19, -INF , !P1 ;  /* 0xff80000013138808 */ /* 0x000fe20004800000 */
[----:B------:R-:W-:Y:S01]  /*30c0*/  MUFU.EX2 R164, R16 ;  /* 0x0000001000a47308 */ /* 0x000fe20000000800 */
[-C--:B------:R-:W-:Y:S02]  /*30d0*/  @!P0 ISETP.GE.AND P1, PT, R9, R142.reuse, PT ;  /* 0x0000008e0900820c */ /* 0x080fe40003f26270 */
[----:B------:R-:W-:Y:S01]  /*30e0*/  @!P0 IADD3 R4, R0, 0x18, RZ ;  /* 0x0000001800048810 */ /* 0x000fe20007ffe0ff */
[----:B------:R-:W-:Y:S01]  /*30f0*/  FFMA.FTZ R19, R19, c[0x0][0x23c], -R139 ;  /* 0x00008f0013137a23 */ /* 0x000fe2000001088b */
[----:B------:R-:W-:Y:S02]  /*3100*/  @!P0 FSEL R20, R20, -INF , !P1 ;  /* 0xff80000014148808 */ /* 0x000fe40004800000 */
[----:B------:R-:W-:Y:S02]  /*3110*/  @!P0 ISETP.GE.AND P1, PT, R10, R142, PT ;  /* 0x0000008e0a00820c */ /* 0x000fe40003f26270 */
[----:B------:R-:W-:Y:S01]  /*3120*/  @!P0 IADD3 R0, R0, 0x19, RZ ;  /* 0x0000001900008810 */ /* 0x000fe20007ffe0ff */
[----:B------:R-:W1:Y:S01]  /*3130*/  MUFU.EX2 R162, R17 ;  /* 0x0000001100a27308 */ /* 0x000e620000000800 */
[----:B------:R-:W-:Y:S01]  /*3140*/  @!P0 FSEL R21, R21, -INF , !P1 ;  /* 0xff80000015158808 */ /* 0x000fe20004800000 */
[--C-:B------:R-:W-:Y:S01]  /*3150*/  FFMA.FTZ R20, R20, c[0x0][0x23c], -R141.reuse ;  /* 0x00008f0014147a23 */ /* 0x100fe2000001088d */
[----:B------:R-:W-:Y:S02]  /*3160*/  @!P0 ISETP.GE.AND P1, PT, R9, R140, PT ;  /* 0x0000008c0900820c */ /* 0x000fe40003f26270 */
[----:B----4-:R-:W-:Y:S01]  /*3170*/  F2FP.BF16.PACK_AB R7, R245, R146 ;  /* 0x00000092f507723e */ /* 0x010fe200000010ff */
[----:B------:R-:W-:Y:S01]  /*3180*/  FFMA.FTZ R21, R21, c[0x0][0x23c], -R141 ;  /* 0x00008f0015157a23 */ /* 0x000fe2000001088d */
[----:B------:R-:W-:Y:S02]  /*3190*/  @!P0 FSEL R22, R22, -INF , !P1 ;  /* 0xff80000016168808 */ /* 0x000fe40004800000 */
[----:B------:R-:W-:Y:S01]  /*31a0*/  @!P0 ISETP.GE.AND P1, PT, R10, R140, PT ;  /* 0x0000008c0a00820c */ /* 0x000fe20003f26270 */
[----:B------:R-:W-:Y:S01]  /*31b0*/  MUFU.EX2 R167, R18 ;  /* 0x0000001200a77308 */ /* 0x000fe20000000800 */
[----:B------:R1:W-:Y:S01]  /*31c0*/  STS [R233+0x13400], R7 ;  /* 0x01340007e9007388 */ /* 0x0003e20000000800 */
[----:B------:R-:W-:Y:S01]  /*31d0*/  F2FP.BF16.PACK_AB R6, R248, R249 ;  /* 0x000000f9f806723e */ /* 0x000fe200000010ff */
[--C-:B------:R-:W-:Y:S01]  /*31e0*/  FFMA.FTZ R22, R22, c[0x0][0x23c], -R139.reuse ;  /* 0x00008f0016167a23 */ /* 0x100fe2000001088b */
[----:B------:R-:W-:Y:S02]  /*31f0*/  @!P0 FSEL R23, R23, -INF , !P1 ;  /* 0xff80000017178808 */ /* 0x000fe40004800000 */
[----:B------:R-:W-:Y:S02]  /*3200*/  @!P0 ISETP.GE.AND P1, PT, R9, R136, PT ;  /* 0x000000880900820c */ /* 0x000fe40003f26270 */
[----:B-----5:R-:W-:Y:S01]  /*3210*/  F2FP.BF16.PACK_AB R5, R251, R250 ;  /* 0x000000fafb05723e */ /* 0x020fe200000010ff */
[----:B------:R-:W-:Y:S01]  /*3220*/  FFMA.FTZ R23, R23, c[0x0][0x23c], -R139 ;  /* 0x00008f0017177a23 */ /* 0x000fe2000001088b */
[----:B------:R-:W-:Y:S01]  /*3230*/  @!P0 FSEL R24, R24, -INF , !P1 ;  /* 0xff80000018188808 */ /* 0x000fe20004800000 */
[----:B------:R-:W4:Y:S01]  /*3240*/  MUFU.EX2 R166, R19 ;  /* 0x0000001300a67308 */ /* 0x000f220000000800 */
[----:B------:R-:W-:Y:S03]  /*3250*/  @!P0 ISETP.GE.AND P1, PT, R10, R136, PT ;  /* 0x000000880a00820c */ /* 0x000fe60003f26270 */
[--C-:B------:R-:W-:Y:S01]  /*3260*/  FFMA.FTZ R24, R24, c[0x0][0x23c], -R138.reuse ;  /* 0x00008f0018187a23 */ /* 0x100fe2000001088a */
[----:B------:R-:W-:Y:S02]  /*3270*/  @!P0 FSEL R25, R25, -INF , !P1 ;  /* 0xff80000019198808 */ /* 0x000fe40004800000 */
[-C--:B------:R-:W-:Y:S03]  /*3280*/  @!P0 ISETP.GE.AND P1, PT, R9, R137.reuse, PT ;  /* 0x000000890900820c */ /* 0x080fe60003f26270 */
[----:B------:R-:W-:Y:S01]  /*3290*/  MUFU.EX2 R143, R20 ;  /* 0x00000014008f7308 */ /* 0x000fe20000000800 */
[----:B------:R-:W-:Y:S01]  /*32a0*/  @!P0 FSEL R26, R26, -INF , !P1 ;  /* 0xff8000001a1a8808 */ /* 0x000fe20004800000 */
[----:B------:R-:W-:Y:S01]  /*32b0*/  FFMA.FTZ R25, R25, c[0x0][0x23c], -R138 ;  /* 0x00008f0019197a23 */ /* 0x000fe2000001088a */
[-C--:B------:R-:W-:Y:S02]  /*32c0*/  @!P0 ISETP.GE.AND P1, PT, R10, R137.reuse, PT ;  /* 0x000000890a00820c */ /* 0x080fe40003f26270 */
[----:B-1----:R-:W-:Y:S01]  /*32d0*/  F2FP.BF16.PACK_AB R7, R243, R244 ;  /* 0x000000f4f307723e */ /* 0x002fe200000010ff */
[--C-:B------:R-:W-:Y:S01]  /*32e0*/  FFMA.FTZ R26, R26, c[0x0][0x23c], -R8.reuse ;  /* 0x00008f001a1a7a23 */ /* 0x100fe20000010808 */
[----:B------:R-:W-:Y:S02]  /*32f0*/  @!P0 FSEL R27, R27, -INF , !P1 ;  /* 0xff8000001b1b8808 */ /* 0x000fe40004800000 */
[-C--:B------:R-:W-:Y:S01]  /*3300*/  @!P0 ISETP.GE.AND P1, PT, R4, R136.reuse, PT ;  /* 0x000000880400820c */ /* 0x080fe20003f26270 */
[----:B------:R-:W-:Y:S02]  /*3310*/  MUFU.EX2 R154, R21 ;  /* 0x00000015009a7308 */ /* 0x000fe40000000800 */
[----:B------:R-:W-:Y:S01]  /*3320*/  FFMA.FTZ R27, R27, c[0x0][0x23c], -R8 ;  /* 0x00008f001b1b7a23 */ /* 0x000fe20000010808 */
[----:B------:R-:W-:Y:S02]  /*3330*/  @!P0 FSEL R28, R28, -INF , !P1 ;  /* 0xff8000001c1c8808 */ /* 0x000fe40004800000 */
[----:B------:R-:W-:Y:S03]  /*3340*/  @!P0 ISETP.GE.AND P1, PT, R0, R136, PT ;  /* 0x000000880000820c */ /* 0x000fe60003f26270 */
[--C-:B------:R-:W-:Y:S01]  /*3350*/  FFMA.FTZ R28, R28, c[0x0][0x23c], -R138.reuse ;  /* 0x00008f001c1c7a23 */ /* 0x100fe2000001088a */
[----:B------:R-:W-:Y:S01]  /*3360*/  @!P0 FSEL R29, R29, -INF , !P1 ;  /* 0xff8000001d1d8808 */ /* 0x000fe20004800000 */
[----:B------:R-:W-:Y:S01]  /*3370*/  MUFU.EX2 R161, R22 ;  /* 0x0000001600a17308 */ /* 0x000fe20000000800 */
[-C--:B------:R-:W-:Y:S03]  /*3380*/  @!P0 ISETP.GE.AND P1, PT, R4, R137.reuse, PT ;  /* 0x000000890400820c */ /* 0x080fe60003f26270 */
[----:B------:R-:W-:Y:S01]  /*3390*/  FFMA.FTZ R138, R29, c[0x0][0x23c], -R138 ;  /* 0x00008f001d8a7a23 */ /* 0x000fe2000001088a */
[----:B------:R-:W-:Y:S02]  /*33a0*/  @!P0 FSEL R30, R30, -INF , !P1 ;  /* 0xff8000001e1e8808 */ /* 0x000fe40004800000 */
[-C--:B------:R-:W-:Y:S03]  /*33b0*/  @!P0 ISETP.GE.AND P1, PT, R4, R142.reuse, PT ;  /* 0x0000008e0400820c */ /* 0x080fe60003f26270 */
[----:B------:R-:W1:Y:S01]  /*33c0*/  MUFU.EX2 R160, R23 ;  /* 0x0000001700a07308 */ /* 0x000e620000000800 */
[----:B------:R-:W-:Y:S01]  /*33d0*/  @!P0 FSEL R32, R32, -INF , !P1 ;  /* 0xff80000020208808 */ /* 0x000fe20004800000 */
[--C-:B------:R-:W-:Y:S01]  /*33e0*/  FFMA.FTZ R30, R30, c[0x0][0x23c], -R8.reuse ;  /* 0x00008f001e1e7a23 */ /* 0x100fe20000010808 */
[----:B------:R-:W-:Y:S03]  /*33f0*/  @!P0 ISETP.GE.AND P1, PT, R0, R142, PT ;  /* 0x0000008e0000820c */ /* 0x000fe60003f26270 */
[--C-:B------:R-:W-:Y:S01]  /*3400*/  FFMA.FTZ R32, R32, c[0x0][0x23c], -R141.reuse ;  /* 0x00008f0020207a23 */ /* 0x100fe2000001088d */
[----:B------:R-:W-:Y:S02]  /*3410*/  @!P0 FSEL R33, R33, -INF , !P1 ;  /* 0xff80000021218808 */ /* 0x000fe40004800000 */
[----:B------:R-:W-:Y:S01]  /*3420*/  @!P0 ISETP.GE.AND P1, PT, R4, R140, PT ;  /* 0x0000008c0400820c */ /* 0x000fe20003f26270 */
[----:B------:R-:W-:Y:S01]  /*3430*/  MUFU.EX2 R148, R32 ;  /* 0x0000002000947308 */ /* 0x000fe20000000800 */
[----:B------:R-:W-:Y:S01]  /*3440*/  F2FP.BF16.PACK_AB R4, R162, R164 ;  /* 0x000000a4a204723e */ /* 0x000fe200000010ff */
[----:B------:R-:W-:Y:S01]  /*3450*/  FFMA.FTZ R141, R33, c[0x0][0x23c], -R141 ;  /* 0x00008f00218d7a23 */ /* 0x000fe2000001088d */
[----:B------:R-:W-:Y:S02]  /*3460*/  @!P0 FSEL R34, R34, -INF , !P1 ;  /* 0xff80000022228808 */ /* 0x000fe40004800000 */
[----:B------:R-:W-:Y:S03]  /*3470*/  @!P0 ISETP.GE.AND P1, PT, R0, R140, PT ;  /* 0x0000008c0000820c */ /* 0x000fe60003f26270 */
[--C-:B------:R-:W-:Y:S01]  /*3480*/  FFMA.FTZ R34, R34, c[0x0][0x23c], -R139.reuse ;  /* 0x00008f0022227a23 */ /* 0x100fe2000001088b */
[----:B------:R-:W-:Y:S01]  /*3490*/  @!P0 FSEL R35, R35, -INF , !P1 ;  /* 0xff80000023238808 */ /* 0x000fe20004800000 */
[----:B------:R-:W5:Y:S01]  /*34a0*/  MUFU.EX2 R147, R141 ;  /* 0x0000008d00937308 */ /* 0x000f620000000800 */
[----:B------:R-:W-:Y:S02]  /*34b0*/  @!P0 ISETP.GE.AND P1, PT, R0, R137, PT ;  /* 0x000000890000820c */ /* 0x000fe40003f26270 */
[----:B------:R-:W-:Y:S01]  /*34c0*/  F2FP.BF16.PACK_AB R0, R165, R241 ;  /* 0x000000f1a500723e */ /* 0x000fe200000010ff */
[----:B------:R-:W-:Y:S01]  /*34d0*/  FFMA.FTZ R139, R35, c[0x0][0x23c], -R139 ;  /* 0x00008f00238b7a23 */ /* 0x000fe2000001088b */
[----:B------:R-:W-:Y:S02]  /*34e0*/  @!P0 FSEL R31, R31, -INF , !P1 ;  /* 0xff8000001f1f8808 */ /* 0x000fe40004800000 */
[----:B--2---:R-:W-:Y:S01]  /*34f0*/  IADD3 R144, P0, R144, UR38, RZ ;  /* 0x0000002690907c10 */ /* 0x004fe2000ff1e0ff */
[----:B------:R4:W-:Y:S02]  /*3500*/  STS [R233+0x13000], R0 ;  /* 0x01300000e9007388 */ /* 0x0009e40000000800 */
[----:B------:R-:W-:Y:S01]  /*3510*/  MUFU.EX2 R150, R34 ;  /* 0x0000002200967308 */ /* 0x000fe20000000800 */
[----:B------:R-:W-:Y:S01]  /*3520*/  FFMA.FTZ R8, R31, c[0x0][0x23c], -R8 ;  /* 0x00008f001f087a23 */ /* 0x000fe20000010808 */
[----:B------:R1:W-:Y:S08]  /*3530*/  STS [R231+0x13000], R4 ;  /* 0x01300004e7007388 */ /* 0x0003f00000000800 */
[----:B------:R-:W-:Y:S10]  /*3540*/  MUFU.EX2 R149, R139 ;  /* 0x0000008b00957308 */ /* 0x000ff40000000800 */
[----:B------:R-:W-:Y:S01]  /*3550*/  MUFU.EX2 R240, R24 ;  /* 0x0000001800f07308 */ /* 0x000fe20000000800 */
[----:B----4-:R-:W-:Y:S02]  /*3560*/  F2FP.BF16.PACK_AB R0, R166, R167 ;  /* 0x000000a7a600723e */ /* 0x010fe400000010ff */
[----:B-1----:R-:W-:Y:S03]  /*3570*/  F2FP.BF16.PACK_AB R4, R160, R161 ;  /* 0x000000a1a004723e */ /* 0x002fe600000010ff */
[----:B------:R5:W-:Y:S04]  /*3580*/  STS [R231+0x13400], R0 ;  /* 0x01340000e7007388 */ /* 0x000be80000000800 */
[----:B------:R-:W1:Y:S01]  /*3590*/  MUFU.EX2 R163, R25 ;  /* 0x0000001900a37308 */ /* 0x000e620000000800 */
[----:B------:R2:W-:Y:S04]  /*35a0*/  STS [R233+0x14000], R6 ;  /* 0x01400006e9007388 */ /* 0x0005e80000000800 */
[----:B------:R4:W-:Y:S04]  /*35b0*/  STS [R233+0x14400], R5 ;  /* 0x01440005e9007388 */ /* 0x0009e80000000800 */
[----:B------:R1:W-:Y:S01]  /*35c0*/  STS [R231+0x14000], R7 ;  /* 0x01400007e7007388 */ /* 0x0003e20000000800 */
[----:B------:R-:W-:Y:S10]  /*35d0*/  MUFU.EX2 R242, R26 ;  /* 0x0000001a00f27308 */ /* 0x000ff40000000800 */
[----:B------:R-:W1:Y:S01]  /*35e0*/  MUFU.EX2 R239, R27 ;  /* 0x0000001b00ef7308 */ /* 0x000e620000000800 */
[----:B-----5:R-:W-:Y:S02]  /*35f0*/  F2FP.BF16.PACK_AB R0, R147, R148 ;  /* 0x000000949300723e */ /* 0x020fe400000010ff */
[----:B--2---:R-:W-:Y:S02]  /*3600*/  F2FP.BF16.PACK_AB R6, R246, R247 ;  /* 0x000000f7f606723e */ /* 0x004fe400000010ff */
[----:B----4-:R-:W-:Y:S03]  /*3610*/  F2FP.BF16.PACK_AB R5, R154, R143 ;  /* 0x0000008f9a05723e */ /* 0x010fe600000010ff */
[----:B------:R2:W-:Y:S02]  /*3620*/  STS [R231+0x14400], R6 ;  /* 0x01440006e7007388 */ /* 0x0005e40000000800 */
[----:B------:R-:W-:Y:S01]  /*3630*/  MUFU.EX2 R153, R28 ;  /* 0x0000001c00997308 */ /* 0x000fe20000000800 */
[----:B-1----:R-:W-:Y:S01]  /*3640*/  F2FP.BF16.PACK_AB R7, R163, R240 ;  /* 0x000000f0a307723e */ /* 0x002fe200000010ff */
[----:B------:R1:W-:Y:S04]  /*3650*/  STS [R232+0x13000], R5 ;  /* 0x01300005e8007388 */ /* 0x0003e80000000800 */
[----:B------:R4:W-:Y:S04]  /*3660*/  STS [R232+0x13400], R4 ;  /* 0x01340004e8007388 */ /* 0x0009e80000000800 */
[----:B------:R-:W4:Y:S01]  /*3670*/  MUFU.EX2 R152, R138 ;  /* 0x0000008a00987308 */ /* 0x000f220000000800 */
[----:B------:R5:W-:Y:S09]  /*3680*/  STS [R230+0x13000], R0 ;  /* 0x01300000e6007388 */ /* 0x000bf20000000800 */
[----:B------:R-:W-:Y:S01]  /*3690*/  MUFU.EX2 R155, R30 ;  /* 0x0000001e009b7308 */ /* 0x000fe20000000800 */
[----:B--2---:R-:W-:Y:S02]  /*36a0*/  F2FP.BF16.PACK_AB R6, R239, R242 ;  /* 0x000000f2ef06723e */ /* 0x004fe400000010ff */
[----:B-1----:R-:W-:Y:S07]  /*36b0*/  F2FP.BF16.PACK_AB R5, R149, R150 ;  /* 0x000000969505723e */ /* 0x002fee00000010ff */
[----:B------:R-:W5:Y:S01]  /*36c0*/  MUFU.EX2 R151, R8 ;  /* 0x0000000800977308 */ /* 0x000f620000000800 */
[----:B------:R-:W-:Y:S01]  /*36d0*/  STS [R230+0x13400], R5 ;  /* 0x01340005e6007388 */ /* 0x000fe20000000800 */
[----:B----4-:R-:W-:Y:S03]  /*36e0*/  F2FP.BF16.PACK_AB R4, R152, R153 ;  /* 0x000000999804723e */ /* 0x010fe600000010ff */
[----:B------:R-:W-:Y:S04]  /*36f0*/  STS [R232+0x14000], R7 ;  /* 0x01400007e8007388 */ /* 0x000fe80000000800 */
[----:B------:R-:W-:Y:S04]  /*3700*/  STS [R232+0x14400], R6 ;  /* 0x01440006e8007388 */ /* 0x000fe80000000800 */
[----:B------:R-:W-:Y:S01]  /*3710*/  STS [R230+0x14000], R4 ;  /* 0x01400004e6007388 */ /* 0x000fe20000000800 */
[----:B-----5:R-:W-:Y:S05]  /*3720*/  F2FP.BF16.PACK_AB R0, R151, R155 ;  /* 0x0000009b9700723e */ /* 0x020fea00000010ff */
[----:B------:R-:W-:Y:S04]  /*3730*/  STS [R230+0x14400], R0 ;  /* 0x01440000e6007388 */ /* 0x000fe80000000800 */
[----:B------:R-:W1:Y:S08]  /*3740*/  LDSM.16.M88.4 R32, [R219+0x6000] ;  /* 0x00600000db20783b */ /* 0x000e700000000200 */
[----:B------:R-:W2:Y:S08]  /*3750*/  LDSM.16.M88.4 R28, [R219+0x6800] ;  /* 0x00680000db1c783b */ /* 0x000eb00000000200 */
[----:B------:R-:W4:Y:S08]  /*3760*/  LDSM.16.M88.4 R132, [R220+0x6000] ;  /* 0x00600000dc84783b */ /* 0x000f300000000200 */
[----:B------:R-:W5:Y:S01]  /*3770*/  LDSM.16.M88.4 R136, [R220+0x6800] ;  /* 0x00680000dc88783b */ /* 0x000f620000000200 */
[-C--:B-1----:R-:W-:Y:S08]  /*3780*/  HMMA.16816.F32.BF16 R4, R32, R168.reuse, RZ ;  /* 0x000000a82004723c */ /* 0x082ff000000418ff */
[C---:B--2---:R-:W-:Y:S04]  /*3790*/  HMMA.16816.F32.BF16 R8, R28.reuse, R168, RZ ;  /* 0x000000a81c08723c */ /* 0x044fe800000418ff */
[----:B---3--:R-:W-:Y:S04]  /*37a0*/  IADD3.X R145, R159, UR39, RZ, P0, !PT ;  /* 0x000000279f917c10 */ /* 0x008fe800087fe4ff */
[-C--:B------:R-:W-:Y:S01]  /*37b0*/  HMMA.16816.F32.BF16 R12, R28, R170.reuse, RZ ;  /* 0x000000aa1c0c723c */ /* 0x080fe200000418ff */
[----:B------:R-:W-:Y:S01]  /*37c0*/  IMAD.MOV.U32 R159, RZ, RZ, c[0x0][0x1c0] ;  /* 0x00007000ff9f7624 */ /* 0x000fe200078e00ff */
[----:B------:R-:W2:Y:S03]  /*37d0*/  LDG.E R142, [R144.64] ;  /* 0x00000022908e7981 */ /* 0x000ea6000c1e1900 */
[----:B------:R-:W-:Y:S03]  /*37e0*/  IMAD R159, R159, c[0x0][0x22c], RZ ;  /* 0x00008b009f9f7a24 */ /* 0x000fe600078e02ff */
[C---:B------:R-:W-:Y:S01]  /*37f0*/  HMMA.16816.F32.BF16 R16, R32.reuse, R170, RZ ;  /* 0x000000aa2010723c */ /* 0x040fe200000418ff */
[----:B------:R-:W3:Y:S03]  /*3800*/  LDG.E R141, [R144.64+0x20] ;  /* 0x00002022908d7981 */ /* 0x000ee6000c1e1900 */
[----:B------:R-:W-:Y:S01]  /*3810*/  IMAD.U32 R159, R159, -0x40, RZ ;  /* 0xffffffc09f9f7824 */ /* 0x000fe200078e00ff */
[----:B------:R1:W2:Y:S03]  /*3820*/  LDG.E R140, [R144.64+0x80] ;  /* 0x00008022908c7981 */ /* 0x0002a6000c1e1900 */
[-C--:B------:R-:W-:Y:S01]  /*3830*/  HMMA.16816.F32.BF16 R20, R32, R172.reuse, RZ ;  /* 0x000000ac2014723c */ /* 0x080fe200000418ff */
[----:B------:R1:W2:Y:S03]  /*3840*/  LDG.E R0, [R144.64+0xa0] ;  /* 0x0000a02290007981 */ /* 0x0002a6000c1e1900 */
[C---:B------:R-:W-:Y:S04]  /*3850*/  LEA R228, P0, R159.reuse, R228, 0x2 ;  /* 0x000000e49fe47211 */ /* 0x040fe800078010ff */
[C---:B------:R-:W-:Y:S04]  /*3860*/  HMMA.16816.F32.BF16 R24, R28.reuse, R172, RZ ;  /* 0x000000ac1c18723c */ /* 0x040fe800000418ff */
[----:B------:R-:W-:Y:S02]  /*3870*/  LEA.HI.X.SX32 R229, R159, R229, 0x2, P0 ;  /* 0x000000e59fe57211 */ /* 0x000fe400000f16ff */
[----:B------:R-:W-:Y:S02]  /*3880*/  PLOP3.LUT P0, PT, PT, PT, UP3, 0x80, 0x0 ;  /* 0x000000000000781c */ /* 0x000fe40003f0f038 */
[-C--:B------:R-:W-:Y:S08]  /*3890*/  HMMA.16816.F32.BF16 R28, R28, R174.reuse, RZ ;  /* 0x000000ae1c1c723c */ /* 0x080ff000000418ff */
[----:B------:R-:W-:Y:S08]  /*38a0*/  HMMA.16816.F32.BF16 R32, R32, R174, RZ ;  /* 0x000000ae2020723c */ /* 0x000ff000000418ff */
[-C--:B----4-:R-:W-:Y:S08]  /*38b0*/  HMMA.16816.F32.BF16 R4, R132, R176.reuse, R4 ;  /* 0x000000b08404723c */ /* 0x090ff00000041804 */
[C---:B-----5:R-:W-:Y:S08]  /*38c0*/  HMMA.16816.F32.BF16 R8, R136.reuse, R176, R8 ;  /* 0x000000b08808723c */ /* 0x060ff00000041808 */
[-C--:B------:R-:W-:Y:S08]  /*38d0*/  HMMA.16816.F32.BF16 R12, R136, R178.reuse, R12 ;  /* 0x000000b2880c723c */ /* 0x080ff0000004180c */
[C---:B------:R-:W-:Y:S08]  /*38e0*/  HMMA.16816.F32.BF16 R16, R132.reuse, R178, R16 ;  /* 0x000000b28410723c */ /* 0x040ff00000041810 */
[-C--:B------:R-:W-:Y:S08]  /*38f0*/  HMMA.16816.F32.BF16 R20, R132, R180.reuse, R20 ;  /* 0x000000b48414723c */ /* 0x080ff00000041814 */
[C---:B------:R-:W-:Y:S08]  /*3900*/  HMMA.16816.F32.BF16 R24, R136.reuse, R180, R24 ;  /* 0x000000b48818723c */ /* 0x040ff00000041818 */
[-C--:B------:R-:W-:Y:S01]  /*3910*/  HMMA.16816.F32.BF16 R28, R136, R182.reuse, R28 ;  /* 0x000000b6881c723c */ /* 0x080fe2000004181c */
[----:B------:R-:W4:Y:S07]  /*3920*/  LDSM.16.M88.4 R136, [R219+0x7000] ;  /* 0x00700000db88783b */ /* 0x000f2e0000000200 */
[----:B------:R-:W-:Y:S01]  /*3930*/  HMMA.16816.F32.BF16 R32, R132, R182, R32 ;  /* 0x000000b68420723c */ /* 0x000fe20000041820 */
[----:B------:R-:W5:Y:S07]  /*3940*/  LDSM.16.M88.4 R132, [R219+0x7800] ;  /* 0x00780000db84783b */ /* 0x000f6e0000000200 */
        /* <DEDUP_REMOVED lines=33> */
[C---:B--2---:R-:W-:Y:S01]  /*3b60*/  FADD.FTZ R5, -R142.reuse, R5 ;  /* 0x000000058e057221 */ /* 0x044fe20000010100 */
[C---:B------:R-:W-:Y:S04]  /*3b70*/  HMMA.16816.F32.BF16 R16, R132.reuse, R210, R16 ;  /* 0x000000d28410723c */ /* 0x040fe80000041810 */
[C---:B---3--:R-:W-:Y:S02]  /*3b80*/  FADD.FTZ R6, -R141.reuse, R6 ;  /* 0x000000068d067221 */ /* 0x048fe40000010100 */
[----:B------:R-:W-:Y:S02]  /*3b90*/  FADD.FTZ R7, -R141, R7 ;  /* 0x000000078d077221 */ /* 0x000fe40000010100 */
[----:B------:R-:W-:Y:S01]  /*3ba0*/  FADD.FTZ R4, -R142, R4 ;  /* 0x000000048e047221 */ /* 0x000fe20000010100 */
[-C--:B------:R-:W-:Y:S03]  /*3bb0*/  HMMA.16816.F32.BF16 R20, R132, R212.reuse, R20 ;  /* 0x000000d48414723c */ /* 0x080fe60000041814 */
[----:B-1----:R-:W-:Y:S02]  /*3bc0*/  FMUL.FTZ R144, R165, R5 ;  /* 0x00000005a5907220 */ /* 0x002fe40000410000 */
[----:B------:R-:W-:Y:S02]  /*3bd0*/  FMUL.FTZ R146, R146, R6 ;  /* 0x0000000692927220 */ /* 0x000fe40000410000 */
[C---:B------:R-:W-:Y:S01]  /*3be0*/  FADD.FTZ R8, -R140.reuse, R8 ;  /* 0x000000088c087221 */ /* 0x040fe20000010100 */
        /* <DEDUP_REMOVED lines=11> */
[----:B------:R-:W-:Y:S04]  /*3ca0*/  FADD.FTZ R21, -R142, R21 ;  /* 0x000000158e157221 */ /* 0x000fe80000010100 */
[----:B------:R-:W-:Y:S02]  /*3cb0*/  FMUL.FTZ R135, R162, R17 ;  /* 0x00000011a2877220 */ /* 0x000fe40000410000 */
[----:B------:R-:W-:Y:S02]  /*3cc0*/  FMUL.FTZ R143, R143, R20 ;  /* 0x000000148f8f7220 */ /* 0x000fe40000410000 */
[----:B------:R-:W-:Y:S02]  /*3cd0*/  FMUL.FTZ R132, R167, R18 ;  /* 0x00000012a7847220 */ /* 0x000fe40000410000 */
[----:B------:R-:W-:Y:S02]  /*3ce0*/  FADD.FTZ R22, -R141, R22 ;  /* 0x000000168d167221 */ /* 0x000fe40000010100 */
[C---:B------:R-:W-:Y:S02]  /*3cf0*/  FADD.FTZ R24, -R140.reuse, R24 ;  /* 0x000000188c187221 */ /* 0x040fe40000010100 */
[----:B------:R-:W-:Y:S02]  /*3d00*/  FADD.FTZ R28, -R140, R28 ;  /* 0x0000001c8c1c7221 */ /* 0x000fe40000010100 */
[C---:B------:R-:W-:Y:S02]  /*3d10*/  FADD.FTZ R32, -R142.reuse, R32 ;  /* 0x000000208e207221 */ /* 0x040fe40000010100 */
[----:B------:R-:W-:Y:S02]  /*3d20*/  FADD.FTZ R33, -R142, R33 ;  /* 0x000000218e217221 */ /* 0x000fe40000010100 */
[----:B------:R-:W-:Y:S02]  /*3d30*/  FMUL.FTZ R138, R148, R32 ;  /* 0x00000020948a7220 */ /* 0x000fe40000410000 */
[----:B------:R-:W-:Y:S02]  /*3d40*/  FMUL.FTZ R136, R147, R33 ;  /* 0x0000002193887220 */ /* 0x000fe40000410000 */
[----:B------:R-:W-:Y:S02]  /*3d50*/  FMUL.FTZ R32, R245, R7 ;  /* 0x00000007f5207220 */ /* 0x000fe40000410000 */
[----:B------:R-:W-:Y:S02]  /*3d60*/  FMUL.FTZ R33, R166, R19 ;  /* 0x00000013a6217220 */ /* 0x000fe40000410000 */
[C---:B------:R-:W-:Y:S02]  /*3d70*/  FADD.FTZ R134, -R141.reuse, R34 ;  /* 0x000000228d867221 */ /* 0x040fe40000010100 */
[----:B------:R-:W-:Y:S02]  /*3d80*/  FADD.FTZ R133, -R141, R35 ;  /* 0x000000238d857221 */ /* 0x000fe40000010100 */
[----:B------:R-:W-:Y:S02]  /*3d90*/  FMUL.FTZ R34, R160, R23 ;  /* 0x00000017a0227220 */ /* 0x000fe40000410000 */
[C---:B------:R-:W-:Y:S02]  /*3da0*/  FADD.FTZ R7, -R140.reuse, R9 ;  /* 0x000000098c077221 */ /* 0x040fe40000010100 */
[C---:B------:R-:W-:Y:S02]  /*3db0*/  FADD.FTZ R23, -R140.reuse, R25 ;  /* 0x000000198c177221 */ /* 0x040fe40000010100 */
[----:B------:R-:W-:Y:S02]  /*3dc0*/  FADD.FTZ R25, -R140, R29 ;  /* 0x0000001d8c197221 */ /* 0x000fe40000010100 */
        /* <DEDUP_REMOVED lines=29> */
[----:B------:R-:W-:Y:S01]  /*3fa0*/  FMUL.FTZ R19, R151, R19 ;  /* 0x0000001397137220 */ /* 0x000fe20000410000 */
[----:B------:R-:W-:-:S05]  /*3fb0*/  @!P0 BRA `(.L_x_47) ;  /* 0x0000012000008947 */ /* 0x000fca0003800000 */
[----:B------:R-:W-:Y:S01]  /*3fc0*/  IMAD.MOV.U32 R0, RZ, RZ, c[0x0][0x190] ;  /* 0x00006400ff007624 */ /* 0x000fe200078e00ff */
[----:B------:R-:W-:Y:S03]  /*3fd0*/  ULOP3.LUT UR29, UR4, 0x1, URZ, 0xc0, !UPT ;  /* 0x00000001041d7892 */ /* 0x000fe6000f8ec03f */
[----:B------:R-:W-:Y:S01]  /*3fe0*/  IMAD.U32 R0, R0, -0x40, RZ ;  /* 0xffffffc000007824 */ /* 0x000fe200078e00ff */
[----:B------:R-:W-:Y:S04]  /*3ff0*/  UISETP.NE.U32.AND UP0, UPT, UR29, 0x1, UPT ;  /* 0x000000011d00788c */ /* 0x000fe8000bf05070 */
[C---:B------:R-:W-:Y:S01]  /*4000*/  LEA R4, P1, R0.reuse, R236, 0x1 ;  /* 0x000000ec00047211 */ /* 0x040fe200078208ff */
[----:B------:R-:W-:Y:S03]  /*4010*/  USEL UR29, UR16, 0x3000, !UP0 ;  /* 0x00003000101d7887 */ /* 0x000fe6000c000000 */
[----:B------:R-:W-:Y:S01]  /*4020*/  LEA.HI.X.SX32 R0, R0, R237, 0x1, P1 ;  /* 0x000000ed00007211 */ /* 0x000fe200008f0eff */
[----:B------:R-:W-:Y:S02]  /*4030*/  IMAD.MOV.U32 R236, RZ, RZ, R4 ;  /* 0x000000ffffec7224 */ /* 0x000fe400078e0004 */
[----:B------:R-:W-:Y:S02]  /*4040*/  IADD3 R238, R238, UR29, RZ ;  /* 0x0000001deeee7c10 */ /* 0x000fe4000fffe0ff */
[----:B------:R-:W-:Y:S01]  /*4050*/  IMAD.MOV.U32 R237, RZ, RZ, R0 ;  /* 0x000000ffffed7224 */ /* 0x000fe200078e0000 */
[----:B------:R-:W-:Y:S04]  /*4060*/  IADD3 R216, R216, UR29, RZ ;  /* 0x0000001dd8d87c10 */ /* 0x000fe8000fffe0ff */
[----:B------:R-:W-:Y:S01]  /*4070*/  @!PT LDS RZ, [RZ] ;  /* 0x00000000fffff984 */ /* 0x000fe20000000800 */
[----:B------:R-:W-:Y:S01]  /*4080*/  @!PT LDS RZ, [RZ] ;  /* 0x00000000fffff984 */ /* 0x000fe20000000800 */
[----:B------:R-:W-:Y:S01]  /*4090*/  @!PT LDS RZ, [RZ] ;  /* 0x00000000fffff984 */ /* 0x000fe20000000800 */
[----:B------:R1:W-:Y:S04]  /*40a0*/  LDGSTS.E.BYPASS.LTC128B.128 [R238], [R236.64] ;  /* 0x00000000ecee7fae */ /* 0x0003e8000b901d62 */
[----:B------:R1:W-:Y:S04]  /*40b0*/  LDGSTS.E.BYPASS.LTC128B.128 [R238+0x1000], [R236.64+0x40] ;  /* 0x01000040ecee7fae */ /* 0x0003e8000b901d62 */
[----:B------:R1:W-:Y:S04]  /*40c0*/  LDGSTS.E.BYPASS.LTC128B.128 [R238+0x2000], [R236.64+0x80] ;  /* 0x02000080ecee7fae */ /* 0x0003e8000b901d62 */
[----:B------:R-:W0:Y:S02]  /*40d0*/  LDGDEPBAR ;  /* 0x00000000000079af */ /* 0x000e240000000000 */
.L_x_47:
[----:B------:R-:W-:Y:S02]  /*40e0*/  F2FP.BF16.PACK_AB R16, R144, R145 ;  /* 0x000000919010723e */ /* 0x000fe400000010ff */
        /* <DEDUP_REMOVED lines=37> */
[----:B------:R-:W5:Y:S04]  /*4340*/  LDSM.16.MT88.4 R20, [R0+0x8000] ;  /* 0x008000000014783b */ /* 0x000f680000004200 */
        /* <DEDUP_REMOVED lines=15> */
[-C--:B-----5:R-:W-:Y:S08]  /*4440*/  HMMA.16816.F32.BF16 R68, R4, R20.reuse, R68 ;  /* 0x000000140444723c */ /* 0x0a0ff00000041844 */
[C---:B------:R-:W-:Y:S08]  /*4450*/  HMMA.16816.F32.BF16 R72, R12.reuse, R20, R72 ;  /* 0x000000140c48723c */ /* 0x040ff00000041848 */
[-C--:B------:R-:W-:Y:S01]  /*4460*/  HMMA.16816.F32.BF16 R76, R12, R22.reuse, R76 ;  /* 0x000000160c4c723c */ /* 0x080fe2000004184c */
[----:B------:R-:W-:Y:S07]  /*4470*/  LDSM.16.MT88.4 R12, [R0+0x6800] ;  /* 0x00680000000c783b */ /* 0x000fee0000004200 */
[----:B------:R-:W-:Y:S01]  /*4480*/  HMMA.16816.F32.BF16 R80, R4, R22, R80 ;  /* 0x000000160450723c */ /* 0x000fe20000041850 */
[----:B------:R-:W3:Y:S04]  /*4490*/  LDSM.16.MT88.4 R4, [R2+0x14000] ;  /* 0x014000000204783b */ /* 0x000ee80000004200 */
[----:B------:R-:W4:Y:S03]  /*44a0*/  LDSM.16.MT88.4 R20, [R0+0x7800] ;  /* 0x007800000014783b */ /* 0x000f260000004200 */
        /* <DEDUP_REMOVED lines=15> */
[----:B------:R-:W5:Y:S04]  /*45a0*/  LDSM.16.MT88.4 R8, [R0+0x7c00] ;  /* 0x007c00000008783b */ /* 0x000f680000004200 */
[----:B------:R-:W1:Y:S03]  /*45b0*/  LDSM.16.MT88.4 R24, [R0+0x8c00] ;  /* 0x008c00000018783b */ /* 0x000e660000004200 */
[-C--:B---3--:R-:W-:Y:S01]  /*45c0*/  HMMA.16816.F32.BF16 R36, R4, R12.reuse, R36 ;  /* 0x0000000c0424723c */ /* 0x088fe20000041824 */
[----:B------:R-:W-:Y:S07]  /*45d0*/  BAR.SYNC.DEFER_BLOCKING 0x0 ;  /* 0x0000000000007b1d */ /* 0x000fee0000010000 */
[C---:B------:R-:W-:Y:S08]  /*45e0*/  HMMA.16816.F32.BF16 R40, R16.reuse, R12, R40 ;  /* 0x0000000c1028723c */ /* 0x040ff00000041828 */
[-C--:B------:R-:W-:Y:S08]  /*45f0*/  HMMA.16816.F32.BF16 R44, R16, R14.reuse, R44 ;  /* 0x0000000e102c723c */ /* 0x080ff0000004182c */
[C---:B------:R-:W-:Y:S08]  /*4600*/  HMMA.16816.F32.BF16 R48, R4.reuse, R14, R48 ;  /* 0x0000000e0430723c */ /* 0x040ff00000041830 */
[-C--:B----4-:R-:W-:Y:S08]  /*4610*/  HMMA.16816.F32.BF16 R52, R4, R20.reuse, R52 ;  /* 0x000000140434723c */ /* 0x090ff00000041834 */
[C---:B------:R-:W-:Y:S08]  /*4620*/  HMMA.16816.F32.BF16 R56, R16.reuse, R20, R56 ;  /* 0x000000141038723c */ /* 0x040ff00000041838 */
[-C--:B------:R-:W-:Y:S08]  /*4630*/  HMMA.16816.F32.BF16 R60, R16, R22.reuse, R60 ;  /* 0x00000016103c723c */ /* 0x080ff0000004183c */
[C---:B------:R-:W-:Y:S08]  /*4640*/  HMMA.16816.F32.BF16 R64, R4.reuse, R22, R64 ;  /* 0x000000160440723c */ /* 0x040ff00000041840 */
[-C--:B-1----:R-:W-:Y:S08]  /*4650*/  HMMA.16816.F32.BF16 R68, R4, R28.reuse, R68 ;  /* 0x0000001c0444723c */ /* 0x082ff00000041844 */
[C---:B------:R-:W-:Y:S08]  /*4660*/  HMMA.16816.F32.BF16 R72, R16.reuse, R28, R72 ;  /* 0x0000001c1048723c */ /* 0x040ff00000041848 */
[-C--:B------:R-:W-:Y:S08]  /*4670*/  HMMA.16816.F32.BF16 R76, R16, R30.reuse, R76 ;  /* 0x0000001e104c723c */ /* 0x080ff0000004184c */
[----:B------:R-:W-:Y:S08]  /*4680*/  HMMA.16816.F32.BF16 R80, R4, R30, R80 ;  /* 0x0000001e0450723c */ /* 0x000ff00000041850 */
[-C--:B--2---:R-:W-:Y:S08]  /*4690*/  HMMA.16816.F32.BF16 R36, R32, R132.reuse, R36 ;  /* 0x000000842024723c */ /* 0x084ff00000041824 */
[C---:B------:R-:W-:Y:S08]  /*46a0*/  HMMA.16816.F32.BF16 R40, R136.reuse, R132, R40 ;  /* 0x000000848828723c */ /* 0x040ff00000041828 */
[-C--:B------:R-:W-:Y:S08]  /*46b0*/  HMMA.16816.F32.BF16 R44, R136, R134.reuse, R44 ;  /* 0x00000086882c723c */ /* 0x080ff0000004182c */
[C---:B------:R-:W-:Y:S08]  /*46c0*/  HMMA.16816.F32.BF16 R48, R32.reuse, R134, R48 ;  /* 0x000000862030723c */ /* 0x040ff00000041830 */
[-C--:B-----5:R-:W-:Y:S08]  /*46d0*/  HMMA.16816.F32.BF16 R52, R32, R8.reuse, R52 ;  /* 0x000000082034723c */ /* 0x0a0ff00000041834 */
        /* <DEDUP_REMOVED lines=8> */
[----:B------:R-:W2:Y:S01]  /*4760*/  LDL R140, [R1+0x24] ;  /* 0x00002400018c7983 */ /* 0x000ea20000100800 */
[----:B------:R-:W-:Y:S05]  /*4770*/  IMAD.MOV.U32 R5, RZ, RZ, c[0x0][0x370] ;  /* 0x0000dc00ff057624 */ /* 0x000fea00078e00ff */
[----:B------:R-:W-:Y:S04]  /*4780*/  LEA R5, -R5, RZ, 0x6 ;  /* 0x000000ff05057211 */ /* 0x000fe800078e31ff */
[C---:B------:R-:W-:Y:S04]  /*4790*/  LEA R6, P1, R5.reuse, R234, 0x1 ;  /* 0x000000ea05067211 */ /* 0x040fe800078208ff */
[----:B------:R-:W-:Y:S02]  /*47a0*/  LEA.HI.X.SX32 R5, R5, R235, 0x1, P1 ;  /* 0x000000eb05057211 */ /* 0x000fe400008f0eff */
[----:B------:R-:W-:Y:S03]  /*47b0*/  MOV R234, R6 ;  /* 0x0000000600ea7202 */ /* 0x000fe60000000f00 */
[----:B------:R-:W-:Y:S02]  /*47c0*/  IMAD.MOV.U32 R235, RZ, RZ, R5 ;  /* 0x000000ffffeb7224 */ /* 0x000fe400078e0005 */
[----:B--2---:R-:W-:Y:S05]  /*47d0*/  IMAD.SHL.U32 R4, R140, 0x2, RZ ;  /* 0x000000028c047824 */ /* 0x004fea00078e00ff */
[----:B------:R-:W-:Y:S01]  /*47e0*/  @!PT LDS RZ, [RZ] ;  /* 0x00000000fffff984 */ /* 0x000fe20000000800 */
[----:B------:R-:W-:Y:S01]  /*47f0*/  @!PT LDS RZ, [RZ] ;  /* 0x00000000fffff984 */ /* 0x000fe20000000800 */
[----:B------:R-:W-:Y:S01]  /*4800*/  @!PT LDS RZ, [RZ] ;  /* 0x00000000fffff984 */ /* 0x000fe20000000800 */
[----:B------:R1:W-:Y:S04]  /*4810*/  LDGSTS.E.BYPASS.LTC128B.128 [R4+0x6000], [R234.64] ;  /* 0x06000000ea047fae */ /* 0x0003e8000b901d62 */
[----:B------:R1:W-:Y:S04]  /*4820*/  LDGSTS.E.BYPASS.LTC128B.128 [R4+0x7000], [R234.64+0x40] ;  /* 0x07000040ea047fae */ /* 0x0003e8000b901d62 */
[----:B------:R1:W-:Y:S04]  /*4830*/  LDGSTS.E.BYPASS.LTC128B.128 [R4+0x8000], [R234.64+0x80] ;  /* 0x08000080ea047fae */ /* 0x0003e8000b901d62 */
[----:B------:R-:W0:Y:S02]  /*4840*/  LDGDEPBAR ;  /* 0x00000000000079af */ /* 0x000e240000000000 */
.L_x_48:
[----:B------:R-:W-:Y:S01]  /*4850*/  LDSM.16.M88.4 R24, [R221] ;  /* 0x00000000dd18783b */ /* 0x000fe20000000200 */
[----:B------:R-:W-:Y:S01]  /*4860*/  IMAD.MOV.U32 R144, RZ, RZ, c[0x0][0x1c0] ;  /* 0x00007000ff907624 */ /* 0x000fe200078e00ff */
[----:B------:R-:W-:Y:S02]  /*4870*/  ULOP3.LUT UR29, UR4, 0x1, URZ, 0xc0, !UPT ;  /* 0x00000001041d7892 */ /* 0x000fe4000f8ec03f */
[----:B------:R-:W2:Y:S01]  /*4880*/  LDSM.16.MT88.4 R8, [R0+0x9000] ;  /* 0x009000000008783b */ /* 0x000ea20000004200 */
[----:B------:R-:W-:Y:S01]  /*4890*/  IMAD R144, R144, c[0x0][0x22c], RZ ;  /* 0x00008b0090907a24 */ /* 0x000fe200078e02ff */
[----:B------:R-:W-:Y:S02]  /*48a0*/  UISETP.NE.U32.AND UP0, UPT, UR29, 0x1, UPT ;  /* 0x000000011d00788c */ /* 0x000fe4000bf05070 */
[----:B------:R-:W3:Y:S01]  /*48b0*/  LDSM.16.MT88.4 R16, [R0+0xb000] ;  /* 0x00b000000010783b */ /* 0x000ee20000004200 */
[----:B------:R-:W-:Y:S01]  /*48c0*/  IMAD.SHL.U32 R144, R144, 0x8, RZ ;  /* 0x0000000890907824 */ /* 0x000fe200078e00ff */
[----:B------:R-:W-:Y:S02]  /*48d0*/  UISETP.GT.AND UP2, UPT, UR4, UR7, UPT ;  /* 0x000000070400728c */ /* 0x000fe4000bf44270 */
[----:B------:R-:W3:Y:S01]  /*48e0*/  LDSM.16.MT88.4 R28, [R0+0xd000] ;  /* 0x00d00000001c783b */ /* 0x000ee20000004200 */
[----:B------:R-:W-:Y:S03]  /*48f0*/  UIADD3 UR4, UR4, -0x1, URZ ;  /* 0xffffffff04047890 */ /* 0x000fe6000fffe03f */
[----:B------:R-:W4:Y:S04]  /*4900*/  LDL R149, [R1+0x30] ;  /* 0x0000300001957983 */ /* 0x000f280000100800 */
[----:B------:R-:W-:Y:S04]  /*4910*/  LDSM.16.M88.4 R32, [R222] ;  /* 0x00000000de20783b */ /* 0x000fe80000000200 */
[----:B------:R-:W4:Y:S04]  /*4920*/  LDL R148, [R1+0x34] ;  /* 0x0000340001947983 */ /* 0x000f280000100800 */
[----:B------:R-:W1:Y:S04]  /*4930*/  LDSM.16.MT88.4 R132, [R0+0x9400] ;  /* 0x009400000084783b */ /* 0x000e680000004200 */
[----:B------:R1:W4:Y:S04]  /*4940*/  LDL R145, [R1+0x8] ;  /* 0x0000080001917983 */ /* 0x0003280000100800 */
[----:B------:R-:W1:Y:S04]  /*4950*/  LDSM.16.MT88.4 R136, [R0+0xb400] ;  /* 0x00b400000088783b */ /* 0x000e680000004200 */
[----:B------:R1:W4:Y:S02]  /*4960*/  LDL R146, [R1] ;  /* 0x0000000001927983 */ /* 0x0003240000100800 */
[C---:B-12---:R-:W-:Y:S02]  /*4970*/  HMMA.16816.F32.BF16 R4, R24.reuse, R8, RZ ;  /* 0x000000081804723c */ /* 0x046fe400000418ff */
[----:B------:R-:W1:Y:S04]  /*4980*/  LDSM.16.MT88.4 R140, [R0+0xd400] ;  /* 0x00d40000008c783b */ /* 0x000e680000004200 */
[----:B------:R2:W2:Y:S02]  /*4990*/  LDL R147, [R1+0x4] ;  /* 0x0000040001937983 */ /* 0x0004a40000100800 */
[C---:B------:R-:W-:Y:S08]  /*49a0*/  HMMA.16816.F32.BF16 R8, R24.reuse, R10, RZ ;  /* 0x0000000a1808723c */ /* 0x040ff000000418ff */
[C---:B---3--:R-:W-:Y:S08]  /*49b0*/  HMMA.16816.F32.BF16 R12, R24.reuse, R16, RZ ;  /* 0x00000010180c723c */ /* 0x048ff000000418ff */
[C---:B------:R-:W-:Y:S08]  /*49c0*/  HMMA.16816.F32.BF16 R16, R24.reuse, R18, RZ ;  /* 0x000000121810723c */ /* 0x040ff000000418ff */
[C---:B------:R-:W-:Y:S08]  /*49d0*/  HMMA.16816.F32.BF16 R20, R24.reuse, R28, RZ ;  /* 0x0000001c1814723c */ /* 0x040ff000000418ff */
[----:B------:R-:W-:Y:S01]  /*49e0*/  HMMA.16816.F32.BF16 R24, R24, R30, RZ ;  /* 0x0000001e1818723c */ /* 0x000fe200000418ff */
[----:B------:R-:W-:Y:S07]  /*49f0*/  LDSM.16.M88.4 R28, [R224] ;  /* 0x00000000e01c783b */ /* 0x000fee0000000200 */
[C---:B------:R-:W-:Y:S08]  /*4a00*/  HMMA.16816.F32.BF16 R4, R32.reuse, R132, R4 ;  /* 0x000000842004723c */ /* 0x040ff00000041804 */
[C---:B------:R-:W-:Y:S01]  /*4a10*/  HMMA.16816.F32.BF16 R8, R32.reuse, R134, R8 ;  /* 0x000000862008723c */ /* 0x040fe20000041808 */
[----:B------:R-:W3:Y:S07]  /*4a20*/  LDSM.16.MT88.4 R132, [R0+0x9800] ;  /* 0x009800000084783b */ /* 0x000eee0000004200 */
[C---:B------:R-:W-:Y:S08]  /*4a30*/  HMMA.16816.F32.BF16 R12, R32.reuse, R136, R12 ;  /* 0x00000088200c723c */ /* 0x040ff0000004180c */
[C---:B------:R-:W-:Y:S01]  /*4a40*/  HMMA.16816.F32.BF16 R16, R32.reuse, R138, R16 ;  /* 0x0000008a2010723c */ /* 0x040fe20000041810 */
[----:B------:R-:W3:Y:S07]  /*4a50*/  LDSM.16.MT88.4 R136, [R0+0xb800] ;  /* 0x00b800000088783b */ /* 0x000eee0000004200 */
[C---:B-1----:R-:W-:Y:S08]  /*4a60*/  HMMA.16816.F32.BF16 R20, R32.reuse, R140, R20 ;  /* 0x0000008c2014723c */ /* 0x042ff00000041814 */
[----:B------:R-:W-:Y:S01]  /*4a70*/  HMMA.16816.F32.BF16 R24, R32, R142, R24 ;  /* 0x0000008e2018723c */ /* 0x000fe20000041818 */
[----:B------:R-:W1:Y:S04]  /*4a80*/  LDSM.16.MT88.4 R32, [R0+0xd800] ;  /* 0x00d800000020783b */ /* 0x000e680000004200 */
[----:B------:R-:W-:Y:S03]  /*4a90*/  LDSM.16.MT88.4 R140, [R0+0xbc00] ;  /* 0x00bc0000008c783b */ /* 0x000fe60000004200 */
[C---:B---3--:R-:W-:Y:S08]  /*4aa0*/  HMMA.16816.F32.BF16 R4, R28.reuse, R132, R4 ;  /* 0x000000841c04723c */ /* 0x048ff00000041804 */
[C---:B------:R-:W-:Y:S01]  /*4ab0*/  HMMA.16816.F32.BF16 R8, R28.reuse, R134, R8 ;  /* 0x000000861c08723c */ /* 0x040fe20000041808 */
[----:B------:R-:W-:Y:S07]  /*4ac0*/  LDSM.16.M88.4 R132, [R223] ;  /* 0x00000000df84783b */ /* 0x000fee0000000200 */
[C---:B------:R-:W-:Y:S08]  /*4ad0*/  HMMA.16816.F32.BF16 R12, R28.reuse, R136, R12 ;  /* 0x000000881c0c723c */ /* 0x040ff0000004180c */
[C---:B------:R-:W-:Y:S01]  /*4ae0*/  HMMA.16816.F32.BF16 R16, R28.reuse, R138, R16 ;  /* 0x0000008a1c10723c */ /* 0x040fe20000041810 */
[----:B------:R-:W3:Y:S07]  /*4af0*/  LDSM.16.MT88.4 R136, [R0+0x9c00] ;  /* 0x009c00000088783b */ /* 0x000eee0000004200 */
[C---:B-1----:R-:W-:Y:S08]  /*4b00*/  HMMA.16816.F32.BF16 R20, R28.reuse, R32, R20 ;  /* 0x000000201c14723c */ /* 0x042ff00000041814 */
[----:B------:R-:W-:Y:S01]  /*4b10*/  HMMA.16816.F32.BF16 R24, R28, R34, R24 ;  /* 0x000000221c18723c */ /* 0x000fe20000041818 */
[----:B------:R-:W1:Y:S04]  /*4b20*/  LDSM.16.MT88.4 R28, [R0+0xdc00] ;  /* 0x00dc0000001c783b */ /* 0x000e680000004200 */
[----:B------:R-:W-:Y:S03]  /*4b30*/  LDSM.16.M88.4 R32, [R221+0x2000] ;  /* 0x00200000dd20783b */ /* 0x000fe60000000200 */
[C---:B---3--:R-:W-:Y:S08]  /*4b40*/  HMMA.16816.F32.BF16 R4, R132.reuse, R136, R4 ;  /* 0x000000888404723c */ /* 0x048ff00000041804 */
        /* <DEDUP_REMOVED lines=24> */
[----:B------:R-:W2:Y:S07]  /*4cd0*/  LDSM.16.MT88.4 R140, [R0+0xc800] ;  /* 0x00c80000008c783b */ /* 0x000eae0000004200 */
[C---:B-1----:R-:W-:Y:S08]  /*4ce0*/  HMMA.16816.F32.BF16 R20, R132.reuse, R28, R20 ;  /* 0x0000001c8414723c */ /* 0x042ff00000041814 */
[----:B------:R-:W-:Y:S01]  /*4cf0*/  HMMA.16816.F32.BF16 R24, R132, R30, R24 ;  /* 0x0000001e8418723c */ /* 0x000fe20000041818 */
[----:B------:R-:W1:Y:S04]  /*4d00*/  LDSM.16.MT88.4 R28, [R0+0xe800] ;  /* 0x00e80000001c783b */ /* 0x000e680000004200 */
[----:B------:R-:W-:Y:S03]  /*4d10*/  LDSM.16.M88.4 R132, [R223+0x2000] ;  /* 0x00200000df84783b */ /* 0x000fe60000000200 */
[C---:B---3--:R-:W-:Y:S08]  /*4d20*/  HMMA.16816.F32.BF16 R4, R32.reuse, R136, R4 ;  /* 0x000000882004723c */ /* 0x048ff00000041804 */
[C---:B------:R-:W-:Y:S01]  /*4d30*/  HMMA.16816.F32.BF16 R8, R32.reuse, R138, R8 ;  /* 0x0000008a2008723c */ /* 0x040fe20000041808 */
[----:B------:R-:W3:Y:S07]  /*4d40*/  LDSM.16.MT88.4 R136, [R0+0xac00] ;  /* 0x00ac00000088783b */ /* 0x000eee0000004200 */
[C---:B--2---:R-:W-:Y:S08]  /*4d50*/  HMMA.16816.F32.BF16 R12, R32.reuse, R140, R12 ;  /* 0x0000008c200c723c */ /* 0x044ff0000004180c */
[C---:B------:R-:W-:Y:S01]  /*4d60*/  HMMA.16816.F32.BF16 R16, R32.reuse, R142, R16 ;  /* 0x0000008e2010723c */ /* 0x040fe20000041810 */
[----:B------:R-:W2:Y:S07]  /*4d70*/  LDSM.16.MT88.4 R140, [R0+0xcc00] ;  /* 0x00cc0000008c783b */ /* 0x000eae0000004200 */
[C---:B-1----:R-:W-:Y:S08]  /*4d80*/  HMMA.16816.F32.BF16 R20, R32.reuse, R28, R20 ;  /* 0x0000001c2014723c */ /* 0x042ff00000041814 */
[----:B------:R-:W-:Y:S01]  /*4d90*/  HMMA.16816.F32.BF16 R24, R32, R30, R24 ;  /* 0x0000001e2018723c */ /* 0x000fe20000041818 */
[----:B------:R-:W1:Y:S06]  /*4da0*/  LDSM.16.MT88.4 R28, [R0+0xec00] ;  /* 0x00ec0000001c783b */ /* 0x000e6c0000004200 */
[----:B----4-:R-:W-:Y:S01]  /*4db0*/  @P0 IADD3 R32, P1, R149, UR6, RZ ;  /* 0x0000000695200c10 */ /* 0x010fe2000ff3e0ff */
[----:B------:R-:W-:Y:S01]  /*4dc0*/  IMAD.MOV.U32 R149, RZ, RZ, c[0x0][0x1c0] ;  /* 0x00007000ff957624 */ /* 0x000fe200078e00ff */
[C---:B---3--:R-:W-:Y:S01]  /*4dd0*/  HMMA.16816.F32.BF16 R4, R132.reuse, R136, R4 ;  /* 0x000000888404723c */ /* 0x048fe20000041804 */
[----:B------:R-:W-:Y:S04]  /*4de0*/  @UP3 UIADD3 UR6, UP1, UR6, -0x100, URZ ;  /* 0xffffff0006063890 */ /* 0x000fe8000ff3e03f */
[----:B------:R-:W-:Y:S01]  /*4df0*/  @P0 IADD3.X R33, R148, UR5, RZ, P1, !PT ;  /* 0x0000000594210c10 */ /* 0x000fe20008ffe4ff */
[----:B------:R-:W-:Y:S01]  /*4e00*/  IMAD R149, R149, c[0x0][0x22c], RZ ;  /* 0x00008b0095957a24 */ /* 0x000fe200078e02ff */
[CC--:B------:R-:W-:Y:S01]  /*4e10*/  LEA R34, P1, R144.reuse, R228.reuse, 0x2 ;  /* 0x000000e490227211 */ /* 0x0c0fe200078210ff */
[C---:B------:R-:W-:Y:S01]  /*4e20*/  HMMA.16816.F32.BF16 R8, R132.reuse, R138, R8 ;  /* 0x0000008a8408723c */ /* 0x040fe20000041808 */
[----:B------:R-:W-:Y:S01]  /*4e30*/  IMAD.MOV.U32 R148, RZ, RZ, c[0x0][0x1c0] ;  /* 0x00007000ff947624 */ /* 0x000fe200078e00ff */
[----:B------:R-:W3:Y:S01]  /*4e40*/  @P0 LDG.E R145, [R32.64] ;  /* 0x0000002220910981 */ /* 0x000ee2000c1e1900 */
[----:B------:R-:W-:Y:S01]  /*4e50*/  @UP3 UIADD3.X UR5, UR5, -0x1, URZ, UP1, !UPT ;  /* 0xffffffff05053890 */ /* 0x000fe20008ffe43f */
[-C--:B------:R-:W-:Y:S01]  /*4e60*/  LEA.HI.X.SX32 R35, R144, R229.reuse, 0x2, P1 ;  /* 0x000000e590237211 */ /* 0x080fe200008f16ff */
[----:B------:R-:W-:Y:S01]  /*4e70*/  IMAD.SHL.U32 R149, R149, 0x20, RZ ;  /* 0x0000002095957824 */ /* 0x000fe200078e00ff */
[----:B------:R-:W4:Y:S01]  /*4e80*/  @P0 LDG.E R146, [R32.64+0x80] ;  /* 0x0000802220920981 */ /* 0x000f22000c1e1900 */
[----:B------:R-:W-:Y:S01]  /*4e90*/  IMAD R148, R148, c[0x0][0x22c], RZ ;  /* 0x00008b0094947a24 */ /* 0x000fe200078e02ff */
[C---:B--2---:R-:W-:Y:S02]  /*4ea0*/  HMMA.16816.F32.BF16 R12, R132.reuse, R140, R12 ;  /* 0x0000008c840c723c */ /* 0x044fe4000004180c */
[----:B------:R-:W2:Y:S02]  /*4eb0*/  @P0 LDG.E R147, [R32.64+0x20] ;  /* 0x0000202220930981 */ /* 0x000ea4000c1e1900 */
[----:B------:R-:W-:Y:S02]  /*4ec0*/  IMAD R148, R148, 0x28, RZ ;  /* 0x0000002894947824 */ /* 0x000fe400078e02ff */
[----:B------:R2:W5:Y:S02]  /*4ed0*/  @P0 LDG.E R252, [R32.64+0xa0] ;  /* 0x0000a02220fc0981 */ /* 0x000564000c1e1900 */
[C---:B------:R-:W-:Y:S02]  /*4ee0*/  HMMA.16816.F32.BF16 R16, R132.reuse, R142, R16 ;  /* 0x0000008e8410723c */ /* 0x040fe40000041810 */
[----:B------:R-:W-:Y:S04]  /*4ef0*/  RED.E.ADD.F32.FTZ.RN.STRONG.GPU [R228.64], R4 ;  /* 0x00000004e400798e */ /* 0x000fe8000c10e7a2 */
[----:B------:R-:W-:Y:S02]  /*4f00*/  RED.E.ADD.F32.FTZ.RN.STRONG.GPU [R34.64], R5 ;  /* 0x000000052200798e */ /* 0x000fe4000c10e7a2 */
[C---:B-1----:R-:W-:Y:S08]  /*4f10*/  HMMA.16816.F32.BF16 R20, R132.reuse, R28, R20 ;  /* 0x0000001c8414723c */ /* 0x042ff00000041814 */
[----:B------:R-:W-:Y:S01]  /*4f20*/  HMMA.16816.F32.BF16 R24, R132, R30, R24 ;  /* 0x0000001e8418723c */ /* 0x000fe20000041818 */
[----:B------:R-:W-:Y:S04]  /*4f30*/  LDSM.16.MT88.4 R132, [R3+0x1400] ;  /* 0x001400000384783b */ /* 0x000fe80000004200 */
[----:B---3--:R1:W-:Y:S04]  /*4f40*/  @P0 STL [R1+0x8], R145 ;  /* 0x0000089101000387 */ /* 0x0083e80000100800 */
[----:B------:R-:W3:Y:S04]  /*4f50*/  LDL R137, [R1+0x10] ;  /* 0x0000100001897983 */ /* 0x000ee80000100800 */
[----:B------:R-:W3:Y:S04]  /*4f60*/  LDL R136, [R1+0x18] ;  /* 0x0000180001887983 */ /* 0x000ee80000100800 */
[----:B----4-:R4:W-:Y:S04]  /*4f70*/  @P0 STL [R1], R146 ;  /* 0x0000009201000387 */ /* 0x0109e80000100800 */
[----:B--2---:R2:W-:Y:S04]  /*4f80*/  @P0 STL [R1+0x4], R147 ;  /* 0x0000049301000387 */ /* 0x0045e80000100800 */
[----:B------:R-:W3:Y:S01]  /*4f90*/  LDL R0, [R1+0x14] ;  /* 0x0000140001007983 */ /* 0x000ee20000100800 */
[----:B-1----:R-:W-:Y:S04]  /*4fa0*/  IMAD.MOV.U32 R145, RZ, RZ, c[0x0][0x1c0] ;  /* 0x00007000ff917624 */ /* 0x002fe800078e00ff */
[----:B------:R-:W-:Y:S04]  /*4fb0*/  IMAD R145, R145, c[0x0][0x22c], RZ ;  /* 0x00008b0091917a24 */ /* 0x000fe800078e02ff */
[----:B------:R-:W-:Y:S02]  /*4fc0*/  IMAD.SHL.U32 R145, R145, 0x10, RZ ;  /* 0x0000001091917824 */ /* 0x000fe400078e00ff */
[----:B----4-:R-:W-:Y:S03]  /*4fd0*/  IMAD.MOV.U32 R146, RZ, RZ, c[0x0][0x1c0] ;  /* 0x00007000ff927624 */ /* 0x010fe600078e00ff */
[CC--:B------:R-:W-:Y:S02]  /*4fe0*/  LEA R28, P0, R145.reuse, R228.reuse, 0x2 ;  /* 0x000000e4911c7211 */ /* 0x0c0fe400078010ff */
[C---:B------:R-:W-:Y:S01]  /*4ff0*/  IADD3 R33, R145.reuse, 0x40, RZ ;  /* 0x0000004091217810 */ /* 0x040fe20007ffe0ff */
[----:B------:R-:W-:Y:S01]  /*5000*/  IMAD R146, R146, c[0x0][0x22c], RZ ;  /* 0x00008b0092927a24 */ /* 0x000fe200078e02ff */
[-C--:B------:R-:W-:Y:S01]  /*5010*/  LEA.HI.X.SX32 R29, R145, R229.reuse, 0x2, P0 ;  /* 0x000000e5911d7211 */ /* 0x080fe200000f16ff */
[----:B--2---:R-:W-:Y:S01]  /*5020*/  IMAD.MOV.U32 R147, RZ, RZ, c[0x0][0x1c0] ;  /* 0x00007000ff937624 */ /* 0x004fe200078e00ff */
[CC--:B------:R-:W-:Y:S01]  /*5030*/  LEA R30, P0, R149.reuse, R228.reuse, 0x2 ;  /* 0x000000e4951e7211 */ /* 0x0c0fe200078010ff */
[----:B------:R-:W-:Y:S02]  /*5040*/  IMAD R146, R146, 0x18, RZ ;  /* 0x0000001892927824 */ /* 0x000fe400078e02ff */
[----:B------:R1:W-:Y:S01]  /*5050*/  RED.E.ADD.F32.FTZ.RN.STRONG.GPU [R28.64], R6 ;  /* 0x000000061c00798e */ /* 0x0003e2000c10e7a2 */
[-C--:B------:R-:W-:Y:S01]  /*5060*/  LEA.HI.X.SX32 R31, R149, R229.reuse, 0x2, P0 ;  /* 0x000000e5951f7211 */ /* 0x080fe200000f16ff */
[----:B------:R-:W-:Y:S01]  /*5070*/  IMAD R147, R147, c[0x0][0x22c], RZ ;  /* 0x00008b0093937a24 */ /* 0x000fe200078e02ff */
[-C--:B------:R-:W-:Y:S01]  /*5080*/  LEA R4, P1, R146, R228.reuse, 0x2 ;  /* 0x000000e492047211 */ /* 0x080fe200078210ff */
[----:B------:R-:W-:Y:S02]  /*5090*/  IMAD.IADD R33, R144, 0x1, R33 ;  /* 0x0000000190217824 */ /* 0x000fe400078e0221 */
[----:B------:R-:W-:Y:S01]  /*50a0*/  IMAD R147, R147, 0x30, RZ ;  /* 0x0000003093937824 */ /* 0x000fe200078e02ff */
[-C--:B------:R-:W-:Y:S01]  /*50b0*/  LEA.HI.X.SX32 R5, R146, R229.reuse, 0x2, P1 ;  /* 0x000000e592057211 */ /* 0x080fe200008f16ff */
[----:B------:R-:W-:Y:S04]  /*50c0*/  IMAD.MOV.U32 R146, RZ, RZ, c[0x0][0x1c0] ;  /* 0x00007000ff927624 */ /* 0x000fe800078e00ff */
[----:B------:R2:W-:Y:S01]  /*50d0*/  RED.E.ADD.F32.FTZ.RN.STRONG.GPU [R4.64], R7 ;  /* 0x000000070400798e */ /* 0x0005e2000c10e7a2 */
[----:B------:R-:W-:Y:S03]  /*50e0*/  IMAD R146, R146, c[0x0][0x22c], RZ ;  /* 0x00008b0092927a24 */ /* 0x000fe600078e02ff */
[----:B------:R4:W-:Y:S01]  /*50f0*/  RED.E.ADD.F32.FTZ.RN.STRONG.GPU [R30.64], R8 ;  /* 0x000000081e00798e */ /* 0x0009e2000c10e7a2 */
[----:B------:R-:W-:Y:S01]  /*5100*/  IMAD R146, R146, 0x38, RZ ;  /* 0x0000003892927824 */ /* 0x000fe200078e02ff */
[CC--:B-1----:R-:W-:Y:S02]  /*5110*/  LEA R28, P2, R148.reuse, R228.reuse, 0x2 ;  /* 0x000000e4941c7211 */ /* 0x0c2fe400078410ff */
[CC--:B------:R-:W-:Y:S02]  /*5120*/  LEA R6, P1, R147.reuse, R228.reuse, 0x2 ;  /* 0x000000e493067211 */ /* 0x0c0fe400078210ff */
[-C--:B------:R-:W-:Y:S01]  /*5130*/  LEA.HI.X.SX32 R29, R148, R229.reuse, 0x2, P2 ;  /* 0x000000e5941d7211 */ /* 0x080fe200010f16ff */
[----:B------:R-:W-:Y:S04]  /*5140*/  IMAD.MOV.U32 R148, RZ, RZ, c[0x0][0x1c0] ;  /* 0x00007000ff947624 */ /* 0x000fe800078e00ff */
[----:B------:R1:W-:Y:S01]  /*5150*/  RED.E.ADD.F32.FTZ.RN.STRONG.GPU [R28.64], R9 ;  /* 0x000000091c00798e */ /* 0x0003e2000c10e7a2 */
[----:B------:R-:W-:Y:S01]  /*5160*/  IMAD R148, R148, c[0x0][0x22c], RZ ;  /* 0x00008b0094947a24 */ /* 0x000fe200078e02ff */
[-C--:B--2---:R-:W-:Y:S01]  /*5170*/  LEA.HI.X.SX32 R7, R147, R229.reuse, 0x2, P1 ;  /* 0x000000e593077211 */ /* 0x084fe200008f16ff */
[----:B------:R-:W-:Y:S01]  /*5180*/  IMAD.MOV.U32 R147, RZ, RZ, c[0x0][0x1c0] ;  /* 0x00007000ff937624 */ /* 0x000fe200078e00ff */
[-C--:B------:R-:W-:Y:S01]  /*5190*/  LEA R4, P0, R146, R228.reuse, 0x2 ;  /* 0x000000e492047211 */ /* 0x080fe200078010ff */
[----:B------:R-:W-:Y:S01]  /*51a0*/  IMAD.SHL.U32 R148, R148, 0x10, RZ ;  /* 0x0000001094947824 */ /* 0x000fe200078e00ff */
[----:B----4-:R-:W2:Y:S01]  /*51b0*/  LDL R30, [R1+0xc] ;  /* 0x00000c00011e7983 */ /* 0x010ea20000100800 */
[----:B------:R-:W-:Y:S01]  /*51c0*/  IMAD R147, R147, c[0x0][0x22c], RZ ;  /* 0x00008b0093937a24 */ /* 0x000fe200078e02ff */
[-C--:B------:R-:W-:Y:S01]  /*51d0*/  LEA.HI.X.SX32 R5, R146, R229.reuse, 0x2, P0 ;  /* 0x000000e592057211 */ /* 0x080fe200000f16ff */
[----:B------:R-:W-:Y:S01]  /*51e0*/  IMAD.MOV.U32 R146, RZ, RZ, c[0x0][0x1c0] ;  /* 0x00007000ff927624 */ /* 0x000fe200078e00ff */
[----:B------:R4:W-:Y:S01]  /*51f0*/  RED.E.ADD.F32.FTZ.RN.STRONG.GPU [R6.64], R10 ;  /* 0x0000000a0600798e */ /* 0x0009e2000c10e7a2 */
[C---:B------:R-:W-:Y:S01]  /*5200*/  IADD3 R140, R148.reuse, 0x20, RZ ;  /* 0x00000020948c7810 */ /* 0x040fe20007ffe0ff */
[----:B------:R-:W-:Y:S01]  /*5210*/  IMAD.SHL.U32 R147, R147, 0x8, RZ ;  /* 0x0000000893937824 */ /* 0x000fe200078e00ff */
[----:B------:R-:W-:Y:S01]  /*5220*/  IADD3 R139, R148, 0x20, RZ ;  /* 0x00000020948b7810 */ /* 0x000fe20007ffe0ff */
[----:B------:R-:W-:Y:S01]  /*5230*/  IMAD R146, R146, c[0x0][0x22c], RZ ;  /* 0x00008b0092927a24 */ /* 0x000fe200078e02ff */
[----:B------:R4:W-:Y:S01]  /*5240*/  RED.E.ADD.F32.FTZ.RN.STRONG.GPU [R4.64], R11 ;  /* 0x0000000b0400798e */ /* 0x0009e2000c10e7a2 */
[----:B------:R-:W-:Y:S01]  /*5250*/  IMAD.IADD R140, R147, 0x1, R140 ;  /* 0x00000001938c7824 */ /* 0x000fe200078e028c */
[----:B------:R-:W-:Y:S01]  /*5260*/  IADD3 R31, R145, 0x40, RZ ;  /* 0x00000040911f7810 */ /* 0x000fe20007ffe0ff */
[----:B------:R-:W-:Y:S01]  /*5270*/  IMAD.SHL.U32 R146, R146, 0x10, RZ ;  /* 0x0000001092927824 */ /* 0x000fe200078e00ff */
[----:B------:R-:W-:Y:S01]  /*5280*/  RED.E.ADD.F32.FTZ.RN.STRONG.GPU [R228.64+0x80], R12 ;  /* 0x0000800ce400798e */ /* 0x000fe2000c10e7a2 */
[C---:B------:R-:W-:Y:S02]  /*5290*/  IMAD.IADD R139, R147.reuse, 0x1, R139 ;  /* 0x00000001938b7824 */ /* 0x040fe400078e028b */
[----:B------:R-:W-:Y:S01]  /*52a0*/  IMAD.IADD R31, R144, 0x1, R31 ;  /* 0x00000001901f7824 */ /* 0x000fe200078e021f */
[----:B------:R-:W-:Y:S01]  /*52b0*/  IADD3 R138, R146, 0x20, RZ ;  /* 0x00000020928a7810 */ /* 0x000fe20007ffe0ff */
[----:B------:R-:W-:Y:S01]  /*52c0*/  IMAD.MOV.U32 R146, RZ, RZ, c[0x0][0x1c0] ;  /* 0x00007000ff927624 */ /* 0x000fe200078e00ff */
[----:B------:R-:W-:Y:S01]  /*52d0*/  RED.E.ADD.F32.FTZ.RN.STRONG.GPU [R34.64+0x80], R13 ;  /* 0x0000800d2200798e */ /* 0x000fe2000c10e7a2 */
[----:B------:R-:W-:Y:S01]  /*52e0*/  IMAD.IADD R139, R147, 0x1, R139 ;  /* 0x00000001938b7824 */ /* 0x000fe200078e028b */
[-C--:B------:R-:W-:Y:S01]  /*52f0*/  LEA R8, P0, R138, R228.reuse, 0x2 ;  /* 0x000000e48a087211 */ /* 0x080fe200078010ff */
[----:B------:R-:W-:Y:S02]  /*5300*/  IMAD R146, R146, c[0x0][0x22c], RZ ;  /* 0x00008b0092927a24 */ /* 0x000fe400078e02ff */
[----:B------:R-:W-:Y:S01]  /*5310*/  IMAD.IADD R31, R144, 0x1, R31 ;  /* 0x00000001901f7824 */ /* 0x000fe200078e021f */
[-C--:B-1----:R-:W-:Y:S01]  /*5320*/  LEA.HI.X.SX32 R9, R138, R229.reuse, 0x2, P0 ;  /* 0x000000e58a097211 */ /* 0x082fe200000f16ff */
[----:B------:R-:W-:Y:S02]  /*5330*/  IMAD.SHL.U32 R146, R146, 0x10, RZ ;  /* 0x0000001092927824 */ /* 0x000fe400078e00ff */
[----:B------:R-:W-:Y:S02]  /*5340*/  IMAD.IADD R31, R144, 0x1, R31 ;  /* 0x00000001901f7824 */ /* 0x000fe400078e021f */
[----:B------:R3:W-:Y:S01]  /*5350*/  RED.E.ADD.F32.FTZ.RN.STRONG.GPU [R8.64], R14 ;  /* 0x0000000e0800798e */ /* 0x0007e2000c10e7a2 */
[-C--:B----4-:R-:W-:Y:S02]  /*5360*/  LEA R6, P1, R140, R228.reuse, 0x2 ;  /* 0x000000e48c067211 */ /* 0x090fe400078210ff */
[----:B------:R-:W-:Y:S02]  /*5370*/  IADD3 R138, R146, 0x20, RZ ;  /* 0x00000020928a7810 */ /* 0x000fe40007ffe0ff */
[-C--:B------:R-:W-:Y:S02]  /*5380*/  LEA.HI.X.SX32 R7, R140, R229.reuse, 0x2, P1 ;  /* 0x000000e58c077211 */ /* 0x080fe400008f16ff */
[-C--:B------:R-:W-:Y:S01]  /*5390*/  LEA R4, P0, R139, R228.reuse, 0x2 ;  /* 0x000000e48b047211 */ /* 0x080fe200078010ff */
[----:B------:R-:W-:Y:S01]  /*53a0*/  IMAD.IADD R138, R147, 0x1, R138 ;  /* 0x00000001938a7824 */ /* 0x000fe200078e028a */
[----:B------:R-:W-:Y:S01]  /*53b0*/  IADD3 R32, R146, 0x40, RZ ;  /* 0x0000004092207810 */ /* 0x000fe20007ffe0ff */
[----:B------:R1:W-:Y:S01]  /*53c0*/  RED.E.ADD.F32.FTZ.RN.STRONG.GPU [R6.64], R15 ;  /* 0x0000000f0600798e */ /* 0x0003e2000c10e7a2 */
[-C--:B------:R-:W-:Y:S01]  /*53d0*/  LEA.HI.X.SX32 R5, R139, R229.reuse, 0x2, P0 ;  /* 0x000000e58b057211 */ /* 0x080fe200000f16ff */
[C---:B------:R-:W-:Y:S02]  /*53e0*/  IMAD.IADD R138, R147.reuse, 0x1, R138 ;  /* 0x00000001938a7824 */ /* 0x040fe400078e028a */
[----:B------:R-:W-:Y:S02]  /*53f0*/  LDSM.16.MT88.4 R140, [R3+0x1c00] ;  /* 0x001c0000038c783b */ /* 0x000fe40000004200 */
[----:B------:R-:W-:Y:S02]  /*5400*/  IMAD.IADD R138, R147, 0x1, R138 ;  /* 0x00000001938a7824 */ /* 0x000fe400078e028a */
[----:B------:R4:W-:Y:S03]  /*5410*/  RED.E.ADD.F32.FTZ.RN.STRONG.GPU [R4.64], R16 ;  /* 0x000000100400798e */ /* 0x0009e6000c10e7a2 */
[CC--:B------:R-:W-:Y:S04]  /*5420*/  LEA R10, P2, R138.reuse, R228.reuse, 0x2 ;  /* 0x000000e48a0a7211 */ /* 0x0c0fe800078410ff */
[-C--:B------:R-:W-:Y:S05]  /*5430*/  LEA.HI.X.SX32 R11, R138, R229.reuse, 0x2, P2 ;  /* 0x000000e58a0b7211 */ /* 0x080fea00010f16ff */
[----:B------:R1:W-:Y:S01]  /*5440*/  RED.E.ADD.F32.FTZ.RN.STRONG.GPU [R10.64], R17 ;  /* 0x000000110a00798e */ /* 0x0003e2000c10e7a2 */
[CC--:B---3--:R-:W-:Y:S02]  /*5450*/  LEA R8, P1, R137.reuse, R228.reuse, 0x2 ;  /* 0x000000e489087211 */ /* 0x0c8fe400078210ff */
[CC--:B-1----:R-:W-:Y:S02]  /*5460*/  LEA R6, P0, R136.reuse, R228.reuse, 0x2 ;  /* 0x000000e488067211 */ /* 0x0c2fe400078010ff */
[-C--:B------:R-:W-:Y:S02]  /*5470*/  LEA.HI.X.SX32 R9, R137, R229.reuse, 0x2, P1 ;  /* 0x000000e589097211 */ /* 0x080fe400008f16ff */
[-C--:B------:R-:W-:Y:S02]  /*5480*/  LEA.HI.X.SX32 R7, R136, R229.reuse, 0x2, P0 ;  /* 0x000000e588077211 */ /* 0x080fe400000f16ff */
[CC--:B----4-:R-:W-:Y:S01]  /*5490*/  LEA R4, P1, R32.reuse, R228.reuse, 0x2 ;  /* 0x000000e420047211 */ /* 0x0d0fe200078210ff */
[----:B------:R1:W-:Y:S01]  /*54a0*/  RED.E.ADD.F32.FTZ.RN.STRONG.GPU [R8.64], R18 ;  /* 0x000000120800798e */ /* 0x0003e2000c10e7a2 */
[-C--:B------:R-:W-:Y:S02]  /*54b0*/  LEA R12, P0, R33, R228.reuse, 0x2 ;  /* 0x000000e4210c7211 */ /* 0x080fe400078010ff */
[-C--:B------:R-:W-:Y:S01]  /*54c0*/  LEA.HI.X.SX32 R5, R32, R229.reuse, 0x2, P1 ;  /* 0x000000e520057211 */ /* 0x080fe200008f16ff */
[----:B------:R-:W-:Y:S01]  /*54d0*/  RED.E.ADD.F32.FTZ.RN.STRONG.GPU [R6.64], R19 ;  /* 0x000000130600798e */ /* 0x000fe2000c10e7a2 */
[----:B------:R-:W-:Y:S02]  /*54e0*/  IADD3 R32, R145, 0x40, RZ ;  /* 0x0000004091207810 */ /* 0x000fe40007ffe0ff */
[-C--:B------:R-:W-:Y:S01]  /*54f0*/  LEA.HI.X.SX32 R13, R33, R229.reuse, 0x2, P0 ;  /* 0x000000e5210d7211 */ /* 0x080fe200000f16ff */
[----:B------:R-:W-:Y:S02]  /*5500*/  RED.E.ADD.F32.FTZ.RN.STRONG.GPU [R228.64+0x100], R20 ;  /* 0x00010014e400798e */ /* 0x000fe4000c10e7a2 */
[C---:B------:R-:W-:Y:S02]  /*5510*/  IMAD.IADD R32, R144.reuse, 0x1, R32 ;  /* 0x0000000190207824 */ /* 0x040fe400078e0220 */
[----:B------:R-:W-:Y:S02]  /*5520*/  RED.E.ADD.F32.FTZ.RN.STRONG.GPU [R34.64+0x100], R21 ;  /* 0x000100152200798e */ /* 0x000fe4000c10e7a2 */
[----:B------:R-:W-:Y:S02]  /*5530*/  IMAD.IADD R32, R144, 0x1, R32 ;  /* 0x0000000190207824 */ /* 0x000fe400078e0220 */
[----:B------:R3:W-:Y:S03]  /*5540*/  RED.E.ADD.F32.FTZ.RN.STRONG.GPU [R4.64], R22 ;  /* 0x000000160400798e */ /* 0x0007e6000c10e7a2 */
[CC--:B------:R-:W-:Y:S01]  /*5550*/  LEA R10, P3, R32.reuse, R228.reuse, 0x2 ;  /* 0x000000e4200a7211 */ /* 0x0c0fe200078610ff */
[----:B------:R-:W-:Y:S03]  /*5560*/  RED.E.ADD.F32.FTZ.RN.STRONG.GPU [R12.64], R23 ;  /* 0x000000170c00798e */ /* 0x000fe6000c10e7a2 */
[-C--:B------:R-:W-:Y:S01]  /*5570*/  LEA.HI.X.SX32 R11, R32, R229.reuse, 0x2, P3 ;  /* 0x000000e5200b7211 */ /* 0x080fe200018f16ff */
[----:B------:R-:W-:Y:S01]  /*5580*/  LDSM.16.MT88.4 R12, [R2+0x11000] ;  /* 0x01100000020c783b */ /* 0x000fe20000004200 */
[CC--:B-1----:R-:W-:Y:S03]  /*5590*/  LEA R8, P2, R31.reuse, R228.reuse, 0x2 ;  /* 0x000000e41f087211 */ /* 0x0c2fe600078410ff */
[----:B------:R-:W-:Y:S01]  /*55a0*/  RED.E.ADD.F32.FTZ.RN.STRONG.GPU [R10.64], R24 ;  /* 0x000000180a00798e */ /* 0x000fe2000c10e7a2 */
[-C--:B------:R-:W-:Y:S03]  /*55b0*/  LEA.HI.X.SX32 R9, R31, R229.reuse, 0x2, P2 ;  /* 0x000000e51f097211 */ /* 0x080fe600010f16ff */
[----:B------:R-:W-:Y:S04]  /*55c0*/  LDSM.16.MT88.4 R16, [R3+0x1000] ;  /* 0x001000000310783b */ /* 0x000fe80000004200 */
[----:B------:R-:W-:Y:S04]  /*55d0*/  RED.E.ADD.F32.FTZ.RN.STRONG.GPU [R8.64], R25 ;  /* 0x000000190800798e */ /* 0x000fe8000c10e7a2 */
[----:B------:R-:W-:Y:S01]  /*55e0*/  LDSM.16.MT88.4 R8, [R3] ;  /* 0x000000000308783b */ /* 0x000fe20000004200 */
[CC--:B---3--:R-:W-:Y:S03]  /*55f0*/  LEA R4, P0, R0.reuse, R228.reuse, 0x2 ;  /* 0x000000e400047211 */ /* 0x0c8fe600078010ff */
[----:B------:R-:W-:Y:S01]  /*5600*/  LDSM.16.MT88.4 R20, [R3+0x2000] ;  /* 0x002000000314783b */ /* 0x000fe20000004200 */
[-C--:B------:R-:W-:Y:S03]  /*5610*/  LEA.HI.X.SX32 R5, R0, R229.reuse, 0x2, P0 ;  /* 0x000000e500057211 */ /* 0x080fe600000f16ff */
[----:B------:R-:W-:Y:S01]  /*5620*/  LDSM.16.MT88.4 R32, [R2+0x11800] ;  /* 0x011800000220783b */ /* 0x000fe20000004200 */
[----:B------:R-:W-:Y:S02]  /*5630*/  PLOP3.LUT P0, PT, PT, PT, UP2, 0x80, 0x0 ;  /* 0x000000000000781c */ /* 0x000fe40003f0f028 */
[C---:B------:R-:W-:Y:S01]  /*5640*/  IADD3 R0, R3.reuse, -0x3000, RZ ;  /* 0xffffd00003007810 */ /* 0x040fe20007ffe0ff */
[----:B------:R-:W-:Y:S01]  /*5650*/  LDSM.16.MT88.4 R136, [R2+0x12800] ;  /* 0x012800000288783b */ /* 0x000fe20000004200 */
[C---:B--2---:R-:W-:Y:S04]  /*5660*/  LEA R6, P1, R30.reuse, R228, 0x2 ;  /* 0x000000e41e067211 */ /* 0x044fe800078210ff */
        /* <DEDUP_REMOVED lines=9> */
[----:B------:R-:W2:Y:S01]  /*5700*/  LDSM.16.MT88.4 R24, [R3+0x400] ;  /* 0x000400000318783b */ /* 0x000ea20000004200 */
        /* <DEDUP_REMOVED lines=15> */
[----:B------:R-:W3:Y:S04]  /*5800*/  LDSM.16.MT88.4 R4, [R2+0x10000] ;  /* 0x010000000204783b */ /* 0x000ee80000004200 */
[----:B------:R-:W4:Y:S03]  /*5810*/  LDSM.16.MT88.4 R20, [R3+0x1800] ;  /* 0x001800000314783b */ /* 0x000f260000004200 */
[-C--:B--2---:R-:W-:Y:S08]  /*5820*/  HMMA.16816.F32.BF16 R84, R28, R24.reuse, R84 ;  /* 0x000000181c54723c */ /* 0x084ff00000041854 */
[C---:B------:R-:W-:Y:S08]  /*5830*/  HMMA.16816.F32.BF16 R88, R32.reuse, R24, R88 ;  /* 0x000000182058723c */ /* 0x040ff00000041858 */
[-C--:B------:R-:W-:Y:S08]  /*5840*/  HMMA.16816.F32.BF16 R92, R32, R26.reuse, R92 ;  /* 0x0000001a205c723c */ /* 0x080ff0000004185c */
[C---:B------:R-:W-:Y:S01]  /*5850*/  HMMA.16816.F32.BF16 R96, R28.reuse, R26, R96 ;  /* 0x0000001a1c60723c */ /* 0x040fe20000041860 */
[----:B------:R-:W2:Y:S07]  /*5860*/  LDSM.16.MT88.4 R24, [R3+0x2800] ;  /* 0x002800000318783b */ /* 0x000eae0000004200 */
[-C--:B------:R-:W-:Y:S08]  /*5870*/  HMMA.16816.F32.BF16 R100, R28, R132.reuse, R100 ;  /* 0x000000841c64723c */ /* 0x080ff00000041864 */
        /* <DEDUP_REMOVED lines=10> */
[-C--:B---3--:R-:W-:Y:S08]  /*5920*/  HMMA.16816.F32.BF16 R84, R4, R12.reuse, R84 ;  /* 0x0000000c0454723c */ /* 0x088ff00000041854 */
[C---:B------:R-:W-:Y:S08]  /*5930*/  HMMA.16816.F32.BF16 R88, R16.reuse, R12, R88 ;  /* 0x0000000c1058723c */ /* 0x040ff00000041858 */
[-C--:B------:R-:W-:Y:S04]  /*5940*/  HMMA.16816.F32.BF16 R92, R16, R14.reuse, R92 ;  /* 0x0000000e105c723c */ /* 0x080fe8000004185c */
[----:B--2---:R-:W-:Y:S04]  /*5950*/  IMAD.MOV.U32 R3, RZ, RZ, R0 ;  /* 0x000000ffff037224 */ /* 0x004fe800078e0000 */
[C---:B------:R-:W-:Y:S08]  /*5960*/  HMMA.16816.F32.BF16 R96, R4.reuse, R14, R96 ;  /* 0x0000000e0460723c */ /* 0x040ff00000041860 */
[-C--:B----4-:R-:W-:Y:S08]  /*5970*/  HMMA.16816.F32.BF16 R100, R4, R20.reuse, R100 ;  /* 0x000000140464723c */ /* 0x090ff00000041864 */
[C---:B------:R-:W-:Y:S08]  /*5980*/  HMMA.16816.F32.BF16 R104, R16.reuse, R20, R104 ;  /* 0x000000141068723c */ /* 0x040ff00000041868 */
[-C--:B------:R-:W-:Y:S08]  /*5990*/  HMMA.16816.F32.BF16 R108, R16, R22.reuse, R108 ;  /* 0x00000016106c723c */ /* 0x080ff0000004186c */
[C---:B------:R-:W-:Y:S08]  /*59a0*/  HMMA.16816.F32.BF16 R112, R4.reuse, R22, R112 ;  /* 0x000000160470723c */ /* 0x040ff00000041870 */
[-C--:B------:R-:W-:Y:S08]  /*59b0*/  HMMA.16816.F32.BF16 R116, R4, R24.reuse, R116 ;  /* 0x000000180474723c */ /* 0x080ff00000041874 */
        /* <DEDUP_REMOVED lines=16> */
.L_x_46:
[----:B--23--:R-:W2:Y:S04]  /*5ac0*/  LDL R30, [R1+0x1c] ;  /* 0x00001c00011e7983 */ /* 0x00cea80000100800 */
[----:B------:R-:W3:Y:S04]  /*5ad0*/  LDL R28, [R1+0x20] ;  /* 0x00002000011c7983 */ /* 0x000ee80000100800 */
[----:B----4-:R-:W4:Y:S04]  /*5ae0*/  LDL.64 R32, [R1+0x40] ;  /* 0x0000400001207983 */ /* 0x010f280000100a00 */
[----:B------:R-:W4:Y:S01]  /*5af0*/  LDL R7, [R1+0x24] ;  /* 0x0000240001077983 */ /* 0x000f220000100800 */
[----:B------:R-:W-:Y:S01]  /*5b00*/  FMUL.FTZ R84, R84, c[0x0][0x2e0] ;  /* 0x0000b80054547a20 */ /* 0x000fe20000410000 */
[----:B------:R-:W-:Y:S01]  /*5b10*/  F2FP.BF16.PACK_AB R36, R37, R36 ;  /* 0x000000242524723e */ /* 0x000fe200000010ff */
[----:B------:R-:W-:-:S02]  /*5b20*/  FMUL.FTZ R3, R85, c[0x0][0x2e0] ;  /* 0x0000b80055037a20 */ /* 0x000fc40000410000 */
[----:B------:R-:W-:Y:S02]  /*5b30*/  FMUL.FTZ R86, R86, c[0x0][0x2e0] ;  /* 0x0000b80056567a20 */ /* 0x000fe40000410000 */
[----:B------:R-:W-:Y:S02]  /*5b40*/  FMUL.FTZ R0, R87, c[0x0][0x2e0] ;  /* 0x0000b80057007a20 */ /* 0x000fe40000410000 */
[----:B------:R-:W-:Y:S02]  /*5b50*/  FMUL.FTZ R96, R96, c[0x0][0x2e0] ;  /* 0x0000b80060607a20 */ /* 0x000fe40000410000 */
[----:B-1----:R-:W-:Y:S02]  /*5b60*/  FMUL.FTZ R9, R97, c[0x0][0x2e0] ;  /* 0x0000b80061097a20 */ /* 0x002fe40000410000 */
[----:B------:R-:W-:Y:S02]  /*5b70*/  FMUL.FTZ R98, R98, c[0x0][0x2e0] ;  /* 0x0000b80062627a20 */ /* 0x000fe40000410000 */
[----:B-----5:R-:W-:Y:S01]  /*5b80*/  FMUL.FTZ R8, R99, c[0x0][0x2e0] ;  /* 0x0000b80063087a20 */ /* 0x020fe20000410000 */
[----:B------:R-:W-:Y:S01]  /*5b90*/  F2FP.BF16.PACK_AB R3, R3, R84 ;  /* 0x000000540303723e */ /* 0x000fe200000010ff */
[----:B------:R-:W-:Y:S01]  /*5ba0*/  BAR.SYNC.DEFER_BLOCKING 0x0 ;  /* 0x0000000000007b1d */ /* 0x000fe20000010000 */
[----:B------:R-:W-:-:S02]  /*5bb0*/  FMUL.FTZ R88, R88, c[0x0][0x2e0] ;  /* 0x0000b80058587a20 */ /* 0x000fc40000410000 */
[----:B------:R-:W-:Y:S01]  /*5bc0*/  FMUL.FTZ R13, R89, c[0x0][0x2e0] ;  /* 0x0000b800590d7a20 */ /* 0x000fe20000410000 */
[----:B------:R-:W-:Y:S01]  /*5bd0*/  F2FP.BF16.PACK_AB R0, R0, R86 ;  /* 0x000000560000723e */ /* 0x000fe200000010ff */
[----:B------:R-:W-:Y:S02]  /*5be0*/  FMUL.FTZ R90, R90, c[0x0][0x2e0] ;  /* 0x0000b8005a5a7a20 */ /* 0x000fe40000410000 */
[----:B------:R-:W-:Y:S01]  /*5bf0*/  FMUL.FTZ R12, R91, c[0x0][0x2e0] ;  /* 0x0000b8005b0c7a20 */ /* 0x000fe20000410000 */
[----:B------:R-:W-:Y:S01]  /*5c00*/  F2FP.BF16.PACK_AB R9, R9, R96 ;  /* 0x000000600909723e */ /* 0x000fe200000010ff */
[----:B------:R-:W-:Y:S02]  /*5c10*/  FMUL.FTZ R92, R92, c[0x0][0x2e0] ;  /* 0x0000b8005c5c7a20 */ /* 0x000fe40000410000 */
[----:B------:R-:W-:Y:S01]  /*5c20*/  FMUL.FTZ R11, R93, c[0x0][0x2e0] ;  /* 0x0000b8005d0b7a20 */ /* 0x000fe20000410000 */
[----:B------:R-:W-:Y:S01]  /*5c30*/  F2FP.BF16.PACK_AB R8, R8, R98 ;  /* 0x000000620808723e */ /* 0x000fe200000010ff */
        /* <DEDUP_REMOVED lines=50> */
[----:B------:R-:W-:Y:S02]  /*5f60*/  F2FP.BF16.PACK_AB R121, R121, R120 ;  /* 0x000000787979723e */ /* 0x000fe400000010ff */
[----:B------:R-:W-:Y:S02]  /*5f70*/  F2FP.BF16.PACK_AB R38, R39, R38 ;  /* 0x000000262726723e */ /* 0x000fe400000010ff */
[----:B------:R-:W-:Y:S02]  /*5f80*/  F2FP.BF16.PACK_AB R48, R49, R48 ;  /* 0x000000303130723e */ /* 0x000fe400000010ff */
[----:B------:R-:W-:Y:S01]  /*5f90*/  F2FP.BF16.PACK_AB R50, R51, R50 ;  /* 0x000000323332723e */ /* 0x000fe200000010ff */
[----:B------:R-:W1:Y:S01]  /*5fa0*/  S2R R25, SR_CTAID.Y ;  /* 0x0000000000197919 */ /* 0x000e620000002600 */
[----:B------:R-:W-:Y:S01]  /*5fb0*/  F2FP.BF16.PACK_AB R122, R123, R122 ;  /* 0x0000007a7b7a723e */ /* 0x000fe200000010ff */
[----:B------:R-:W-:Y:S01]  /*5fc0*/  ULDC.64 UR6, c[0x0][0x3a0] ;  /* 0x0000e80000067ab9 */ /* 0x000fe20000000a00 */
[----:B------:R-:W-:-:S02]  /*5fd0*/  F2FP.BF16.PACK_AB R124, R125, R124 ;  /* 0x0000007c7d7c723e */ /* 0x000fc400000010ff */
[----:B------:R-:W-:Y:S02]  /*5fe0*/  F2FP.BF16.PACK_AB R40, R41, R40 ;  /* 0x000000282928723e */ /* 0x000fe400000010ff */
[----:B------:R-:W-:Y:S02]  /*5ff0*/  F2FP.BF16.PACK_AB R42, R43, R42 ;  /* 0x0000002a2b2a723e */ /* 0x000fe400000010ff */
[----:B------:R-:W-:Y:S02]  /*6000*/  F2FP.BF16.PACK_AB R44, R45, R44 ;  /* 0x0000002c2d2c723e */ /* 0x000fe400000010ff */
[----:B------:R-:W-:Y:S02]  /*6010*/  F2FP.BF16.PACK_AB R46, R47, R46 ;  /* 0x0000002e2f2e723e */ /* 0x000fe400000010ff */
[----:B------:R-:W-:Y:S02]  /*6020*/  F2FP.BF16.PACK_AB R52, R53, R52 ;  /* 0x000000343534723e */ /* 0x000fe400000010ff */
        /* <DEDUP_REMOVED lines=10> */
[----:B------:R-:W-:Y:S01]  /*60d0*/  F2FP.BF16.PACK_AB R82, R83, R82 ;  /* 0x000000525352723e */ /* 0x000fe200000010ff */
[----:B------:R-:W1:Y:S01]  /*60e0*/  S2R R27, SR_TID.X ;  /* 0x00000000001b7919 */ /* 0x000e620000002100 */
[----:B------:R-:W-:Y:S01]  /*60f0*/  F2FP.BF16.PACK_AB R126, R127, R126 ;  /* 0x0000007e7f7e723e */ /* 0x000fe200000010ff */
[----:B------:R-:W-:Y:S02]  /*6100*/  ULDC.64 UR4, c[0x0][0x3a8] ;  /* 0x0000ea0000047ab9 */ /* 0x000fe40000000a00 */
[----:B------:R-:W2:Y:S01]  /*6110*/  S2R R26, SR_CTAID.Z ;  /* 0x00000000001a7919 */ /* 0x000ea20000002700 */
[----:B------:R-:W-:-:S02]  /*6120*/  F2FP.BF16.PACK_AB R72, R73, R72 ;  /* 0x000000484948723e */ /* 0x000fc400000010ff */
[----:B------:R-:W-:Y:S01]  /*6130*/  F2FP.BF16.PACK_AB R74, R75, R74 ;  /* 0x0000004a4b4a723e */ /* 0x000fe200000010ff */
[----:B------:R-:W-:Y:S01]  /*6140*/  UIMAD UR6, UR32, UR6, URZ ;  /* 0x00000006200672a4 */ /* 0x000fe2000f8e023f */
[----:B------:R-:W-:Y:S02]  /*6150*/  F2FP.BF16.PACK_AB R76, R77, R76 ;  /* 0x0000004c4d4c723e */ /* 0x000fe400000010ff */
[----:B------:R-:W-:Y:S02]  /*6160*/  MOV R6, UR28 ;  /* 0x0000001c00067c02 */ /* 0x000fe40008000f00 */
[----:B------:R-:W-:Y:S01]  /*6170*/  F2FP.BF16.PACK_AB R78, R79, R78 ;  /* 0x0000004e4f4e723e */ /* 0x000fe200000010ff */
[----:B------:R-:W-:Y:S02]  /*6180*/  UIMAD UR6, UR28, UR7, UR6 ;  /* 0x000000071c0672a4 */ /* 0x000fe4000f8e0206 */
[----:B------:R-:W-:-:S04]  /*6190*/  UIMAD UR4, UR32, UR4, URZ ;  /* 0x00000004200472a4 */ /* 0x000fc8000f8e023f */
[----:B------:R-:W-:Y:S01]  /*61a0*/  UIMAD UR4, UR28, UR5, UR4 ;  /* 0x000000051c0472a4 */ /* 0x000fe2000f8e0204 */
[----:B-1----:R-:W-:-:S04]  /*61b0*/  SHF.R.S32.HI R24, RZ, 0x1f, R27 ;  /* 0x0000001fff187819 */ /* 0x002fc8000001141b */
[----:B------:R-:W-:Y:S01]  /*61c0*/  LEA.HI R24, R24, R27, RZ, 0x2 ;  /* 0x0000001b18187211 */ /* 0x000fe200078f10ff */
[----:B--2---:R-:W-:Y:S04]  /*61d0*/  STS [R30], R3 ;  /* 0x000000031e007388 */ /* 0x004fe80000000800 */
[----:B------:R1:W-:Y:S04]  /*61e0*/  STS [R30+0x200], R0 ;  /* 0x000200001e007388 */ /* 0x0003e80000000800 */
[----:B---3--:R-:W-:Y:S04]  /*61f0*/  STS [R28], R9 ;  /* 0x000000091c007388 */ /* 0x008fe80000000800 */
[----:B------:R2:W-:Y:S04]  /*6200*/  STS [R28+0x200], R8 ;  /* 0x000200081c007388 */ /* 0x0005e80000000800 */
[----:B------:R-:W-:Y:S04]  /*6210*/  STS [R30+0x1000], R13 ;  /* 0x0010000d1e007388 */ /* 0x000fe80000000800 */
[----:B------:R3:W-:Y:S04]  /*6220*/  STS [R30+0x1200], R12 ;  /* 0x0012000c1e007388 */ /* 0x0007e80000000800 */
[----:B------:R-:W-:Y:S04]  /*6230*/  STS [R28+0x1000], R11 ;  /* 0x0010000b1c007388 */ /* 0x000fe80000000800 */
        /* <DEDUP_REMOVED lines=30> */
[----:B------:R-:W-:Y:S01]  /*6420*/  STS [R30+0x9200], R58 ;  /* 0x0092003a1e007388 */ /* 0x000fe20000000800 */
[----:B----4-:R-:W-:-:S03]  /*6430*/  SHF.R.S32.HI R5, RZ, 0x1f, R32 ;  /* 0x0000001fff057819 */ /* 0x010fc60000011420 */
[----:B------:R4:W-:Y:S01]  /*6440*/  STS [R28+0x9000], R60 ;  /* 0x0090003c1c007388 */ /* 0x0009e20000000800 */
[----:B------:R-:W-:-:S03]  /*6450*/  MOV R4, R32 ;  /* 0x0000002000047202 */ /* 0x000fc60000000f00 */
[----:B------:R-:W-:Y:S01]  /*6460*/  STS [R28+0x9200], R62 ;  /* 0x0092003e1c007388 */ /* 0x000fe20000000800 */
[----:B-1----:R-:W-:-:S03]  /*6470*/  IMAD.U32 R0, RZ, RZ, UR28 ;  /* 0x0000001cff007e24 */ /* 0x002fc6000f8e00ff */
[----:B------:R-:W-:Y:S04]  /*6480*/  STS [R30+0xa000], R68 ;  /* 0x00a000441e007388 */ /* 0x000fe80000000800 */
[----:B------:R-:W-:Y:S01]  /*6490*/  STS [R30+0xa200], R70 ;  /* 0x00a200461e007388 */ /* 0x000fe20000000800 */
[----:B------:R-:W-:-:S03]  /*64a0*/  IMAD.MOV.U32 R29, RZ, RZ, R7 ;  /* 0x000000ffff1d7224 */ /* 0x000fc600078e0007 */
[----:B------:R-:W-:Y:S01]  /*64b0*/  STS [R28+0xa000], R80 ;  /* 0x00a000501c007388 */ /* 0x000fe20000000800 */
[----:B------:R-:W-:-:S03]  /*64c0*/  IMAD.WIDE.U32 R6, R6, c[0x0][0x3a0], R4 ;  /* 0x0000e80006067a25 */ /* 0x000fc600078e0004 */
[----:B------:R-:W-:Y:S01]  /*64d0*/  STS [R28+0xa200], R82 ;  /* 0x00a200521c007388 */ /* 0x000fe20000000800 */
[----:B------:R-:W-:-:S03]  /*64e0*/  IMAD.WIDE.U32 R4, R0, c[0x0][0x3a8], R4 ;  /* 0x0000ea0000047a25 */ /* 0x000fc600078e0004 */
[----:B------:R-:W-:Y:S01]  /*64f0*/  STS [R30+0xb000], R72 ;  /* 0x00b000481e007388 */ /* 0x000fe20000000800 */
[----:B------:R-:W-:-:S03]  /*6500*/  SHF.R.S32.HI R0, RZ, 0x1f, R25 ;  /* 0x0000001fff007819 */ /* 0x000fc60000011419 */
[----:B------:R-:W-:Y:S04]  /*6510*/  STS [R30+0xb200], R74 ;  /* 0x00b2004a1e007388 */ /* 0x000fe80000000800 */
[----:B------:R-:W-:Y:S04]  /*6520*/  STS [R28+0xb000], R76 ;  /* 0x00b0004c1c007388 */ /* 0x000fe80000000800 */
[----:B------:R-:W-:Y:S01]  /*6530*/  STS [R28+0xb200], R78 ;  /* 0x00b2004e1c007388 */ /* 0x000fe20000000800 */
[----:B------:R-:W-:Y:S01]  /*6540*/  IADD3 R7, R7, UR6, RZ ;  /* 0x0000000607077c10 */ /* 0x000fe2000fffe0ff */
[----:B--2---:R-:W-:-:S02]  /*6550*/  IMAD R8, R0, c[0x0][0x388], RZ ;  /* 0x0000e20000087a24 */ /* 0x004fc400078e02ff */
[----:B------:R-:W-:Y:S02]  /*6560*/  IMAD R3, R0, c[0x0][0x390], RZ ;  /* 0x0000e40000037a24 */ /* 0x000fe400078e02ff */
[C---:B------:R-:W-:Y:S01]  /*6570*/  IMAD R0, R25.reuse, c[0x0][0x38c], R8 ;  /* 0x0000e30019007a24 */ /* 0x040fe200078e0208 */
[----:B------:R-:W-:Y:S01]  /*6580*/  SHF.R.S32.HI R8, RZ, 0x1f, R26 ;  /* 0x0000001fff087819 */ /* 0x000fe2000001141a */
[----:B------:R-:W-:Y:S01]  /*6590*/  IMAD.WIDE.U32 R6, R25, c[0x0][0x388], R6 ;  /* 0x0000e20019067a25 */ /* 0x000fe200078e0006 */
[----:B------:R-:W-:-:S04]  /*65a0*/  IADD3 R5, R5, UR4, RZ ;  /* 0x0000000405057c10 */ /* 0x000fc8000fffe0ff */
[----:B------:R-:W-:Y:S01]  /*65b0*/  IADD3 R7, R7, R0, RZ ;  /* 0x0000000007077210 */ /* 0x000fe20007ffe0ff */
[----:B------:R-:W-:Y:S02]  /*65c0*/  IMAD R0, R8, c[0x0][0x3b8], RZ ;  /* 0x0000ee0008007a24 */ /* 0x000fe400078e02ff */
[C---:B------:R-:W-:Y:S02]  /*65d0*/  IMAD R3, R25.reuse, c[0x0][0x394], R3 ;  /* 0x0000e50019037a24 */ /* 0x040fe400078e0203 */
[----:B------:R-:W-:Y:S01]  /*65e0*/  IMAD.WIDE.U32 R4, R25, c[0x0][0x390], R4 ;  /* 0x0000e40019047a25 */ /* 0x000fe200078e0004 */
[----:B---3--:R-:W-:Y:S01]  /*65f0*/  SHF.L.U32 R12, R29, 0x1, RZ ;  /* 0x000000011d0c7819 */ /* 0x008fe200000006ff */
[----:B------:R-:W-:Y:S02]  /*6600*/  BAR.SYNC.DEFER_BLOCKING 0x0 ;  /* 0x0000000000007b1d */ /* 0x000fe40000010000 */
[C---:B------:R-:W-:Y:S02]  /*6610*/  IMAD R0, R26.reuse, c[0x0][0x3bc], R0 ;  /* 0x0000ef001a007a24 */ /* 0x040fe400078e0200 */
[----:B------:R-:W-:-:S04]  /*6620*/  IMAD.WIDE.U32 R6, R26, c[0x0][0x3b8], R6 ;  /* 0x0000ee001a067a25 */ /* 0x000fc800078e0006 */
[----:B------:R-:W-:Y:S02]  /*6630*/  IMAD.IADD R5, R5, 0x1, R3 ;  /* 0x0000000105057824 */ /* 0x000fe400078e0203 */
[----:B------:R-:W-:Y:S01]  /*6640*/  IMAD R3, R8, c[0x0][0x3c0], RZ ;  /* 0x0000f00008037a24 */ /* 0x000fe200078e02ff */
[----:B------:R-:W-:Y:S01]  /*6650*/  IADD3 R7, R7, R0, RZ ;  /* 0x0000000007077210 */ /* 0x000fe20007ffe0ff */
[----:B------:R-:W-:Y:S01]  /*6660*/  IMAD.WIDE.U32 R4, R26, c[0x0][0x3c0], R4 ;  /* 0x0000f0001a047a25 */ /* 0x000fe200078e0004 */
[----:B------:R-:W-:-:S03]  /*6670*/  SHF.R.S32.HI R0, RZ, 0x2, R24 ;  /* 0x00000002ff007819 */ /* 0x000fc60000011418 */
[----:B------:R-:W-:Y:S01]  /*6680*/  IMAD R3, R26, c[0x0][0x3c4], R3 ;  /* 0x0000f1001a037a24 */ /* 0x000fe200078e0203 */
[----:B------:R-:W1:Y:S04]  /*6690*/  LDS.128 R56, [R12+0x9000] ;  /* 0x009000000c387984 */ /* 0x000e680000000c00 */
[----:B------:R-:W2:Y:S04]  /*66a0*/  LDS.128 R48, [R12+0xb000] ;  /* 0x00b000000c307984 */ /* 0x000ea80000000c00 */
[----:B------:R-:W3:Y:S04]  /*66b0*/  LDS.128 R40, [R12+0xd000] ;  /* 0x00d000000c287984 */ /* 0x000ee80000000c00 */
[----:B------:R-:W1:Y:S04]  /*66c0*/  LDS.128 R52, [R12+0xa000] ;  /* 0x00a000000c347984 */ /* 0x000e680000000c00 */
[----:B------:R-:W1:Y:S04]  /*66d0*/  LDS.128 R44, [R12+0xc000] ;  /* 0x00c000000c2c7984 */ /* 0x000e680000000c00 */
[----:B------:R-:W1:Y:S04]  /*66e0*/  LDS.128 R36, [R12+0xe000] ;  /* 0x00e000000c247984 */ /* 0x000e680000000c00 */
[----:B------:R-:W1:Y:S04]  /*66f0*/  LDS.128 R32, [R12+0xf000] ;  /* 0x00f000000c207984 */ /* 0x000e680000000c00 */
[----:B------:R-:W1:Y:S04]  /*6700*/  LDS.128 R24, [R12+0x11000] ;  /* 0x011000000c187984 */ /* 0x000e680000000c00 */
[----:B------:R-:W1:Y:S04]  /*6710*/  LDS.128 R16, [R12+0x13000] ;  /* 0x013000000c107984 */ /* 0x000e680000000c00 */
[----:B------:R-:W1:Y:S04]  /*6720*/  LDS.128 R28, [R12+0x10000] ;  /* 0x010000000c1c7984 */ /* 0x000e680000000c00 */
[----:B------:R-:W1:Y:S04]  /*6730*/  LDS.128 R20, [R12+0x12000] ;  /* 0x012000000c147984 */ /* 0x000e680000000c00 */
[----:B------:R-:W1:Y:S01]  /*6740*/  LDS.128 R12, [R12+0x14000] ;  /* 0x014000000c0c7984 */ /* 0x000e620000000c00 */
[----:B------:R-:W-:Y:S01]  /*6750*/  SHF.R.S32.HI R8, RZ, 0x1f, R0 ;  /* 0x0000001fff087819 */ /* 0x000fe20000011400 */
[----:B------:R-:W-:-:S04]  /*6760*/  IMAD.IADD R5, R5, 0x1, R3 ;  /* 0x0000000105057824 */ /* 0x000fc800078e0203 */
[C---:B------:R-:W-:Y:S02]  /*6770*/  IMAD R3, R8.reuse, c[0x0][0x3a0], RZ ;  /* 0x0000e80008037a24 */ /* 0x040fe400078e02ff */
[----:B------:R-:W-:Y:S02]  /*6780*/  IMAD R8, R8, c[0x0][0x3a8], RZ ;  /* 0x0000ea0008087a24 */ /* 0x000fe400078e02ff */
[C---:B----4-:R-:W-:Y:S02]  /*6790*/  IMAD R60, R0.reuse, c[0x0][0x3a4], R3 ;  /* 0x0000e900003c7a24 */ /* 0x050fe400078e0203 */
[C---:B------:R-:W-:Y:S02]  /*67a0*/  IMAD R3, R0.reuse, c[0x0][0x3ac], R8 ;  /* 0x0000eb0000037a24 */ /* 0x040fe400078e0208 */
[----:B------:R-:W-:-:S04]  /*67b0*/  IMAD.WIDE.U32 R10, R0, c[0x0][0x3a0], R6 ;  /* 0x0000e800000a7a25 */ /* 0x000fc800078e0006 */
[----:B------:R-:W-:Y:S01]  /*67c0*/  IMAD.WIDE.U32 R8, R0, c[0x0][0x3a8], R4 ;  /* 0x0000ea0000087a25 */ /* 0x000fe200078e0004 */
[----:B------:R-:W-:-:S03]  /*67d0*/  LEA R6, P1, R10, c[0x0][0x340], 0x1 ;  /* 0x0000d0000a067a11 */ /* 0x000fc600078208ff */
[----:B------:R-:W-:Y:S01]  /*67e0*/  IMAD.IADD R5, R11, 0x1, R60 ;  /* 0x000000010b057824 */ /* 0x000fe200078e023c */
[----:B------:R-:W-:Y:S02]  /*67f0*/  IADD3 R0, R9, R3, RZ ;  /* 0x0000000309007210 */ /* 0x000fe40007ffe0ff */
[----:B------:R-:W-:Y:S02]  /*6800*/  LEA R4, P0, R8, c[0x0][0x348], 0x1 ;  /* 0x0000d20008047a11 */ /* 0x000fe400078008ff */
[----:B------:R-:W-:Y:S02]  /*6810*/  LEA.HI.X R7, R10, c[0x0][0x344], R5, 0x1, P1 ;  /* 0x0000d1000a077a11 */ /* 0x000fe400008f0c05 */
[----:B------:R-:W-:Y:S01]  /*6820*/  LEA.HI.X R5, R8, c[0x0][0x34c], R0, 0x1, P0 ;  /* 0x0000d30008057a11 */ /* 0x000fe200000f0c00 */
[----:B------:R-:W-:Y:S01]  /*6830*/  IMAD.MOV.U32 R0, RZ, RZ, c[0x0][0x3a8] ;  /* 0x0000ea00ff007624 */ /* 0x000fe200078e00ff */
[----:B------:R-:W-:Y:S02]  /*6840*/  MOV R3, c[0x0][0x3a0] ;  /* 0x0000e80000037a02 */ /* 0x000fe40000000f00 */
[----:B------:R-:W-:-:S02]  /*6850*/  MOV R11, c[0x0][0x3a4] ;  /* 0x0000e900000b7a02 */ /* 0x000fc40000000f00 */
[C---:B------:R-:W-:Y:S02]  /*6860*/  LEA R10, P1, R3.reuse, R6, 0x7 ;  /* 0x00000006030a7211 */ /* 0x040fe400078238ff */
[----:B------:R-:W-:Y:S02]  /*6870*/  MOV R9, c[0x0][0x3ac] ;  /* 0x0000eb0000097a02 */ /* 0x000fe40000000f00 */
[C---:B------:R-:W-:Y:S02]  /*6880*/  LEA R8, P0, R0.reuse, R4, 0x7 ;  /* 0x0000000400087211 */ /* 0x040fe400078038ff */
[----:B------:R-:W-:Y:S02]  /*6890*/  LEA.HI.X R11, R3, R7, R11, 0x7, P1 ;  /* 0x00000007030b7211 */ /* 0x000fe400008f3c0b */
[----:B------:R-:W-:Y:S01]  /*68a0*/  LEA.HI.X R9, R0, R5, R9, 0x7, P0 ;  /* 0x0000000500097211 */ /* 0x000fe200000f3c09 */
[----:B-1----:R1:W-:Y:S04]  /*68b0*/  STG.E.128 [R6.64], R56 ;  /* 0x0000003806007986 */ /* 0x0023e8000c101d22 */
[----:B--2---:R1:W-:Y:S04]  /*68c0*/  STG.E.128 [R6.64+0x40], R48 ;  /* 0x0000403006007986 */ /* 0x0043e8000c101d22 */
[----:B---3--:R1:W-:Y:S04]  /*68d0*/  STG.E.128 [R6.64+0x80], R40 ;  /* 0x0000802806007986 */ /* 0x0083e8000c101d22 */
[----:B------:R1:W-:Y:S04]  /*68e0*/  STG.E.128 [R10.64], R52 ;  /* 0x000000340a007986 */ /* 0x0003e8000c101d22 */
[----:B------:R1:W-:Y:S04]  /*68f0*/  STG.E.128 [R10.64+0x40], R44 ;  /* 0x0000402c0a007986 */ /* 0x0003e8000c101d22 */
[----:B------:R1:W-:Y:S04]  /*6900*/  STG.E.128 [R10.64+0x80], R36 ;  /* 0x000080240a007986 */ /* 0x0003e8000c101d22 */
[----:B------:R1:W-:Y:S04]  /*6910*/  STG.E.128 [R4.64], R32 ;  /* 0x0000002004007986 */ /* 0x0003e8000c101d22 */
[----:B------:R1:W-:Y:S04]  /*6920*/  STG.E.128 [R4.64+0x40], R24 ;  /* 0x0000401804007986 */ /* 0x0003e8000c101d22 */
[----:B------:R1:W-:Y:S04]  /*6930*/  STG.E.128 [R4.64+0x80], R16 ;  /* 0x0000801004007986 */ /* 0x0003e8000c101d22 */
[----:B------:R1:W-:Y:S04]  /*6940*/  STG.E.128 [R8.64], R28 ;  /* 0x0000001c08007986 */ /* 0x0003e8000c101d22 */
[----:B------:R1:W-:Y:S04]  /*6950*/  STG.E.128 [R8.64+0x40], R20 ;  /* 0x0000401408007986 */ /* 0x0003e8000c101d22 */
[----:B------:R1:W-:Y:S02]  /*6960*/  STG.E.128 [R8.64+0x80], R12 ;  /* 0x0000800c08007986 */ /* 0x0003e4000c101d22 */
.L_x_43:
        /* <DEDUP_REMOVED lines=11> */
.L_x_50:
[----:B------:R-:W-:Y:S05]  /*6a20*/  EXIT ;  /* 0x000000000000794d */ /* 0x000fea0003800000 */
.L_x_52:
        /* <DEDUP_REMOVED lines=13> */
.L_x_665:


//--------------------- .text._ZN5flash44flash_bwd_dq_dk_dv_loop_seqk_parallel_kernelI23Flash_bwd_kernel_traitsILi96ELi64ELi128ELi8ELi2ELi4ELi4ELb1ELb0EN7cutlass10bfloat16_tE19Flash_kernel_traitsILi96ELi64ELi128ELi8ES3_EELb0ELb1ELb0ELb0ELb0ELb1ELb0EEEvNS_16Flash_bwd_paramsE --------------------------
	.section	.text._ZN5flash44flash_bwd_dq_dk_dv_loop_seqk_parallel_kernelI23Flash_bwd_kernel_traitsILi96ELi64ELi128ELi8ELi2ELi4ELi4ELb1ELb0EN7cutlass10bfloat16_tE19Flash_kernel_traitsILi96ELi64ELi128ELi8ES3_EELb0ELb1ELb0ELb0ELb0ELb1ELb0EEEvNS_16Flash_bwd_paramsE,"ax",@progbits
	.sectioninfo	@"SHI_REGISTERS=255"
	.align	128
        .global         _ZN5flash44flash_bwd_dq_dk_dv_loop_seqk_parallel_kernelI23Flash_bwd_kernel_traitsILi96ELi64ELi128ELi8ELi2ELi4ELi4ELb1ELb0EN7cutlass10bfloat16_tE19Flash_kernel_traitsILi96ELi64ELi128ELi8ES3_EELb0ELb1ELb0ELb0ELb0ELb1ELb0EEEvNS_16Flash_bwd_paramsE
        .type           _ZN5flash44flash_bwd_dq_dk_dv_loop_seqk_parallel_kernelI23Flash_bwd_kernel_traitsILi96ELi64ELi128ELi8ELi2ELi4ELi4ELb1ELb0EN7cutlass10bfloat16_tE19Flash_kernel_traitsILi96ELi64ELi128ELi8ES3_EELb0ELb1ELb0ELb0ELb0ELb1ELb0EEEvNS_16Flash_bwd_paramsE,@function
        .size           _ZN5flash44flash_bwd_dq_dk_dv_loop_seqk_parallel_kernelI23Flash_bwd_kernel_traitsILi96ELi64ELi128ELi8ELi2ELi4ELi4ELb1ELb0EN7cutlass10bfloat16_tE19Flash_kernel_traitsILi96ELi64ELi128ELi8ES3_EELb0ELb1ELb0ELb0ELb0ELb1ELb0EEEvNS_16Flash_bwd_paramsE,(.L_x_666 - _ZN5flash44flash_bwd_dq_dk_dv_loop_seqk_parallel_kernelI23Flash_bwd_kernel_traitsILi96ELi64ELi128ELi8ELi2ELi4ELi4ELb1ELb0EN7cutlass10bfloat16_tE19Flash_kernel_traitsILi96ELi64ELi128ELi8ES3_EELb0ELb1ELb0ELb0ELb0ELb1ELb0EEEvNS_16Flash_bwd_paramsE)
        .other          _ZN5flash44flash_bwd_dq_dk_dv_loop_seqk_parallel_kernelI23Flash_bwd_kernel_traitsILi96ELi64ELi128ELi8ELi2ELi4ELi4ELb1ELb0EN7cutlass10bfloat16_tE19Flash_kernel_traitsILi96ELi64ELi128ELi8ES3_EELb0ELb1ELb0ELb0ELb0ELb1ELb0EEEvNS_16Flash_bwd_paramsE,@"STO_CUDA_ENTRY STV_DEFAULT"
_ZN5flash44flash_bwd_dq_dk_dv_loop_seqk_parallel_kernelI23Flash_bwd_kernel_traitsILi96ELi64ELi128ELi8ELi2ELi4ELi4ELb1ELb0EN7cutlass10bfloat16_tE19Flash_kernel_traitsILi96ELi64ELi128ELi8ES3_EELb0ELb1ELb0ELb0ELb0ELb1ELb0EEEvNS_16Flash_bwd_paramsE:
.text._ZN5flash44flash_bwd_dq_dk_dv_loop_seqk_parallel_kernelI23Flash_bwd_kernel_traitsILi96ELi64ELi128ELi8ELi2ELi4ELi4ELb1ELb0EN7cutlass10bfloat16_tE19Flash_kernel_traitsILi96ELi64ELi128ELi8ES3_EELb0ELb1ELb0ELb0ELb0ELb1ELb0EEEvNS_16Flash_bwd_paramsE:
        /* <DEDUP_REMOVED lines=12> */
[----:B------:R-:W2:Y:S01]  /*00c0*/  S2UR UR36, SR_CTAID.Z ;  /* 0x00000000002479c3 */ /* 0x000ea20000002700 */
[----:B------:R-:W-:Y:S01]  /*00d0*/  ULDC.U8 UR7, c[0x0][0x328] ;  /* 0x0000ca0000077ab9 */ /* 0x000fe20000000000 */
[----:B------:R-:W-:Y:S01]  /*00e0*/  IMAD.MOV.U32 R230, RZ, RZ, 0x20 ;  /* 0x00000020ffe67424 */ /* 0x000fe200078e00ff */
[----:B------:R-:W-:Y:S01]  /*00f0*/  UISETP.NE.AND UP5, UPT, UR7, URZ, UPT ;  /* 0x0000003f0700728c */ /* 0x000fe2000bfa5270 */
[----:B------:R-:W-:Y:S01]  /*0100*/  IMAD.MOV.U32 R232, RZ, RZ, -0x10 ;  /* 0xfffffff0ffe87424 */ /* 0x000fe200078e00ff */
[----:B------:R-:W-:Y:S01]  /*0110*/  ULDC UR14, c[0x0][0x224] ;  /* 0x00008900000e7ab9 */ /* 0x000fe20000000800 */
[----:B------:R-:W-:Y:S01]  /*0120*/  IMAD.MOV.U32 R227, RZ, RZ, -0x40 ;  /* 0xffffffc0ffe37424 */ /* 0x000fe200078e00ff */
[----:B------:R-:W-:Y:S01]  /*0130*/  ULDC UR45, c[0x0][0x22c] ;  /* 0x00008b00002d7ab9 */ /* 0x000fe20000000800 */
[----:B------:R-:W3:Y:S01]  /*0140*/  S2UR UR29, SR_CTAID.Y ;  /* 0x00000000001d79c3 */ /* 0x000ee20000002600 */
[----:B------:R-:W-:-:S02]  /*0150*/  ULDC UR34, c[0x0][0x1c0] ;  /* 0x0000700000227ab9 */ /* 0x000fc40000000800 */
[----:B------:R-:W-:Y:S02]  /*0160*/  ULDC UR10, c[0x0][0x1c0] ;  /* 0x00007000000a7ab9 */ /* 0x000fe40000000800 */
[----:B------:R-:W-:Y:S02]  /*0170*/  USHF.R.S32.HI UR5, URZ, 0x1f, UR14 ;  /* 0x0000001f3f057899 */ /* 0x000fe4000801140e */
[----:B------:R-:W-:Y:S01]  /*0180*/  UIMAD.WIDE UR34, UR45, UR34, URZ ;  /* 0x000000222d2272a5 */ /* 0x000fe2000f8e023f */
[----:B------:R-:W4:Y:S01]  /*0190*/  S2UR UR59, SR_CTAID.X ;  /* 0x00000000003b79c3 */ /* 0x000f220000002500 */
[----:B------:R-:W-:Y:S02]  /*01a0*/  UMOV UR6, 0x80 ;  /* 0x0000008000067882 */ /* 0x000fe40000000000 */
[----:B------:R-:W-:Y:S02]  /*01b0*/  ULDC UR4, c[0x0][0x210] ;  /* 0x0000840000047ab9 */ /* 0x000fe40000000800 */
[----:B------:R-:W-:Y:S01]  /*01c0*/  ULDC UR54, c[0x0][0x234] ;  /* 0x00008d0000367ab9 */ /* 0x000fe20000000800 */
[----:B-1----:R-:W-:Y:S01]  /*01d0*/  SHF.R.S32.HI R20, RZ, 0x1f, R21 ;  /* 0x0000001fff147819 */ /* 0x002fe20000011415 */
[----:B--2---:R-:W-:-:S02]  /*01e0*/  UIMAD UR46, UR36, UR45, URZ ;  /* 0x0000002d242e72a4 */ /* 0x004fc4000f8e023f */
[----:B------:R-:W-:Y:S01]  /*01f0*/  UIMAD UR45, UR45, UR10, URZ ;  /* 0x0000000a2d2d72a4 */ /* 0x000fe2000f8e023f */
[CC--:B------:R-:W-:Y:S01]  /*0200*/  LEA.HI R13, R20.reuse, R21.reuse, RZ, 0x3 ;  /* 0x00000015140d7211 */ /* 0x0c0fe200078f18ff */
[----:B------:R-:W-:Y:S01]  /*0210*/  ULDC UR11, c[0x0][0x1c0] ;  /* 0x00007000000b7ab9 */ /* 0x000fe20000000800 */
[-C--:B------:R-:W-:Y:S01]  /*0220*/  LEA.HI R6, R20, R21.reuse, RZ, 0x2 ;  /* 0x0000001514067211 */ /* 0x080fe200078f10ff */
[----:B------:R-:W-:Y:S01]  /*0230*/  ULDC UR9, c[0x0][0x1c0] ;  /* 0x0000700000097ab9 */ /* 0x000fe20000000800 */
[----:B------:R-:W-:Y:S01]  /*0240*/  SHF.R.S32.HI R3, RZ, 0x3, R13 ;  /* 0x00000003ff037819 */ /* 0x000fe2000001140d */
[----:B------:R-:W-:Y:S01]  /*0250*/  UIMAD UR54, UR6, UR4, UR54 ;  /* 0x00000004063672a4 */ /* 0x000fe2000f8e0236 */
[--C-:B------:R-:W-:Y:S01]  /*0260*/  SHF.R.S32.HI R0, RZ, 0x2, R6.reuse ;  /* 0x00000002ff007819 */ /* 0x100fe20000011406 */
[----:B---3--:R-:W-:Y:S01]  /*0270*/  UIMAD UR51, UR5, UR29, URZ ;  /* 0x0000001d053372a4 */ /* 0x008fe2000f8e023f */
[----:B------:R-:W-:Y:S01]  /*0280*/  SHF.R.S32.HI R2, RZ, 0x1f, R6 ;  /* 0x0000001fff027819 */ /* 0x000fe20000011406 */
[----:B------:R-:W-:Y:S01]  /*0290*/  IMAD.SHL.U32 R5, R3, 0x40, RZ ;  /* 0x0000004003057824 */ /* 0x000fe200078e00ff */
[----:B------:R-:W-:Y:S01]  /*02a0*/  LOP3.LUT R4, R6, 0xfffffffc, RZ, 0xc0, !PT ;  /* 0xfffffffc06047812 */ /* 0x000fe200078ec0ff */
[----:B------:R-:W-:Y:S01]  /*02b0*/  UIMAD.WIDE.U32 UR42, UR29, UR14, URZ ;  /* 0x0000000e1d2a72a5 */ /* 0x000fe2000f8e003f */
[----:B------:R-:W-:Y:S01]  /*02c0*/  LEA.HI R10, R20, R21, RZ, 0x4 ;  /* 0x00000015140a7211 */ /* 0x000fe200078f20ff */
[----:B------:R-:W-:Y:S01]  /*02d0*/  UIMAD UR4, UR29, UR9, UR36 ;  /* 0x000000091d0472a4 */ /* 0x000fe2000f8e0224 */
[-C--:B------:R-:W-:Y:S01]  /*02e0*/  LEA.HI R3, R6, R0.reuse, RZ, 0x1 ;  /* 0x0000000006037211 */ /* 0x080fe200078f08ff */
[----:B------:R-:W-:Y:S01]  /*02f0*/  IMAD.IADD R18, R21, 0x1, -R4 ;  /* 0x0000000115127824 */ /* 0x000fe200078e0a04 */
[----:B------:R-:W-:Y:S01]  /*0300*/  LEA.HI R2, R2, R0, RZ, 0x3 ;  /* 0x0000000002027211 */ /* 0x000fe200078f18ff */
[----:B------:R-:W-:Y:S01]  /*0310*/  @!UP5 UIMAD UR5, UR29, UR11, UR36 ;  /* 0x0000000b1d05d2a4 */ /* 0x000fe2000f8e0224 */
[----:B------:R-:W-:Y:S01]  /*0320*/  SHF.R.S32.HI R7, RZ, 0x4, R10 ;  /* 0x00000004ff077819 */ /* 0x000fe2000001140a */
[----:B------:R-:W-:Y:S01]  /*0330*/  USHF.L.U32 UR44, UR45, 0x6, URZ ;  /* 0x000000062d2c7899 */ /* 0x000fe2000800063f */
[----:B------:R-:W-:Y:S01]  /*0340*/  LOP3.LUT R4, R3, 0x7fffffe, RZ, 0xc0, !PT ;  /* 0x07fffffe03047812 */ /* 0x000fe200078ec0ff */
[----:B------:R-:W-:Y:S01]  /*0350*/  ULDC UR48, c[0x0][0x214] ;  /* 0x0000850000307ab9 */ /* 0x000fe20000000800 */
[----:B------:R-:W-:Y:S01]  /*0360*/  LOP3.LUT R3, R2, 0xfffffff8, RZ, 0xc0, !PT ;  /* 0xfffffff802037812 */ /* 0x000fe200078ec0ff */
[----:B------:R-:W-:Y:S01]  /*0370*/  ULDC UR55, c[0x0][0x1c8] ;  /* 0x0000720000377ab9 */ /* 0x000fe20000000800 */
[----:B------:R-:W-:Y:S01]  /*0380*/  LEA.HI R6, R10, R7, RZ, 0x1 ;  /* 0x000000070a067211 */ /* 0x000fe200078f08ff */
[----:B------:R-:W-:Y:S01]  /*0390*/  IMAD.IADD R8, R0, 0x1, -R4 ;  /* 0x0000000100087824 */ /* 0x000fe200078e0a04 */
[----:B------:R-:W-:Y:S01]  /*03a0*/  LOP3.LUT R2, R5, 0xc0, RZ, 0xc0, !PT ;  /* 0x000000c005027812 */ /* 0x000fe200078ec0ff */
[----:B------:R-:W-:Y:S01]  /*03b0*/  IMAD.SHL.U32 R5, R18, 0x8, RZ ;  /* 0x0000000812057824 */ /* 0x000fe200078e00ff */
[----:B------:R-:W-:Y:S01]  /*03c0*/  ULDC.U8 UR8, c[0x0][0x3d0] ;  /* 0x0000f40000087ab9 */ /* 0x000fe20000000000 */
[----:B------:R-:W-:Y:S01]  /*03d0*/  IMAD.IADD R9, R0, 0x1, -R3 ;  /* 0x0000000100097824 */ /* 0x000fe200078e0a03 */
[----:B------:R-:W-:Y:S01]  /*03e0*/  LOP3.LUT R0, R6, 0xfffffffe, RZ, 0xc0, !PT ;  /* 0xfffffffe06007812 */ /* 0x000fe200078ec0ff */
[----:B------:R-:W-:Y:S01]  /*03f0*/  ULDC UR49, c[0x0][0x224] ;  /* 0x0000890000317ab9 */ /* 0x000fe20000000800 */
[----:B------:R-:W-:Y:S01]  /*0400*/  LOP3.LUT R4, R2, 0x18, R5, 0xf8, !PT ;  /* 0x0000001802047812 */ /* 0x000fe200078ef805 */
[----:B------:R-:W-:Y:S01]  /*0410*/  @UP5 UIMAD UR53, UR29, UR48, URZ ;  /* 0x000000301d3552a4 */ /* 0x000fe2000f8e023f */
[----:B------:R-:W-:Y:S01]  /*0420*/  SHF.R.U32.HI R3, RZ, 0x3, R2 ;  /* 0x00000003ff037819 */ /* 0x000fe20000011602 */
[----:B------:R-:W-:Y:S01]  /*0430*/  IMAD.IADD R14, R7, 0x1, -R0 ;  /* 0x00000001070e7824 */ /* 0x000fe200078e0a00 */
[----:B------:R-:W-:Y:S01]  /*0440*/  LEA.HI R6, R20, R21, RZ, 0x5 ;  /* 0x0000001514067211 */ /* 0x000fe200078f28ff */
[----:B------:R-:W-:Y:S01]  /*0450*/  ULDC.64 UR12, c[0x0][0x118] ;  /* 0x00004600000c7ab9 */ /* 0x000fe20000000a00 */
[----:B------:R-:W-:Y:S01]  /*0460*/  LOP3.LUT R7, R4, R3, RZ, 0x3c, !PT ;  /* 0x0000000304077212 */ /* 0x000fe200078e3cff */
[----:B------:R-:W-:Y:S01]  /*0470*/  UMOV UR60, 0x4 ;  /* 0x00000004003c7882 */ /* 0x000fe20000000000 */
[--C-:B------:R-:W-:Y:S01]  /*0480*/  SHF.R.S32.HI R0, RZ, 0x5, R6.reuse ;  /* 0x00000005ff007819 */ /* 0x100fe20000011406 */
[----:B------:R-:W-:Y:S01]  /*0490*/  ULOP3.LUT UR55, UR36, UR55, URZ, 0x3c, !UPT ;  /* 0x0000003724377292 */ /* 0x000fe2000f8e3c3f */
[----:B------:R-:W-:Y:S01]  /*04a0*/  SHF.R.S32.HI R2, RZ, 0x1f, R6 ;  /* 0x0000001fff027819 */ /* 0x000fe20000011406 */
[----:B------:R-:W-:Y:S01]  /*04b0*/  USHF.R.S32.HI UR56, URZ, 0x1f, UR36 ;  /* 0x0000001f3f387899 */ /* 0x000fe20008011424 */
[C---:B------:R-:W-:Y:S01]  /*04c0*/  LOP3.LUT R3, R6.reuse, 0xffffffe0, RZ, 0xc0, !PT ;  /* 0xffffffe006037812 */ /* 0x040fe200078ec0ff */
[----:B------:R-:W-:Y:S01]  /*04d0*/  USHF.L.U32 UR61, UR29, 0x7, URZ ;  /* 0x000000071d3d7899 */ /* 0x000fe2000800063f */
[-C--:B------:R-:W-:Y:S01]  /*04e0*/  LEA.HI R4, R6, R0.reuse, RZ, 0x1 ;  /* 0x0000000006047211 */ /* 0x080fe200078f08ff */
[----:B------:R-:W-:Y:S01]  /*04f0*/  UISETP.NE.AND UP6, UPT, UR8, URZ, UPT ;  /* 0x0000003f0800728c */ /* 0x000fe2000bfc5270 */
[----:B------:R-:W-:Y:S01]  /*0500*/  LEA.HI R2, R2, R0, RZ, 0x2 ;  /* 0x0000000002027211 */ /* 0x000fe200078f10ff */
[----:B------:R-:W-:Y:S01]  /*0510*/  IMAD.IADD R3, R21, 0x1, -R3 ;  /* 0x0000000115037824 */ /* 0x000fe200078e0a03 */
[----:B------:R-:W-:Y:S01]  /*0520*/  LOP3.LUT R5, R13, 0xfffffff8, RZ, 0xc0, !PT ;  /* 0xfffffff80d057812 */ /* 0x000fe200078ec0ff */
[----:B------:R-:W-:Y:S01]  /*0530*/  USHF.R.S32.HI UR58, URZ, 0x1f, UR29 ;  /* 0x0000001f3f3a7899 */ /* 0x000fe2000801141d */
[----:B------:R-:W-:Y:S01]  /*0540*/  LOP3.LUT R4, R4, 0xfffffffe, RZ, 0xc0, !PT ;  /* 0xfffffffe04047812 */ /* 0x000fe200078ec0ff */
[----:B------:R-:W-:Y:S01]  /*0550*/  USHF.R.S32.HI UR57, URZ, 0x1f, UR36 ;  /* 0x0000001f3f397899 */ /* 0x000fe20008011424 */
[----:B------:R-:W-:Y:S01]  /*0560*/  LOP3.LUT R2, R2, 0xfffffffc, RZ, 0xc0, !PT ;  /* 0xfffffffc02027812 */ /* 0x000fe200078ec0ff */
[----:B------:R-:W-:Y:S01]  /*0570*/  IMAD.IADD R5, R21, 0x1, -R5 ;  /* 0x0000000115057824 */ /* 0x000fe200078e0a05 */
[----:B------:R-:W-:Y:S01]  /*0580*/  SHF.R.S32.HI R6, RZ, 0x1f, R3 ;  /* 0x0000001fff067819 */ /* 0x000fe20000011403 */
[----:B------:R-:W-:Y:S01]  /*0590*/  IMAD.IADD R231, R0, 0x1, -R4 ;  /* 0x0000000100e77824 */ /* 0x000fe200078e0a04 */
[----:B------:R-:W-:Y:S01]  /*05a0*/  LOP3.LUT R4, R10, 0xfffffff0, RZ, 0xc0, !PT ;  /* 0xfffffff00a047812 */ /* 0x000fe200078ec0ff */
[----:B------:R-:W-:Y:S01]  /*05b0*/  IMAD.IADD R12, R0, 0x1, -R2 ;  /* 0x00000001000c7824 */ /* 0x000fe200078e0a02 */
[----:B------:R-:W-:Y:S01]  /*05c0*/  LEA.HI R22, R6, R3, RZ, 0x2 ;  /* 0x0000000306167211 */ /* 0x000fe200078f10ff */
[----:B------:R-:W-:Y:S01]  /*05d0*/  IMAD R0, R0, 0x8, R8 ;  /* 0x0000000800007824 */ /* 0x000fe200078e0208 */
[----:B------:R-:W-:Y:S01]  /*05e0*/  LEA.HI R6, R5, R5, RZ, 0x1 ;  /* 0x0000000505067211 */ /* 0x000fe200078f08ff */
[----:B------:R-:W-:Y:S01]  /*05f0*/  UIMAD.WIDE.U32 UR40, UR34, UR42, URZ ;  /* 0x0000002a222872a5 */ /* 0x000fe2000f8e003f */
[-C--:B------:R-:W-:Y:S01]  /*0600*/  LEA.HI R2, R20, R21.reuse, RZ, 0x6 ;  /* 0x0000001514027211 */ /* 0x080fe200078f30ff */
[----:B------:R-:W-:Y:S01]  /*0610*/  IMAD.U32 R3, R0, 0x20, R7 ;  /* 0x0000002000037824 */ /* 0x000fe200078e0007 */
[----:B------:R-:W-:Y:S01]  /*0620*/  LOP3.LUT R0, R6, 0x3fffffe, RZ, 0xc0, !PT ;  /* 0x03fffffe06007812 */ /* 0x000fe200078ec0ff */
[----:B------:R-:W-:Y:S01]  /*0630*/  UIMAD UR50, UR35, UR42, URZ ;  /* 0x0000002a233272a4 */ /* 0x000fe2000f8e023f */
[----:B------:R-:W-:Y:S01]  /*0640*/  SHF.R.S32.HI R11, RZ, 0x6, R2 ;  /* 0x00000006ff0b7819 */ /* 0x000fe20000011402 */
[----:B------:R-:W-:Y:S01]  /*0650*/  USHF.R.S32.HI UR52, URZ, 0x1f, UR46 ;  /* 0x0000001f3f347899 */ /* 0x000fe2000801142e */
[----:B------:R1:W-:Y:S01]  /*0660*/  STL [R1+0x28], R3 ;  /* 0x0000280301007387 */ /* 0x0003e20000100800 */
[----:B------:R-:W-:Y:S01]  /*0670*/  LEA.HI R8, R20, R21, RZ, 0x7 ;  /* 0x0000001514087211 */ /* 0x000fe200078f38ff */
[----:B------:R-:W-:Y:S01]  /*0680*/  UIMAD UR49, UR4, UR49, URZ ;  /* 0x00000031043172a4 */ /* 0x000fe2000f8e023f */
[----:B------:R-:W-:Y:S01]  /*0690*/  IMAD R2, R11, 0x4, R14 ;  /* 0x000000040b027824 */ /* 0x000fe200078e020e */
[----:B------:R-:W-:Y:S01]  /*06a0*/  LOP3.LUT P4, RZ, R9, 0x2, RZ, 0xc0, !PT ;  /* 0x0000000209ff7812 */ /* 0x000fe2000788c0ff */
[----:B------:R-:W-:-:S02]  /*06b0*/  @!UP5 UIMAD UR48, UR5, UR48, URZ ;  /* 0x000000300530d2a4 */ /* 0x000fc4000f8e023f */
[----:B------:R-:W-:Y:S02]  /*06c0*/  USHF.R.S32.HI UR47, URZ, 0x1f, UR44 ;  /* 0x0000001f3f2f7899 */ /* 0x000fe4000801142c */
[----:B------:R-:W-:Y:S01]  /*06d0*/  UMOV UR39, 0xffffd000 ;  /* 0xffffd00000277882 */ /* 0x000fe20000000000 */
[----:B-1----:R-:W-:Y:S02]  /*06e0*/  IMAD.IADD R3, R5, 0x1, -R0 ;  /* 0x0000000105037824 */ /* 0x002fe400078e0a00 */
[C---:B------:R-:W-:Y:S02]  /*06f0*/  IMAD.IADD R0, R21.reuse, 0x1, -R4 ;  /* 0x0000000115007824 */ /* 0x040fe400078e0a04 */
[----:B------:R-:W-:Y:S02]  /*0700*/  IMAD R19, R2, 0x8, R3 ;  /* 0x0000000802137824 */ /* 0x000fe400078e0203 */
[----:B------:R-:W-:Y:S01]  /*0710*/  IMAD.SHL.U32 R21, R21, 0x2, RZ ;  /* 0x0000000215157824 */ /* 0x000fe200078e00ff */
[----:B------:R-:W-:-:S02]  /*0720*/  SHF.R.S32.HI R3, RZ, 0x1f, R0 ;  /* 0x0000001fff037819 */ /* 0x000fc40000011400 */
[-C--:B------:R-:W-:Y:S02]  /*0730*/  LEA.HI R2, R0, R0.reuse, RZ, 0x1 ;  /* 0x0000000000027211 */ /* 0x080fe400078f08ff */
[----:B------:R-:W-:Y:S02]  /*0740*/  LEA.HI R10, R3, R0, RZ, 0x3 ;  /* 0x00000000030a7211 */ /* 0x000fe400078f18ff */
[----:B------:R-:W-:Y:S02]  /*0750*/  LOP3.LUT R4, R2, 0x7fffffe, RZ, 0xc0, !PT ;  /* 0x07fffffe02047812 */ /* 0x000fe400078ec0ff */
[----:B------:R-:W-:-:S03]  /*0760*/  LOP3.LUT R3, R10, 0xfffffff8, RZ, 0xc0, !PT ;  /* 0xfffffff80a037812 */ /* 0x000fc600078ec0ff */
[C---:B------:R-:W-:Y:S01]  /*0770*/  IMAD.IADD R17, R0.reuse, 0x1, -R4 ;  /* 0x0000000100117824 */ /* 0x040fe200078e0a04 */
[----:B------:R-:W-:Y:S01]  /*0780*/  LOP3.LUT R4, R9, 0x1, RZ, 0xc0, !PT ;  /* 0x0000000109047812 */ /* 0x000fe200078ec0ff */
[----:B------:R-:W-:Y:S01]  /*0790*/  IMAD.IADD R15, R0, 0x1, -R3 ;  /* 0x00000001000f7824 */ /* 0x000fe200078e0a03 */
[----:B------:R-:W-:Y:S01]  /*07a0*/  SHF.R.S32.HI R3, RZ, 0x1, R6 ;  /* 0x00000001ff037819 */ /* 0x000fe20000011406 */
[----:B------:R-:W-:Y:S01]  /*07b0*/  IMAD.SHL.U32 R0, R5, 0x40, RZ ;  /* 0x0000004005007824 */ /* 0x000fe200078e00ff */
[--C-:B------:R-:W-:Y:S02]  /*07c0*/  SHF.R.S32.HI R6, RZ, 0x1, R2.reuse ;  /* 0x00000001ff067819 */ /* 0x100fe40000011402 */
[----:B------:R-:W-:Y:S02]  /*07d0*/  SHF.R.S32.HI R2, RZ, 0x1f, R2 ;  /* 0x0000001fff027819 */ /* 0x000fe40000011402 */
[----:B------:R-:W-:Y:S01]  /*07e0*/  LOP3.LUT R5, R0, 0x1c0, RZ, 0xc0, !PT ;  /* 0x000001c000057812 */ /* 0x000fe200078ec0ff */
[----:B------:R-:W-:Y:S01]  /*07f0*/  IMAD.SHL.U32 R0, R12, 0x10, RZ ;  /* 0x000000100c007824 */ /* 0x000fe200078e00ff */
[C---:B------:R-:W-:Y:S01]  /*0800*/  LOP3.LUT P6, RZ, R3.reuse, 0x2, RZ, 0xc0, !PT ;  /* 0x0000000203ff7812 */ /* 0x040fe200078cc0ff */
[----:B------:R-:W-:Y:S01]  /*0810*/  IMAD.SHL.U32 R3, R3, 0x40, RZ ;  /* 0x0000004003037824 */ /* 0x000fe200078e00ff */
[----:B------:R-:W-:-:S02]  /*0820*/  ISETP.NE.U32.AND P5, PT, R4, 0x1, PT ;  /* 0x000000010400780c */ /* 0x000fc40003fa5070 */
[----:B------:R-:W-:Y:S02]  /*0830*/  LEA.HI R4, R2, R6, RZ, 0x2 ;  /* 0x0000000602047211 */ /* 0x000fe400078f10ff */
[----:B------:R-:W-:Y:S02]  /*0840*/  LOP3.LUT R2, R5, 0x30, R0, 0xf8, !PT ;  /* 0x0000003005027812 */ /* 0x000fe400078ef800 */
[----:B------:R-:W-:Y:S02]  /*0850*/  LOP3.LUT R0, R3, 0xc0, RZ, 0xc0, !PT ;  /* 0x000000c003007812 */ /* 0x000fe400078ec0ff */
[--C-:B------:R-:W-:Y:S02]  /*0860*/  LOP3.LUT R3, R2, 0x8, R13.reuse, 0xf8, !PT ;  /* 0x0000000802037812 */ /* 0x100fe400078ef80d */
[----:B------:R-:W-:Y:S02]  /*0870*/  LOP3.LUT R2, R0, 0x8, R13, 0xf8, !PT ;  /* 0x0000000800027812 */ /* 0x000fe400078ef80d */
[----:B------:R-:W-:-:S02]  /*0880*/  SHF.R.U32.HI R0, RZ, 0x3, R0 ;  /* 0x00000003ff007819 */ /* 0x000fc40000011600 */
[----:B------:R-:W-:Y:S02]  /*0890*/  LOP3.LUT R4, R4, 0xfffffffc, RZ, 0xc0, !PT ;  /* 0xfffffffc04047812 */ /* 0x000fe400078ec0ff */
[----:B------:R-:W-:Y:S01]  /*08a0*/  LOP3.LUT R222, R2, R0, RZ, 0x3c, !PT ;  /* 0x0000000002de7212 */ /* 0x000fe200078e3cff */
[C---:B------:R-:W-:Y:S01]  /*08b0*/  IMAD.SHL.U32 R2, R9.reuse, 0x40, RZ ;  /* 0x0000004009027824 */ /* 0x040fe200078e00ff */
[----:B------:R-:W-:Y:S01]  /*08c0*/  SHF.R.U32.HI R0, RZ, 0x3, R5 ;  /* 0x00000003ff007819 */ /* 0x000fe20000011605 */
[----:B------:R-:W-:Y:S01]  /*08d0*/  IMAD.IADD R13, R6, 0x1, -R4 ;  /* 0x00000001060d7824 */ /* 0x000fe200078e0a04 */
[----:B------:R-:W-:Y:S01]  /*08e0*/  LEA.HI R5, R9, R9, RZ, 0x1 ;  /* 0x0000000909057211 */ /* 0x000fe200078f08ff */
[----:B------:R-:W-:Y:S01]  /*08f0*/  IMAD.SHL.U32 R6, R18, 0x2, RZ ;  /* 0x0000000212067824 */ /* 0x000fe200078e00ff */
[----:B------:R-:W-:Y:S01]  /*0900*/  LOP3.LUT R16, R3, R0, RZ, 0x3c, !PT ;  /* 0x0000000003107212 */ /* 0x000fe200078e3cff */
[----:B------:R-:W-:Y:S01]  /*0910*/  IMAD.U32 R222, R19, 0x20, R222 ;  /* 0x0000002013de7824 */ /* 0x000fe200078e00de */
[----:B------:R-:W-:-:S02]  /*0920*/  LOP3.LUT R0, R5, 0x3fffffe, RZ, 0xc0, !PT ;  /* 0x03fffffe05007812 */ /* 0x000fc400078ec0ff */
[----:B------:R-:W-:Y:S02]  /*0930*/  LOP3.LUT R2, R2, 0x1c0, RZ, 0xc0, !PT ;  /* 0x000001c002027812 */ /* 0x000fe400078ec0ff */
[----:B------:R-:W-:Y:S01]  /*0940*/  SHF.R.S32.HI R3, RZ, 0x3, R10 ;  /* 0x00000003ff037819 */ /* 0x000fe2000001140a */
[----:B------:R-:W-:Y:S01]  /*0950*/  IMAD.IADD R7, R9, 0x1, -R0 ;  /* 0x0000000109077824 */ /* 0x000fe200078e0a00 */
[----:B------:R-:W-:Y:S01]  /*0960*/  SEL R221, R230, 0xffffffe0, !P6 ;  /* 0xffffffe0e6dd7807 */ /* 0x000fe20007000000 */
[----:B------:R-:W-:Y:S01]  /*0970*/  IMAD.SHL.U32 R0, R11, 0x20, RZ ;  /* 0x000000200b007824 */ /* 0x000fe200078e00ff */
[----:B------:R-:W-:Y:S01]  /*0980*/  SEL R232, R232, 0x10, !P5 ;  /* 0x00000010e8e87807 */ /* 0x000fe20006800000 */
[----:B------:R-:W-:Y:S02]  /*0990*/  IMAD R17, R3, 0x8, R17 ;  /* 0x0000000803117824 */ /* 0x000fe400078e0211 */
[----:B------:R-:W-:Y:S01]  /*09a0*/  IMAD R225, R12, 0x2, R3 ;  /* 0x000000020ce17824 */ /* 0x000fe200078e0203 */
[----:B------:R-:W-:Y:S01]  /*09b0*/  LOP3.LUT R9, R0, 0x6, R21, 0xf8, !PT ;  /* 0x0000000600097812 */ /* 0x000fe200078ef815 */
[----:B------:R-:W-:Y:S01]  /*09c0*/  IMAD R221, R222, 0x2, R221 ;  /* 0x00000002dedd7824 */ /* 0x000fe200078e02dd */
[----:B------:R-:W-:Y:S01]  /*09d0*/  LOP3.LUT R4, R2, 0x20, R0, 0xf8, !PT ;  /* 0x0000002002047812 */ /* 0x000fe200078ef800 */
[----:B------:R-:W-:Y:S01]  /*09e0*/  IMAD R0, R12, 0x200, R6 ;  /* 0x000002000c007824 */ /* 0x000fe200078e0206 */
[----:B------:R-:W-:Y:S01]  /*09f0*/  SHF.R.U32.HI R2, RZ, 0x3, R2 ;  /* 0x00000003ff027819 */ /* 0x000fe20000011602 */
[----:B------:R1:W-:Y:S01]  /*0a00*/  STL [R1+0x34], R9 ;  /* 0x0000340901007387 */ /* 0x0003e20000100800 */
[----:B------:R-:W-:-:S02]  /*0a10*/  IMAD.SHL.U32 R222, R222, 0x2, RZ ;  /* 0x00000002dede7824 */ /* 0x000fc400078e00ff */
[----:B------:R-:W-:Y:S01]  /*0a20*/  IMAD R10, R7, 0x20, R0 ;  /* 0x00000020070a7824 */ /* 0x000fe200078e0200 */
[----:B------:R-:W-:-:S04]  /*0a30*/  SHF.R.S32.HI R0, RZ, 0x1, R5 ;  /* 0x00000001ff007819 */ /* 0x000fc80000011405 */
        /* <DEDUP_REMOVED lines=40> */
[C---:B------:R-:W-:Y:S01]  /*0cc0*/  IMAD R11, R231.reuse, 0x10, R4 ;  /* 0x00000010e70b7824 */ /* 0x040fe200078e0204 */
[----:B------:R-:W-:Y:S01]  /*0cd0*/  LEA R4, R8, 0x9000, 0x1 ;  /* 0x0000900008047811 */ /* 0x000fe200078e08ff */
[----:B------:R-:W-:Y:S01]  /*0ce0*/  IMAD R231, R231, 0x200, R0 ;  /* 0x00000200e7e77824 */ /* 0x000fe200078e0200 */
[----:B------:R-:W-:Y:S01]  /*0cf0*/  @P4 IADD3 R234, R235, -0x20, RZ ;  /* 0xffffffe0ebea4810 */ /* 0x000fe20007ffe0ff */
[----:B------:R-:W-:Y:S01]  /*0d00*/  IMAD.IADD R226, R225, 0x1, R226 ;  /* 0x00000001e1e27824 */ /* 0x000fe200078e02e2 */
[----:B------:R-:W-:Y:S01]  /*0d10*/  IADD3 R0, R11, -0x40, RZ ;  /* 0xffffffc00b007810 */ /* 0x000fe20007ffe0ff */
[----:B------:R-:W-:Y:S01]  /*0d20*/  STL [R1+0x38], R11 ;  /* 0x0000380b01007387 */ /* 0x000fe20000100800 */
[----:B------:R-:W-:-:S02]  /*0d30*/  IMAD.IADD R228, R225, 0x1, R227 ;  /* 0x00000001e1e47824 */ /* 0x000fc400078e02e3 */
[----:B------:R-:W-:Y:S01]  /*0d40*/  SHF.R.S32.HI R2, RZ, 0x1f, R0 ;  /* 0x0000001fff027819 */ /* 0x000fe20000011400 */
[----:B------:R-:W-:Y:S02]  /*0d50*/  IMAD.IADD R231, R231, 0x1, R5 ;  /* 0x00000001e7e77824 */ /* 0x000fe400078e0205 */
[----:B------:R-:W-:Y:S01]  /*0d60*/  IMAD.IADD R232, R232, 0x1, R234 ;  /* 0x00000001e8e87824 */ /* 0x000fe200078e02ea */
[C---:B------:R-:W-:Y:S01]  /*0d70*/  SHF.L.U64.HI R2, R0.reuse, 0x2, R2 ;  /* 0x0000000200027819 */ /* 0x040fe20000010202 */
[----:B------:R-:W-:Y:S02]  /*0d80*/  IMAD.SHL.U32 R0, R0, 0x4, RZ ;  /* 0x0000000400007824 */ /* 0x000fe400078e00ff */
[----:B------:R-:W-:Y:S02]  /*0d90*/  IMAD.IADD R227, R226, 0x1, R227 ;  /* 0x00000001e2e37824 */ /* 0x000fe400078e02e3 */
[----:B------:R1:W-:Y:S04]  /*0da0*/  STL [R1+0x30], R2 ;  /* 0x0000300201007387 */ /* 0x0003e80000100800 */
[----:B------:R2:W-:Y:S04]  /*0db0*/  STL [R1+0x2c], R0 ;  /* 0x00002c0001007387 */ /* 0x0005e80000100800 */
[----:B------:R3:W-:Y:S01]  /*0dc0*/  STL [R1+0x14], R4 ;  /* 0x0000140401007387 */ /* 0x0007e20000100800 */
[----:B-1----:R-:W-:Y:S01]  /*0dd0*/  IMAD.SHL.U32 R2, R3, 0x2, RZ ;  /* 0x0000000203027824 */ /* 0x002fe200078e00ff */
[----:B--2---:R-:W-:-:S02]  /*0de0*/  IADD3 R0, R4, 0x20, RZ ;  /* 0x0000002004007810 */ /* 0x004fc40007ffe0ff */
[----:B------:R-:W-:-:S05]  /*0df0*/  @P3 IADD3 R0, R4, -0x20, RZ ;  /* 0xffffffe004003810 */ /* 0x000fca0007ffe0ff */
[----:B----4-:R3:W-:Y:S02]  /*0e00*/  STL [R1+0x18], R0 ;  /* 0x0000180001007387 */ /* 0x0107e40000100800 */
.L_x_81:
        /* <DEDUP_REMOVED lines=12> */
[----:B-1-3--:R-:W-:Y:S01]  /*0ed0*/  IMAD.U32 R4, RZ, RZ, UR4 ;  /* 0x00000004ff047e24 */ /* 0x00afe2000f8e00ff */
        /* <DEDUP_REMOVED lines=14> */
[----:B------:R-:W4:Y:S01]  /*0fc0*/  @P0 LDG.E R6, [R6.64] ;  /* 0x0000000c06060981 */ /* 0x000f22000c1e1900 */
[----:B------:R-:W-:Y:S01]  /*0fd0*/  PLOP3.LUT P1, PT, PT, PT, UP2, 0x80, 0x0 ;  /* 0x000000000000781c */ /* 0x000fe20003f2f028 */
[----:B------:R-:W-:Y:S01]  /*0fe0*/  UIADD3.X UR7, UR10, UR7, URZ, UP0, !UPT ;  /* 0x000000070a077290 */ /* 0x000fe200087fe43f */
[----:B-1----:R-:W-:-:S05]  /*0ff0*/  IMAD.U32 R4, RZ, RZ, UR6 ;  /* 0x00000006ff047e24 */ /* 0x002fca000f8e00ff */
[----:B------:R-:W-:-:S06]  /*1000*/  MOV R5, UR7 ;  /* 0x0000000700057c02 */ /* 0x000fcc0008000f00 */
[----:B------:R-:W5:Y:S01]  /*1010*/  @!P1 LDG.E R0, [R4.64] ;  /* 0x0000000c04009981 */ /* 0x000f62000c1e1900 */
        /* <DEDUP_REMOVED lines=20> */
.L_x_53:
        /* <DEDUP_REMOVED lines=21> */
[----:B-1----:R-:W-:Y:S02]  /*12b0*/  UISETP.NE.AND UP0, UPT, UR25, -0x1, UPT ;  /* 0xffffffff1900788c */ /* 0x002fe4000bf05270 */
[----:B------:R-:W-:Y:S02]  /*12c0*/  ULDC.64 UR4, c[0x0][0x190] ;  /* 0x0000640000047ab9 */ /* 0x000fe40000000a00 */
[----:B------:R-:W-:Y:S02]  /*12d0*/  UIMAD.WIDE.U32 UR6, UR15, UR4, URZ ;  /* 0x000000040f0672a5 */ /* 0x000fe4000f8e003f */
[----:B------:R-:W-:Y:S01]  /*12e0*/  UIADD3 UR4, UR26, 0x3f, URZ ;  /* 0x0000003f1a047890 */ /* 0x000fe2000fffe03f */
[----:B------:R-:W-:Y:S01]  /*12f0*/  PLOP3.LUT P1, PT, PT, PT, UP0, 0x80, 0x0 ;  /* 0x000000000000781c */ /* 0x000fe20003f2f008 */
[----:B------:R-:W-:Y:S02]  /*1300*/  UISETP.NE.AND UP2, UPT, UR15, -0x1, UPT ;  /* 0xffffffff0f00788c */ /* 0x000fe4000bf45270 */
[----:B------:R-:W-:-:S02]  /*1310*/  USHF.R.S32.HI UR10, URZ, 0x1f, UR4 ;  /* 0x0000001f3f0a7899 */ /* 0x000fc40008011404 */
[----:B------:R-:W-:Y:S02]  /*1320*/  @UP0 UIADD3 UR11, UR19, UR25, URZ ;  /* 0x00000019130b0290 */ /* 0x000fe4000fffe03f */
[----:B------:R-:W-:Y:S02]  /*1330*/  ULEA.HI UR10, UR10, UR4, URZ, 0x6 ;  /* 0x000000040a0a7291 */ /* 0x000fe4000f8f303f */
[----:B------:R-:W-:Y:S02]  /*1340*/  ULDC.64 UR16, c[0x0][0x178] ;  /* 0x00005e0000107ab9 */ /* 0x000fe40000000a00 */
[----:B------:R-:W-:Y:S02]  /*1350*/  ULDC.64 UR20, c[0x0][0x198] ;  /* 0x0000660000147ab9 */ /* 0x000fe40000000a00 */
[----:B------:R-:W-:Y:S02]  /*1360*/  UIMAD UR23, UR15, UR5, URZ ;  /* 0x000000050f1772a4 */ /* 0x000fe4000f8e023f */
[----:B------:R-:W-:-:S02]  /*1370*/  UIMAD UR22, UR38, UR16, URZ ;  /* 0x00000010261672a4 */ /* 0x000fc4000f8e023f */
[----:B------:R-:W-:Y:S02]  /*1380*/  @UP0 UIMAD.WIDE.U32 UR4, UR11, UR20, URZ ;  /* 0x000000140b0402a5 */ /* 0x000fe4000f8e003f */
[----:B------:R-:W-:Y:S02]  /*1390*/  USHF.R.S32.HI UR32, URZ, 0x6, UR10 ;  /* 0x000000063f207899 */ /* 0x000fe4000801140a */
[----:B------:R-:W-:Y:S02]  /*13a0*/  ULOP3.LUT UR10, UR10, 0xffffffc0, URZ, 0xc0, !UPT ;  /* 0xffffffc00a0a7892 */ /* 0x000fe4000f8ec03f */
[----:B------:R-:W-:Y:S02]  /*13b0*/  UIMAD.WIDE.U32 UR8, UR29, UR16, URZ ;  /* 0x000000101d0872a5 */ /* 0x000fe4000f8e003f */
[----:B------:R-:W-:Y:S02]  /*13c0*/  UIMAD UR17, UR29, UR17, UR22 ;  /* 0x000000111d1172a4 */ /* 0x000fe4000f8e0216 */
[----:B------:R-:W-:-:S02]  /*13d0*/  @UP0 UIMAD UR33, UR11, UR21, UR5 ;  /* 0x000000150b2102a4 */ /* 0x000fc4000f8e0205 */
[----:B------:R-:W-:Y:S02]  /*13e0*/  UIADD3 UR11, UR10, -0x40, URZ ;  /* 0xffffffc00a0b7890 */ /* 0x000fe4000fffe03f */
[----:B------:R-:W-:Y:S02]  /*13f0*/  UIADD3 UR30, UR9, UR17, URZ ;  /* 0x00000011091e7290 */ /* 0x000fe4000fffe03f */
[----:B------:R-:W-:Y:S02]  /*1400*/  @UP2 UIADD3 UR30, UR7, UR23, URZ ;  /* 0x00000017071e2290 */ /* 0x000fe4000fffe03f */
[----:B------:R-:W-:Y:S02]  /*1410*/  USEL UR37, UR8, UR6, !UP2 ;  /* 0x0000000608257287 */ /* 0x000fe4000d000000 */
        /* <DEDUP_REMOVED lines=15> */
.L_x_55:
        /* <DEDUP_REMOVED lines=18> */
.L_x_56:
[----:B------:R-:W-:Y:S01]  /*1630*/  IABS R6, c[0x0][0x1c8] ;  /* 0x0000720000067a13 */ /* 0x000fe20000000000 */
[----:B------:R-:W-:Y:S01]  /*1640*/  ULDC.64 UR6, c[0x0][0x370] ;  /* 0x0000dc0000067ab9 */ /* 0x000fe20000000a00 */
[----:B------:R-:W-:Y:S01]  /*1650*/  ISETP.NE.AND P2, PT, RZ, c[0x0][0x1c8], PT ;  /* 0x00007200ff007a0c */ /* 0x000fe20003f45270 */
[----:B------:R-:W-:Y:S01]  /*1660*/  @UP2 UIMAD.WIDE.U32 UR4, UR15, UR6, URZ ;  /* 0x000000060f0422a5 */ /* 0x000fe2000f8e003f */
[----:B------:R-:W1:Y:S01]  /*1670*/  I2F.RP R4, R6 ;  /* 0x0000000600047306 */ /* 0x000e620000209400 */
[----:B------:R-:W-:Y:S02]  /*1680*/  ULDC UR8, c[0x0][0x224] ;  /* 0x0000890000087ab9 */ /* 0x000fe40000000800 */
        /* <DEDUP_REMOVED lines=11> */
[----:B------:R-:W-:-:S03]  /*1740*/  UIMAD UR4, UR38, UR8, UR51 ;  /* 0x00000008260472a4 */ /* 0x000fc6000f8e0233 */
[----:B------:R-:W-:Y:S01]  /*1750*/  ULDC UR8, c[0x0][0x234] ;  /* 0x00008d0000087ab9 */ /* 0x000fe20000000800 */
[----:B-1----:R-:W-:Y:S01]  /*1760*/  IADD3 R4, R4, 0xffffffe, RZ ;  /* 0x0ffffffe04047810 */ /* 0x002fe20007ffe0ff */
[----:B------:R-:W-:-:S03]  /*1770*/  UIADD3 UR4, UR43, UR4, URZ ;  /* 0x000000042b047290 */ /* 0x000fc6000fffe03f */
[----:B------:R-:W1:Y:S01]  /*1780*/  F2I.FTZ.U32.TRUNC.NTZ R5, R4 ;  /* 0x0000000400057305 */ /* 0x000e62000021f000 */
[----:B------:R-:W-:-:S04]  /*1790*/  UIMAD UR4, UR34, UR4, UR50 ;  /* 0x00000004220472a4 */ /* 0x000fc8000f8e0232 */
[----:B------:R-:W-:Y:S02]  /*17a0*/  UIADD3 UR10, UR41, UR4, URZ ;  /* 0x00000004290a7290 */ /* 0x000fe4000fffe03f */
[----:B------:R-:W-:-:S04]  /*17b0*/  UIMAD.WIDE.U32 UR4, UR34, UR15, URZ ;  /* 0x0000000f220472a5 */ /* 0x000fc8000f8e003f */
[----:B------:R-:W-:Y:S02]  /*17c0*/  @UP2 UIADD3 UR10, UR5, UR6, URZ ;  /* 0x00000006050a2290 */ /* 0x000fe4000fffe03f */
[----:B------:R-:W-:Y:S02]  /*17d0*/  USEL UR17, UR40, UR4, !UP2 ;  /* 0x0000000428117287 */ /* 0x000fe4000d000000 */
[----:B------:R-:W-:Y:S01]  /*17e0*/  ULDC.64 UR6, c[0x0][0x3d8] ;  /* 0x0000f60000067ab9 */ /* 0x000fe20000000a00 */
[----:B-1----:R-:W-:Y:S01]  /*17f0*/  IMAD.MOV R0, RZ, RZ, -R5 ;  /* 0x000000ffff007224 */ /* 0x002fe200078e0a05 */
[----:B------:R-:W-:Y:S01]  /*1800*/  UIMAD.WIDE.U32 UR4, UR59, UR6, URZ ;  /* 0x000000063b0472a5 */ /* 0x000fe2000f8e003f */
[----:B------:R-:W-:Y:S02]  /*1810*/  IMAD.MOV.U32 R4, RZ, RZ, RZ ;  /* 0x000000ffff047224 */ /* 0x000fe400078e00ff */
[----:B------:R-:W-:Y:S01]  /*1820*/  IMAD R3, R0, R6, RZ ;  /* 0x0000000600037224 */ /* 0x000fe200078e02ff */
[----:B------:R-:W-:Y:S01]  /*1830*/  IABS R0, UR36 ;  /* 0x0000002400007c13 */ /* 0x000fe20008000000 */
[----:B------:R-:W-:-:S02]  /*1840*/  USEL UR16, UR4, URZ, UP6 ;  /* 0x0000003f04107287 */ /* 0x000fc4000b000000 */
[----:B------:R-:W-:Y:S01]  /*1850*/  IMAD.HI.U32 R3, R5, R3, R4 ;  /* 0x0000000305037227 */ /* 0x000fe200078e0004 */
[----:B------:R-:W-:Y:S02]  /*1860*/  USHF.L.U64.HI UR4, UR29, 0x7, UR38 ;  /* 0x000000071d047899 */ /* 0x000fe40008010226 */
[----:B------:R-:W-:Y:S02]  /*1870*/  UIMAD UR7, UR59, UR7, UR5 ;  /* 0x000000073b0772a4 */ /* 0x000fe4000f8e0205 */
[----:B------:R-:W-:Y:S01]  /*1880*/  USEL UR5, UR4, URZ, UP1 ;  /* 0x0000003f04057287 */ /* 0x000fe20008800000 */
[----:B------:R-:W-:Y:S01]  /*1890*/  IMAD.HI.U32 R3, R3, R0, RZ ;  /* 0x0000000003037227 */ /* 0x000fe200078e00ff */
[----:B------:R-:W-:-:S03]  /*18a0*/  USEL UR4, UR61, URZ, UP1 ;  /* 0x0000003f3d047287 */ /* 0x000fc60008800000 */
[----:B------:R-:W-:Y:S01]  /*18b0*/  IMAD.MOV R4, RZ, RZ, -R3 ;  /* 0x000000ffff047224 */ /* 0x000fe200078e0a03 */
[----:B------:R-:W-:-:S03]  /*18c0*/  UIADD3 UR4, UP1, UR11, UR4, URZ ;  /* 0x000000040b047290 */ /* 0x000fc6000ff3e03f */
[C---:B------:R-:W-:Y:S01]  /*18d0*/  IMAD R0, R6.reuse, R4, R0 ;  /* 0x0000000406007224 */ /* 0x040fe200078e0200 */
[----:B------:R-:W-:Y:S02]  /*18e0*/  UIADD3.X UR6, UR23, UR5, URZ, UP1, !UPT ;  /* 0x0000000517067290 */ /* 0x000fe40008ffe43f */
[----:B------:R-:W-:Y:S02]  /*18f0*/  UIMAD UR5, UR35, UR4, URZ ;  /* 0x00000004230572a4 */ /* 0x000fe4000f8e023f */
[----:B------:R-:W-:Y:S02]  /*1900*/  ISETP.GT.U32.AND P0, PT, R6, R0, PT ;  /* 0x000000000600720c */ /* 0x000fe40003f04070 */
[----:B------:R-:W-:Y:S02]  /*1910*/  UIMAD UR6, UR34, UR6, UR5 ;  /* 0x00000006220672a4 */ /* 0x000fe4000f8e0205 */
[----:B------:R-:W-:-:S04]  /*1920*/  @UP5 USEL UR5, UR53, UR15, !UP2 ;  /* 0x0000000f35055287 */ /* 0x000fc8000d000000 */
[----:B------:R-:W-:Y:S02]  /*1930*/  @UP5 UIMAD UR9, UR36, UR8, UR5 ;  /* 0x00000008240952a4 */ /* 0x000fe4000f8e0205 */
[----:B------:R-:W-:Y:S02]  /*1940*/  UIMAD.WIDE.U32 UR4, UR34, UR4, URZ ;  /* 0x00000004220472a5 */ /* 0x000fe4000f8e003f */
[----:B------:R-:W-:Y:S01]  /*1950*/  USEL UR8, UR7, URZ, UP6 ;  /* 0x0000003f07087287 */ /* 0x000fe2000b000000 */
[----:B------:R-:W-:Y:S01]  /*1960*/  @!P0 IMAD.IADD R0, R0, 0x1, -R6 ;  /* 0x0000000100008824 */ /* 0x000fe200078e0a06 */
[----:B------:R-:W-:Y:S01]  /*1970*/  @!P0 IADD3 R3, R3, 0x1, RZ ;  /* 0x0000000103038810 */ /* 0x000fe20007ffe0ff */
[----:B------:R-:W-:Y:S01]  /*1980*/  @!UP5 UMOV UR9, UR48 ;  /* 0x000000300009dc82 */ /* 0x000fe20008000000 */
[----:B------:R-:W-:Y:S01]  /*1990*/  ISETP.LE.AND P0, PT, RZ, UR55, PT ;  /* 0x00000037ff007c0c */ /* 0x000fe2000bf03270 */
[----:B------:R-:W-:Y:S01]  /*19a0*/  UIADD3 UR7, UR5, UR6, URZ ;  /* 0x0000000605077290 */ /* 0x000fe2000fffe03f */
[----:B------:R-:W-:-:S13]  /*19b0*/  ISETP.GE.U32.AND P3, PT, R0, R6, PT ;  /* 0x000000060000720c */ /* 0x000fda0003f66070 */
[----:B------:R-:W-:-:S05]  /*19c0*/  @P3 IADD3 R3, R3, 0x1, RZ ;  /* 0x0000000103033810 */ /* 0x000fca0007ffe0ff */
        /* <DEDUP_REMOVED lines=10> */
.L_x_57:
[----:B------:R-:W-:Y:S02]  /*1a70*/  UMOV UR6, UR49 ;  /* 0x0000003100067c82 */ /* 0x000fe40008000000 */
.L_x_58:
[----:B------:R-:W1:Y:S01]  /*1a80*/  S2R R14, SR_TID.X ;  /* 0x00000000000e7919 */ /* 0x000e620000002100 */
[----:B------:R-:W-:Y:S01]  /*1a90*/  UIADD3 UR4, UP4, UP3, UR4, UR44, UR46 ;  /* 0x0000002c04047290 */ /* 0x000fe2000fb9e02e */
[----:B------:R-:W-:Y:S01]  /*1aa0*/  IMAD.U32 R12, RZ, RZ, UR36 ;  /* 0x00000024ff0c7e24 */ /* 0x000fe2000f8e00ff */
[----:B------:R-:W-:Y:S01]  /*1ab0*/  ULDC UR15, c[0x0][0x2e8] ;  /* 0x0000ba00000f7ab9 */ /* 0x000fe20000000800 */
[----:B------:R-:W-:Y:S01]  /*1ac0*/  BSSY B1, `(.L_x_54) ;  /* 0x000064a000017945 */ /* 0x000fe20003800000 */
[----:B------:R-:W-:Y:S02]  /*1ad0*/  UIADD3 UR17, UP2, UP1, UR16, UR4, UR17 ;  /* 0x0000000410117290 */ /* 0x000fe4000f95e011 */
[----:B------:R-:W-:Y:S02]  /*1ae0*/  UIADD3.X UR4, UR7, UR47, UR52, UP4, UP3 ;  /* 0x0000002f07047290 */ /* 0x000fe4000a7e6434 */
[----:B------:R-:W-:-:S02]  /*1af0*/  UIADD3 UR16, UR11, UR6, URZ ;  /* 0x000000060b107290 */ /* 0x000fc4000fffe03f */
[----:B------:R-:W-:Y:S02]  /*1b00*/  UIADD3.X UR10, UR8, UR4, UR10, UP2, UP1 ;  /* 0x00000004080a7290 */ /* 0x000fe400097e240a */
[----:B------:R-:W-:Y:S02]  /*1b10*/  UIADD3 UR6, UR11, UR9, URZ ;  /* 0x000000090b067290 */ /* 0x000fe4000fffe03f */
[----:B------:R-:W-:Y:S02]  /*1b20*/  ULDC.64 UR4, c[0x0][0x1a8] ;  /* 0x00006a0000047ab9 */ /* 0x000fe40000000a00 */
[----:B------:R-:W-:-:S04]  /*1b30*/  UIMAD UR4, UR56, UR4, URZ ;  /* 0x00000004380472a4 */ /* 0x000fc8000f8e023f */
[----:B------:R-:W-:Y:S01]  /*1b40*/  UIMAD UR8, UR36, UR5, UR4 ;  /* 0x00000005240872a4 */ /* 0x000fe2000f8e0204 */
[----:B-1----:R-:W-:Y:S02]  /*1b50*/  SHF.R.S32.HI R11, RZ, 0x1f, R14 ;  /* 0x0000001fff0b7819 */ /* 0x002fe4000001140e */
[----:B------:R-:W-:Y:S02]  /*1b60*/  ULDC.64 UR4, c[0x0][0x378] ;  /* 0x0000de0000047ab9 */ /* 0x000fe40000000a00 */
[----:B------:R-:W-:Y:S01]  /*1b70*/  UIMAD UR4, UR56, UR4, URZ ;  /* 0x00000004380472a4 */ /* 0x000fe2000f8e023f */
[----:B------:R-:W-:-:S03]  /*1b80*/  LEA.HI R4, R11, R14, RZ, 0x2 ;  /* 0x0000000e0b047211 */ /* 0x000fc600078f10ff */
[----:B------:R-:W-:Y:S01]  /*1b90*/  UIMAD UR7, UR36, UR5, UR4 ;  /* 0x00000005240772a4 */ /* 0x000fe2000f8e0204 */
[----:B------:R-:W-:Y:S02]  /*1ba0*/  SHF.R.S32.HI R0, RZ, 0x2, R4 ;  /* 0x00000002ff007819 */ /* 0x000fe40000011404 */
[----:B------:R-:W-:Y:S01]  /*1bb0*/  LOP3.LUT R4, R4, 0xfffffffc, RZ, 0xc0, !PT ;  /* 0xfffffffc04047812 */ /* 0x000fe200078ec0ff */
[----:B------:R-:W-:Y:S01]  /*1bc0*/  ULDC.64 UR4, c[0x0][0x370] ;  /* 0x0000dc0000047ab9 */ /* 0x000fe20000000a00 */
[----:B------:R-:W-:Y:S01]  /*1bd0*/  SHF.R.S32.HI R18, RZ, 0x1f, R0 ;  /* 0x0000001fff127819 */ /* 0x000fe20000011400 */
[----:B------:R-:W-:Y:S01]  /*1be0*/  UIMAD UR4, UR23, UR4, URZ ;  /* 0x00000004170472a4 */ /* 0x000fe2000f8e023f */
[----:B------:R-:W-:Y:S01]  /*1bf0*/  IADD3 R9, P0, R0, UR11, RZ ;  /* 0x0000000b00097c10 */ /* 0x000fe2000ff1e0ff */
[----:B------:R-:W-:Y:S02]  /*1c00*/  IMAD.IADD R4, R14, 0x1, -R4 ;  /* 0x000000010e047824 */ /* 0x000fe400078e0a04 */
[----:B------:R-:W-:Y:S01]  /*1c10*/  UIMAD UR5, UR11, UR5, UR4 ;  /* 0x000000050b0572a4 */ /* 0x000fe2000f8e0204 */
[----:B------:R-:W-:Y:S01]  /*1c20*/  IADD3.X R10, R18, UR23, RZ, P0, !PT ;  /* 0x00000017120a7c10 */ /* 0x000fe200087fe4ff */
[----:B------:R-:W-:Y:S01]  /*1c30*/  IMAD.SHL.U32 R4, R4, 0x8, RZ ;  /* 0x0000000804047824 */ /* 0x000fe200078e00ff */
[----:B------:R-:W-:-:S03]  /*1c40*/  UIADD3 UR4, -UR14, UR26, UR24 ;  /* 0x0000001a0e047290 */ /* 0x000fc6000fffe118 */
[----:B------:R-:W-:Y:S01]  /*1c50*/  IMAD R10, R10, c[0x0][0x190], RZ ;  /* 0x000064000a0a7a24 */ /* 0x000fe200078e02ff */
[----:B------:R-:W-:Y:S01]  /*1c60*/  SHF.R.S32.HI R5, RZ, 0x1f, R4 ;  /* 0x0000001fff057819 */ /* 0x000fe20000011404 */
[----:B------:R-:W-:-:S04]  /*1c70*/  UIADD3 UR4, UR4, -UR15, URZ ;  /* 0x8000000f04047290 */ /* 0x000fc8000fffe03f */
[----:B------:R-:W-:-:S04]  /*1c80*/  IMAD.WIDE.U32 R6, R9, c[0x0][0x190], R4 ;  /* 0x0000640009067a25 */ /* 0x000fc800078e0004 */
[----:B------:R-:W-:Y:S01]  /*1c90*/  IMAD R9, R9, c[0x0][0x194], R10 ;  /* 0x0000650009097a24 */ /* 0x000fe200078e020a */
[----:B------:R-:W-:Y:S01]  /*1ca0*/  IADD3 R8, P0, R6, UR37, RZ ;  /* 0x0000002506087c10 */ /* 0x000fe2000ff1e0ff */
[----:B------:R-:W-:Y:S01]  /*1cb0*/  IMAD.U32 R10, RZ, RZ, UR11 ;  /* 0x0000000bff0a7e24 */ /* 0x000fe2000f8e00ff */
[----:B------:R-:W-:Y:S02]  /*1cc0*/  USHF.R.S32.HI UR11, URZ, 0x1f, UR4 ;  /* 0x0000001f3f0b7899 */ /* 0x000fe40008011404 */
[----:B------:R-:W-:Y:S02]  /*1cd0*/  IADD3.X R9, R7, UR30, R9, P0, !PT ;  /* 0x0000001e07097c10 */ /* 0x000fe400087fe409 */
[----:B------:R-:W-:Y:S01]  /*1ce0*/  IADD3 R6, P0, R4, UR21, RZ ;  /* 0x0000001504067c10 */ /* 0x000fe2000ff1e0ff */
[----:B------:R-:W-:-:S03]  /*1cf0*/  ULEA.HI UR11, UR11, UR4, URZ, 0x6 ;  /* 0x000000040b0b7291 */ /* 0x000fc6000f8f303f */
[----:B------:R-:W-:Y:S01]  /*1d00*/  IADD3.X R7, R5, UR22, RZ, P0, !PT ;  /* 0x0000001605077c10 */ /* 0x000fe200087fe4ff */
[----:B------:R-:W-:Y:S02]  /*1d10*/  USHF.R.S32.HI UR11, URZ, 0x6, UR11 ;  /* 0x000000063f0b7899 */ /* 0x000fe4000801140b */
[----:B------:R-:W-:Y:S02]  /*1d20*/  ULDC.64 UR22, c[0x0][0x200] ;  /* 0x0000800000167ab9 */ /* 0x000fe40000000a00 */
[----:B------:R-:W-:Y:S01]  /*1d30*/  IMAD.WIDE.U32 R6, R10, c[0x0][0x370], R6 ;  /* 0x0000dc000a067a25 */ /* 0x000fe200078e0006 */
[----:B------:R-:W-:Y:S01]  /*1d40*/  LEA.HI R10, R11, R14, RZ, 0x5 ;  /* 0x0000000e0b0a7211 */ /* 0x000fe200078f28ff */
[----:B------:R-:W-:-:S03]  /*1d50*/  UISETP.LT.AND UP1, UPT, URZ, UR11, UPT ;  /* 0x0000000b3f00728c */ /* 0x000fc6000bf21270 */
[----:B------:R-:W-:Y:S01]  /*1d60*/  LOP3.LUT R11, R10, 0xffffffe0, RZ, 0xc0, !PT ;  /* 0xffffffe00a0b7812 */ /* 0x000fe200078ec0ff */
[----:B------:R-:W-:Y:S01]  /*1d70*/  USEL UR11, URZ, UR11, !UP1 ;  /* 0x0000000b3f0b7287 */ /* 0x000fe2000c800000 */
[----:B------:R-:W-:Y:S01]  /*1d80*/  IADD3 R7, R7, UR5, RZ ;  /* 0x0000000507077c10 */ /* 0x000fe2000fffe0ff */
[----:B------:R-:W-:Y:S01]  /*1d90*/  UIADD3 UR5, UR32, -0x1, URZ ;  /* 0xffffffff20057890 */ /* 0x000fe2000fffe03f */
[----:B------:R-:W-:Y:S01]  /*1da0*/  SHF.R.S32.HI R10, RZ, 0x5, R10 ;  /* 0x00000005ff0a7819 */ /* 0x000fe2000001140a */
[----:B------:R-:W-:Y:S01]  /*1db0*/  IMAD.IADD R11, R14, 0x1, -R11 ;  /* 0x000000010e0b7824 */ /* 0x000fe200078e0a0b */
[----:B------:R-:W-:Y:S01]  /*1dc0*/  UISETP.GT.AND UP1, UPT, UR32, UR11, UPT ;  /* 0x0000000b2000728c */ /* 0x000fe2000bf24270 */
[----:B------:R-:W-:Y:S02]  /*1dd0*/  IMAD.U32 R14, RZ, RZ, UR36 ;  /* 0x00000024ff0e7e24 */ /* 0x000fe4000f8e00ff */
[----:B------:R-:W-:-:S04]  /*1de0*/  IMAD.WIDE.U32 R6, R12, c[0x0][0x378], R6 ;  /* 0x0000de000c067a25 */ /* 0x000fc800078e0006 */
[----:B------:R-:W-:Y:S01]  /*1df0*/  IMAD.WIDE.U32 R8, R14, c[0x0][0x1a8], R8 ;  /* 0x00006a000e087a25 */ /* 0x000fe200078e0008 */
[----:B------:R-:W-:Y:S01]  /*1e00*/  IADD3 R7, R7, UR7, RZ ;  /* 0x0000000707077c10 */ /* 0x000fe2000fffe0ff */
[----:B------:R-:W-:Y:S02]  /*1e10*/  UIMAD.WIDE UR6, UR6, UR60, UR22 ;  /* 0x0000003c060672a5 */ /* 0x000fe4000f8e0216 */
[----:B------:R-:W-:Y:S01]  /*1e20*/  IMAD R10, R10, UR45, R11 ;  /* 0x0000002d0a0a7c24 */ /* 0x000fe2000f8e020b */
[----:B------:R-:W-:Y:S01]  /*1e30*/  IADD3 R12, R9, UR8, RZ ;  /* 0x00000008090c7c10 */ /* 0x000fe2000fffe0ff */
[----:B------:R-:W-:Y:S01]  /*1e40*/  IMAD R11, R18, c[0x0][0x370], RZ ;  /* 0x0000dc00120b7a24 */ /* 0x000fe200078e02ff */
[----:B------:R-:W-:Y:S01]  /*1e50*/  LEA R238, P0, R8, c[0x0][0x160], 0x1 ;  /* 0x0000580008ee7a11 */ /* 0x000fe200078008ff */
[----:B------:R-:W-:Y:S01]  /*1e60*/  ULDC.64 UR22, c[0x0][0x3c8] ;  /* 0x0000f20000167ab9 */ /* 0x000fe20000000a00 */
[----:B------:R-:W-:Y:S01]  /*1e70*/  IADD3 R9, P3, R10, UR17, RZ ;  /* 0x000000110a097c10 */ /* 0x000fe2000ff7e0ff */
[----:B------:R-:W-:Y:S01]  /*1e80*/  UIMAD.WIDE UR16, UR16, UR60, UR22 ;  /* 0x0000003c101072a5 */ /* 0x000fe2000f8e0216 */
[----:B------:R-:W-:Y:S01]  /*1e90*/  LEA.HI.X R239, R8, c[0x0][0x164], R12, 0x1, P0 ;  /* 0x0000590008ef7a11 */ /* 0x000fe200000f0c0c */
[C---:B------:R-:W-:Y:S01]  /*1ea0*/  IMAD R11, R0.reuse, c[0x0][0x374], R11 ;  /* 0x0000dd00000b7a24 */ /* 0x040fe200078e020b */
[----:B------:R-:W-:Y:S01]  /*1eb0*/  PLOP3.LUT P0, PT, PT, PT, UP1, 0x80, 0x0 ;  /* 0x000000000000781c */ /* 0x000fe20003f0f018 */
[----:B------:R-:W-:Y:S01]  /*1ec0*/  IMAD.WIDE.U32 R6, R0, c[0x0][0x370], R6 ;  /* 0x0000dc0000067a25 */ /* 0x000fe200078e0006 */
[----:B------:R-:W-:Y:S01]  /*1ed0*/  LEA R241, P2, R9, c[0x0][0x350], 0x2 ;  /* 0x0000d40009f17a11 */ /* 0x000fe200078410ff */
[----:B------:R-:W-:Y:S01]  /*1ee0*/  UMOV UR8, UR6 ;  /* 0x0000000600087c82 */ /* 0x000fe20008000000 */
[----:B------:R-:W-:Y:S01]  /*1ef0*/  LEA.HI.X.SX32 R10, R10, UR10, 0x1, P3 ;  /* 0x0000000a0a0a7c11 */ /* 0x000fe200098f0eff */
[----:B------:R-:W-:Y:S01]  /*1f00*/  IMAD.IADD R7, R7, 0x1, R11 ;  /* 0x0000000107077824 */ /* 0x000fe200078e020b */
[C---:B------:R-:W-:Y:S01]  /*1f10*/  LEA R236, P4, R6.reuse, c[0x0][0x330], 0x1 ;  /* 0x0000cc0006ec7a11 */ /* 0x040fe200078808ff */
[----:B------:R-:W-:Y:S01]  /*1f20*/  UMOV UR10, UR16 ;  /* 0x00000010000a7c82 */ /* 0x000fe20008000000 */
[----:B------:R-:W-:Y:S01]  /*1f30*/  LEA.HI.X R240, R9, c[0x0][0x354], R10, 0x2, P2 ;  /* 0x0000d50009f07a11 */ /* 0x000fe200010f140a */
[----:B------:R-:W-:Y:S01]  /*1f40*/  UMOV UR9, UR17 ;  /* 0x0000001100097c82 */ /* 0x000fe20008000000 */
[----:B------:R-:W-:-:S03]  /*1f50*/  LEA.HI.X R237, R6, c[0x0][0x334], R7, 0x1, P4 ;  /* 0x0000cd0006ed7a11 */ /* 0x000fc600020f0c07 */
[----:B------:R-:W-:Y:S05]  /*1f60*/  @P0 BRA `(.L_x_59) ;  /* 0x000007c000000947 */ /* 0x000fea0003800000 */
        /* <DEDUP_REMOVED lines=18> */
.L_x_60:
        /* <DEDUP_REMOVED lines=18> */
.L_x_61:
[----:B------:R-:W-:Y:S01]  /*21b0*/  ULDC.64 UR4, c[0x0][0x3a0] ;  /* 0x0000e80000047ab9 */ /* 0x000fe20000000a00 */
[----:B------:R-:W-:Y:S01]  /*21c0*/  IMAD.U32 R13, RZ, RZ, UR24 ;  /* 0x00000018ff0d7e24 */ /* 0x000fe2000f8e00ff */
[----:B------:R-:W-:Y:S01]  /*21d0*/  UIMAD UR4, UR20, UR4, URZ ;  /* 0x00000004140472a4 */ /* 0x000fe2000f8e023f */
[----:B------:R-:W-:Y:S01]  /*21e0*/  BSSY B0, `(.L_x_62) ;  /* 0x000001a000007945 */ /* 0x000fe20003800000 */
[----:B------:R-:W-:Y:S01]  /*21f0*/  ULDC.64 UR6, c[0x0][0x3b8] ;  /* 0x0000ee0000067ab9 */ /* 0x000fe20000000a00 */
[----:B------:R-:W-:Y:S01]  /*2200*/  IMAD.WIDE.U32 R6, R13, c[0x0][0x3a0], R4 ;  /* 0x0000e8000d067a25 */ /* 0x000fe200078e0004 */
[----:B------:R-:W-:Y:S02]  /*2210*/  UIMAD UR5, UR24, UR5, UR4 ;  /* 0x00000005180572a4 */ /* 0x000fe4000f8e0204 */
[----:B------:R-:W-:-:S02]  /*2220*/  UIMAD UR4, UR18, -0x80, UR14 ;  /* 0xffffff80120478a4 */ /* 0x000fc4000f8e020e */
        /* <DEDUP_REMOVED lines=10> */
[----:B------:R-:W-:Y:S01]  /*22d0*/  MOV R6, R8 ;  /* 0x0000000800067202 */ /* 0x000fe20000000f00 */
[----:B------:R-:W-:Y:S01]  /*22e0*/  IMAD R3, R18, c[0x0][0x3a0], RZ ;  /* 0x0000e80012037a24 */ /* 0x000fe200078e02ff */
[----:B------:R-:W-:-:S03]  /*22f0*/  MOV R7, R12 ;  /* 0x0000000c00077202 */ /* 0x000fc60000000f00 */
[C---:B------:R-:W-:Y:S02]  /*2300*/  IMAD R3, R0.reuse, c[0x0][0x3a4], R3 ;  /* 0x0000e90000037a24 */ /* 0x040fe400078e0203 */
[----:B------:R-:W-:-:S05]  /*2310*/  IMAD.WIDE.U32 R10, R0, c[0x0][0x3a0], R6 ;  /* 0x0000e800000a7a25 */ /* 0x000fca00078e0006 */
[----:B------:R-:W-:Y:S02]  /*2320*/  IADD3 R3, R11, R3, RZ ;  /* 0x000000030b037210 */ /* 0x000fe40007ffe0ff */
[----:B------:R-:W-:-:S04]  /*2330*/  LEA R6, P0, R10, c[0x0][0x340], 0x1 ;  /* 0x0000d0000a067a11 */ /* 0x000fc800078008ff */
[----:B------:R-:W-:-:S05]  /*2340*/  LEA.HI.X R7, R10, c[0x0][0x344], R3, 0x1, P0 ;  /* 0x0000d1000a077a11 */ /* 0x000fca00000f0c03 */
[----:B------:R1:W-:Y:S04]  /*2350*/  STG.E.128 [R6.64], RZ ;  /* 0x000000ff06007986 */ /* 0x0003e8000c101d0c */
[----:B------:R1:W-:Y:S04]  /*2360*/  STG.E.128 [R6.64+0x40], RZ ;  /* 0x000040ff06007986 */ /* 0x0003e8000c101d0c */
[----:B------:R1:W-:Y:S02]  /*2370*/  STG.E.128 [R6.64+0x80], RZ ;  /* 0x000080ff06007986 */ /* 0x0003e4000c101d0c */
.L_x_63:
[----:B------:R-:W-:Y:S05]  /*2380*/  BSYNC B0 ;  /* 0x0000000000007941 */ /* 0x000fea0003800000 */
.L_x_62:
[----:B------:R-:W-:Y:S01]  /*2390*/  IADD3 R3, R0, 0x40, RZ ;  /* 0x0000004000037810 */ /* 0x000fe20007ffe0ff */
[----:B------:R-:W-:Y:S03]  /*23a0*/  BSSY B0, `(.L_x_64) ;  /* 0x000000f000007945 */ /* 0x000fe60003800000 */
[----:B------:R-:W-:-:S13]  /*23b0*/  ISETP.GE.AND P0, PT, R3, UR4, PT ;  /* 0x0000000403007c0c */ /* 0x000fda000bf06270 */
[----:B------:R-:W-:Y:S05]  /*23c0*/  @P0 BRA `(.L_x_65) ;  /* 0x000000c000000947 */ /* 0x000fea0003800000 */
[----:B------:R-:W-:Y:S02]  /*23d0*/  IADD3 R3, P2, R0, 0x40, RZ ;  /* 0x0000004000037810 */ /* 0x000fe40007f5e0ff */
[----:B------:R-:W-:Y:S02]  /*23e0*/  MOV R9, R12 ;  /* 0x0000000c00097202 */ /* 0x000fe40000000f00 */
[----:B-1----:R-:W-:-:S03]  /*23f0*/  IADD3.X R6, RZ, R18, RZ, P2, !PT ;  /* 0x00000012ff067210 */ /* 0x002fc600017fe4ff */
[----:B------:R-:W-:-:S04]  /*2400*/  IMAD.WIDE.U32 R8, R3, c[0x0][0x3a0], R8 ;  /* 0x0000e80003087a25 */ /* 0x000fc800078e0008 */
[----:B------:R-:W-:-:S04]  /*2410*/  IMAD R6, R6, c[0x0][0x3a0], RZ ;  /* 0x0000e80006067a24 */ /* 0x000fc800078e02ff */
[----:B------:R-:W-:Y:S01]  /*2420*/  IMAD R3, R3, c[0x0][0x3a4], R6 ;  /* 0x0000e90003037a24 */ /* 0x000fe200078e0206 */
[----:B------:R-:W-:-:S04]  /*2430*/  LEA R6, P2, R8, c[0x0][0x340], 0x1 ;  /* 0x0000d00008067a11 */ /* 0x000fc800078408ff */
[----:B------:R-:W-:-:S04]  /*2440*/  IADD3 R3, R9, R3, RZ ;  /* 0x0000000309037210 */ /* 0x000fc80007ffe0ff */
[----:B------:R-:W-:-:S05]  /*2450*/  LEA.HI.X R7, R8, c[0x0][0x344], R3, 0x1, P2 ;  /* 0x0000d10008077a11 */ /* 0x000fca00010f0c03 */
[----:B------:R1:W-:Y:S04]  /*2460*/  STG.E.128 [R6.64], RZ ;  /* 0x000000ff06007986 */ /* 0x0003e8000c101d0c */
[----:B------:R1:W-:Y:S04]  /*2470*/  STG.E.128 [R6.64+0x40], RZ ;  /* 0x000040ff06007986 */ /* 0x0003e8000c101d0c */
[----:B------:R1:W-:Y:S02]  /*2480*/  STG.E.128 [R6.64+0x80], RZ ;  /* 0x000080ff06007986 */ /* 0x0003e4000c101d0c */
.L_x_65:
[----:B------:R-:W-:Y:S05]  /*2490*/  BSYNC B0 ;  /* 0x0000000000007941 */ /* 0x000fea0003800000 */
.L_x_64:
[----:B------:R-:W-:Y:S01]  /*24a0*/  ULDC.64 UR4, c[0x0][0x3a8] ;  /* 0x0000ea0000047ab9 */ /* 0x000fe20000000a00 */
[----:B------:R-:W-:Y:S01]  /*24b0*/  IMAD.WIDE.U32 R4, R13, c[0x0][0x3a8], R4 ;  /* 0x0000ea000d047a25 */ /* 0x000fe200078e0004 */
[----:B------:R-:W-:Y:S01]  /*24c0*/  UIMAD UR4, UR20, UR4, URZ ;  /* 0x00000004140472a4 */ /* 0x000fe2000f8e023f */
[----:B------:R-:W-:Y:S03]  /*24d0*/  BSSY B0, `(.L_x_66) ;  /* 0x0000017000007945 */ /* 0x000fe60003800000 */
[----:B------:R-:W-:Y:S01]  /*24e0*/  UIMAD UR4, UR24, UR5, UR4 ;  /* 0x00000005180472a4 */ /* 0x000fe2000f8e0204 */
[----:B-1----:R-:W-:-:S05]  /*24f0*/  IADD3 R6, P2, R4, UR8, RZ ;  /* 0x0000000804067c10 */ /* 0x002fca000ff5e0ff */
        /* <DEDUP_REMOVED lines=9> */
[----:B------:R-:W-:Y:S01]  /*2590*/  MOV R4, R6 ;  /* 0x0000000600047202 */ /* 0x000fe20000000f00 */
[----:B------:R-:W-:Y:S01]  /*25a0*/  IMAD R10, R18, c[0x0][0x3a8], RZ ;  /* 0x0000ea00120a7a24 */ /* 0x000fe200078e02ff */
[----:B------:R-:W-:-:S05]  /*25b0*/  MOV R5, R3 ;  /* 0x0000000300057202 */ /* 0x000fca0000000f00 */
[----:B------:R-:W-:-:S04]  /*25c0*/  IMAD.WIDE.U32 R8, R0, c[0x0][0x3a8], R4 ;  /* 0x0000ea0000087a25 */ /* 0x000fc800078e0004 */
[----:B------:R-:W-:-:S05]  /*25d0*/  IMAD R4, R0, c[0x0][0x3ac], R10 ;  /* 0x0000eb0000047a24 */ /* 0x000fca00078e020a */
[----:B------:R-:W-:Y:S02]  /*25e0*/  IADD3 R5, R9, R4, RZ ;  /* 0x0000000409057210 */ /* 0x000fe40007ffe0ff */
[----:B------:R-:W-:-:S04]  /*25f0*/  LEA R4, P1, R8, c[0x0][0x348], 0x1 ;  /* 0x0000d20008047a11 */ /* 0x000fc800078208ff */
[----:B------:R-:W-:-:S05]  /*2600*/  LEA.HI.X R5, R8, c[0x0][0x34c], R5, 0x1, P1 ;  /* 0x0000d30008057a11 */ /* 0x000fca00008f0c05 */
[----:B------:R1:W-:Y:S04]  /*2610*/  STG.E.128 [R4.64], RZ ;  /* 0x000000ff04007986 */ /* 0x0003e8000c101d0c */
[----:B------:R1:W-:Y:S04]  /*2620*/  STG.E.128 [R4.64+0x40], RZ ;  /* 0x000040ff04007986 */ /* 0x0003e8000c101d0c */
[----:B------:R1:W-:Y:S02]  /*2630*/  STG.E.128 [R4.64+0x80], RZ ;  /* 0x000080ff04007986 */ /* 0x0003e4000c101d0c */
.L_x_67:
[----:B------:R-:W-:Y:S05]  /*2640*/  BSYNC B0 ;  /* 0x0000000000007941 */ /* 0x000fea0003800000 */
.L_x_66:
[----:B------:R-:W-:Y:S05]  /*2650*/  @P0 BRA `(.L_x_68) ;  /* 0x0000590000000947 */ /* 0x000fea0003800000 */
[----:B------:R-:W-:Y:S02]  /*2660*/  IADD3 R0, P0, R0, 0x40, RZ ;  /* 0x0000004000007810 */ /* 0x000fe40007f1e0ff */
[----:B------:R-:W-:-:S02]  /*2670*/  MOV R7, R3 ;  /* 0x0000000300077202 */ /* 0x000fc40000000f00 */
        /* <DEDUP_REMOVED lines=9> */
[----:B------:R1:W-:Y:S01]  /*2710*/  STG.E.128 [R4.64+0x80], RZ ;  /* 0x000080ff04007986 */ /* 0x0003e2000c101d0c */
[----:B------:R-:W-:Y:S05]  /*2720*/  BRA `(.L_x_68) ;  /* 0x0000583000007947 */ /* 0x000fea0003800000 */
.L_x_59:
[----:B------:R-:W2:Y:S01]  /*2730*/  LDL R19, [R1+0x38] ;  /* 0x0000380001137983 */ /* 0x000ea20000100800 */
[----:B------:R-:W-:-:S03]  /*2740*/  ULDC.64 UR16, c[0x0][0x1a0] ;  /* 0x0000680000107ab9 */ /* 0x000fc60000000a00 */
[----:B------:R-:W3:Y:S01]  /*2750*/  LDL R20, [R1+0x28] ;  /* 0x0000280001147983 */ /* 0x000ee20000100800 */
[----:B------:R-:W-:-:S04]  /*2760*/  UIMAD UR4, UR20, UR16, URZ ;  /* 0x00000010140472a4 */ /* 0x000fc8000f8e023f */
[----:B------:R-:W-:-:S03]  /*2770*/  UIMAD UR15, UR24, UR17, UR4 ;  /* 0x00000011180f72a4 */ /* 0x000fc6000f8e0204 */
[----:B------:R-:W-:Y:S01]  /*2780*/  ULDC.64 UR16, c[0x0][0x198] ;  /* 0x0000660000107ab9 */ /* 0x000fe20000000a00 */
[----:B------:R-:W-:Y:S01]  /*2790*/  IMAD.U32 R8, RZ, RZ, UR24 ;  /* 0x00000018ff087e24 */ /* 0x000fe2000f8e00ff */
[----:B------:R-:W-:Y:S02]  /*27a0*/  UIMAD UR4, UR20, UR16, URZ ;  /* 0x00000010140472a4 */ /* 0x000fe4000f8e023f */
[----:B------:R-:W-:Y:S01]  /*27b0*/  UIMAD UR6, UR18, -0x80, UR14 ;  /* 0xffffff80120678a4 */ /* 0x000fe2000f8e020e */
[----:B------:R-:W-:Y:S01]  /*27c0*/  IADD3 R10, R0, 0x40, RZ ;  /* 0x00000040000a7810 */ /* 0x000fe20007ffe0ff */
[----:B------:R-:W-:Y:S01]  /*27d0*/  UIMAD UR4, UR24, UR17, UR4 ;  /* 0x00000011180472a4 */ /* 0x000fe2000f8e0204 */
[----:B------:R-:W-:-:S03]  /*27e0*/  IMAD.WIDE.U32 R6, R8, c[0x0][0x1a0], R4 ;  /* 0x0000680008067a25 */ /* 0x000fc600078e0004 */
[----:B------:R-:W-:Y:S01]  /*27f0*/  ISETP.GE.AND P2, PT, R10, UR6, PT ;  /* 0x000000060a007c0c */ /* 0x000fe2000bf46270 */
[----:B------:R-:W-:Y:S01]  /*2800*/  IMAD.WIDE.U32 R4, R8, c[0x0][0x198], R4 ;  /* 0x0000660008047a25 */ /* 0x000fe200078e0004 */
[----:B------:R-:W-:-:S03]  /*2810*/  IADD3 R6, P1, R6, UR27, RZ ;  /* 0x0000001b06067c10 */ /* 0x000fc6000ff3e0ff */
[----:B------:R-:W-:Y:S01]  /*2820*/  IMAD.U32 R9, RZ, RZ, UR15 ;  /* 0x0000000fff097e24 */ /* 0x000fe2000f8e00ff */
[----:B------:R-:W-:Y:S01]  /*2830*/  IADD3 R4, P0, R4, UR31, RZ ;  /* 0x0000001f04047c10 */ /* 0x000fe2000ff1e0ff */
[----:B------:R-:W-:Y:S01]  /*2840*/  IMAD.U32 R8, RZ, RZ, UR4 ;  /* 0x00000004ff087e24 */ /* 0x000fe2000f8e00ff */
[C---:B------:R-:W-:Y:S02]  /*2850*/  ISETP.GE.AND P3, PT, R0.reuse, UR6, PT ;  /* 0x0000000600007c0c */ /* 0x040fe4000bf66270 */
[----:B------:R-:W-:Y:S02]  /*2860*/  IADD3.X R7, R7, UR28, R9, P1, !PT ;  /* 0x0000001c07077c10 */ /* 0x000fe40008ffe409 */
[----:B------:R-:W-:Y:S01]  /*2870*/  IADD3.X R5, R5, UR33, R8, P0, !PT ;  /* 0x0000002105057c10 */ /* 0x000fe200087fe408 */
[C---:B------:R-:W-:Y:S02]  /*2880*/  IMAD R8, R13.reuse, c[0x0][0x1b8], RZ ;  /* 0x00006e000d087a24 */ /* 0x040fe400078e02ff */
[----:B------:R-:W-:Y:S01]  /*2890*/  IMAD R9, R13, c[0x0][0x1b0], RZ ;  /* 0x00006c000d097a24 */ /* 0x000fe200078e02ff */
[----:B------:R-:W-:Y:S01]  /*28a0*/  @!P2 IADD3 R12, P1, R0, 0x40, RZ ;  /* 0x00000040000ca810 */ /* 0x000fe20007f3e0ff */
[C---:B------:R-:W-:Y:S01]  /*28b0*/  IMAD R10, R3.reuse, c[0x0][0x1bc], R8 ;  /* 0x00006f00030a7a24 */ /* 0x040fe200078e0208 */
[----:B------:R-:W-:Y:S01]  /*28c0*/  UIMAD UR4, UR5, -0x40, UR26 ;  /* 0xffffffc0050478a4 */ /* 0x000fe2000f8e021a */
[----:B------:R-:W-:-:S04]  /*28d0*/  IMAD.WIDE.U32 R6, R3, c[0x0][0x1b8], R6 ;  /* 0x00006e0003067a25 */ /* 0x000fc800078e0006 */
[C---:B------:R-:W-:Y:S02]  /*28e0*/  IMAD R9, R3.reuse, c[0x0][0x1b4], R9 ;  /* 0x00006d0003097a24 */ /* 0x040fe400078e0209 */
[----:B------:R-:W-:Y:S01]  /*28f0*/  IMAD.WIDE.U32 R4, R3, c[0x0][0x1b0], R4 ;  /* 0x00006c0003047a25 */ /* 0x000fe200078e0004 */
[----:B------:R-:W-:-:S03]  /*2900*/  @!P2 IADD3 R3, P0, R0, 0x40, RZ ;  /* 0x000000400003a810 */ /* 0x000fc60007f1e0ff */
[----:B------:R-:W-:Y:S02]  /*2910*/  IMAD.IADD R7, R7, 0x1, R10 ;  /* 0x0000000107077824 */ /* 0x000fe400078e020a */
[----:B------:R-:W-:Y:S02]  /*2920*/  @!P2 IMAD.X R10, RZ, RZ, R18, P1 ;  /* 0x000000ffff0aa224 */ /* 0x000fe400008e0612 */
[----:B------:R-:W-:Y:S01]  /*2930*/  @!P3 IMAD R13, R18, c[0x0][0x1a0], RZ ;  /* 0x00006800120dba24 */ /* 0x000fe200078e02ff */
[----:B------:R-:W-:Y:S01]  /*2940*/  IADD3 R5, R5, R9, RZ ;  /* 0x0000000905057210 */ /* 0x000fe20007ffe0ff */
[----:B------:R-:W-:Y:S01]  /*2950*/  @!P2 IMAD.MOV.U32 R9, RZ, RZ, R7 ;  /* 0x000000ffff09a224 */ /* 0x000fe200078e0007 */
[----:B------:R-:W-:Y:S01]  /*2960*/  @!P2 IADD3.X R11, RZ, R18, RZ, P0, !PT ;  /* 0x00000012ff0ba210 */ /* 0x000fe200007fe4ff */
[----:B------:R-:W-:Y:S02]  /*2970*/  @!P2 IMAD R10, R10, c[0x0][0x1a0], RZ ;  /* 0x000068000a0aaa24 */ /* 0x000fe400078e02ff */
[----:B------:R-:W-:-:S02]  /*2980*/  @!P3 IMAD R16, R0, c[0x0][0x1a4], R13 ;  /* 0x000069000010ba24 */ /* 0x000fc400078e020d */
[----:B------:R-:W-:Y:S02]  /*2990*/  @!P2 IMAD R11, R11, c[0x0][0x198], RZ ;  /* 0x000066000b0baa24 */ /* 0x000fe400078e02ff */
[----:B------:R-:W-:Y:S02]  /*29a0*/  @!P2 IMAD R17, R12, c[0x0][0x1a4], R10 ;  /* 0x000069000c11aa24 */ /* 0x000fe400078e020a */
[--C-:B------:R-:W-:Y:S02]  /*29b0*/  @!P2 IMAD.MOV.U32 R14, RZ, RZ, R4.reuse ;  /* 0x000000ffff0ea224 */ /* 0x100fe400078e0004 */
[--C-:B------:R-:W-:Y:S01]  /*29c0*/  @!P2 IMAD.MOV.U32 R15, RZ, RZ, R5.reuse ;  /* 0x000000ffff0fa224 */ /* 0x100fe200078e0005 */
[----:B------:R-:W-:Y:S01]  /*29d0*/  ULEA.HI UR6, UR5, UR5, URZ, 0x1 ;  /* 0x0000000505067291 */ /* 0x000fe2000f8f083f */
[----:B------:R-:W-:-:S04]  /*29e0*/  @!P3 IMAD.WIDE.U32 R4, R0, c[0x0][0x198], R4 ;  /* 0x000066000004ba25 */ /* 0x000fc800078e0004 */
[----:B------:R-:W-:Y:S01]  /*29f0*/  @!P2 IMAD.WIDE.U32 R14, R3, c[0x0][0x198], R14 ;  /* 0x00006600030eaa25 */ /* 0x000fe200078e000e */
[----:B------:R-:W-:-:S04]  /*2a00*/  ULOP3.LUT UR6, UR6, 0xfffffffe, URZ, 0xc0, !UPT ;  /* 0xfffffffe06067892 */ /* 0x000fc8000f8ec03f */
[----:B------:R-:W-:-:S04]  /*2a10*/  UIADD3 UR6, UR5, -UR6, URZ ;  /* 0x8000000605067290 */ /* 0x000fc8000fffe03f */
[----:B------:R-:W-:Y:S01]  /*2a20*/  UISETP.NE.AND UP0, UPT, UR6, 0x1, UPT ;  /* 0x000000010600788c */ /* 0x000fe2000bf05270 */
[----:B--2---:R-:W-:-:S04]  /*2a30*/  IADD3 R8, R19, 0x8, RZ ;  /* 0x0000000813087810 */ /* 0x004fc80007ffe0ff */
[----:B------:R-:W-:Y:S01]  /*2a40*/  ISETP.GE.AND P6, PT, R8, UR4, PT ;  /* 0x0000000408007c0c */ /* 0x000fe2000bfc6270 */
[--C-:B------:R-:W-:Y:S02]  /*2a50*/  @!P2 IMAD.MOV.U32 R8, RZ, RZ, R6.reuse ;  /* 0x000000ffff08a224 */ /* 0x100fe400078e0006 */
[----:B------:R-:W-:-:S04]  /*2a60*/  @!P3 IMAD.WIDE.U32 R6, R0, c[0x0][0x1a0], R6 ;  /* 0x000068000006ba25 */ /* 0x000fc800078e0006 */
[----:B------:R-:W-:Y:S01]  /*2a70*/  @!P3 IMAD.IADD R7, R7, 0x1, R16 ;  /* 0x000000010707b824 */ /* 0x000fe200078e0210 */
[----:B------:R-:W-:Y:S01]  /*2a80*/  @!P3 LEA R10, P0, R6, c[0x0][0x170], 0x1 ;  /* 0x00005c00060aba11 */ /* 0x000fe200078008ff */
[----:B------:R-:W-:-:S04]  /*2a90*/  @!P2 IMAD.WIDE.U32 R12, R12, c[0x0][0x1a0], R8 ;  /* 0x000068000c0caa25 */ /* 0x000fc800078e0008 */
[----:B------:R-:W-:Y:S02]  /*2aa0*/  @!P3 IMAD R8, R18, c[0x0][0x198], RZ ;  /* 0x000066001208ba24 */ /* 0x000fe400078e02ff */
[----:B------:R-:W-:Y:S01]  /*2ab0*/  @!P2 IMAD R18, R3, c[0x0][0x19c], R11 ;  /* 0x000067000312aa24 */ /* 0x000fe200078e020b */
[----:B------:R-:W-:Y:S02]  /*2ac0*/  @!P3 LEA.HI.X R11, R6, c[0x0][0x174], R7, 0x1, P0 ;  /* 0x00005d00060bba11 */ /* 0x000fe400000f0c07 */
[----:B------:R-:W-:Y:S01]  /*2ad0*/  PLOP3.LUT P0, PT, PT, PT, UP6, 0x80, 0x0 ;  /* 0x000000000000781c */ /* 0x000fe20003f0f068 */
[----:B------:R-:W-:-:S12]  /*2ae0*/  @!P3 IMAD R3, R0, c[0x0][0x19c], R8 ;  /* 0x000067000003ba24 */ /* 0x000fd800078e0208 */
[----:B------:R-:W-:Y:S01]  /*2af0*/  @P0 BAR.SYNC.DEFER_BLOCKING 0x0 ;  /* 0x0000000000000b1d */ /* 0x000fe20000010000 */
[----:B------:R-:W-:Y:S01]  /*2b00*/  IADD3 R7, R19, 0x20, RZ ;  /* 0x0000002013077810 */ /* 0x000fe20007ffe0ff */
[----:B------:R-:W-:Y:S01]  /*2b10*/  @!P3 IMAD.IADD R3, R5, 0x1, R3 ;  /* 0x000000010503b824 */ /* 0x000fe200078e0203 */
[----:B------:R-:W-:Y:S02]  /*2b20*/  @!P3 LEA R6, P1, R4, c[0x0][0x168], 0x1 ;  /* 0x00005a000406ba11 */ /* 0x000fe400078208ff */
[----:B------:R-:W-:Y:S02]  /*2b30*/  @!P2 IADD3 R9, R13, R17, RZ ;  /* 0x000000110d09a210 */ /* 0x000fe40007ffe0ff */
[----:B------:R-:W-:Y:S02]  /*2b40*/  @!P2 LEA R8, P4, R12, c[0x0][0x170], 0x1 ;  /* 0x00005c000c08aa11 */ /* 0x000fe400078808ff */
[----:B------:R-:W-:Y:S02]  /*2b50*/  ISETP.GE.AND P5, PT, R7, UR4, PT ;  /* 0x0000000407007c0c */ /* 0x000fe4000bfa6270 */
[----:B------:R-:W-:Y:S01]  /*2b60*/  @!P3 LEA.HI.X R7, R4, c[0x0][0x16c], R3, 0x1, P1 ;  /* 0x00005b000407ba11 */ /* 0x000fe200008f0c03 */
[----:B------:R-:W-:Y:S01]  /*2b70*/  @!P2 IMAD.IADD R3, R15, 0x1, R18 ;  /* 0x000000010f03a824 */ /* 0x000fe200078e0212 */
[----:B------:R-:W-:-:S02]  /*2b80*/  @!P2 LEA.HI.X R9, R12, c[0x0][0x174], R9, 0x1, P4 ;  /* 0x00005d000c09aa11 */ /* 0x000fc400020f0c09 */
[----:B------:R-:W-:Y:S01]  /*2b90*/  ISETP.GE.AND P1, PT, R0, UR4, PT ;  /* 0x0000000400007c0c */ /* 0x000fe2000bf26270 */
[----:B---3--:R-:W-:Y:S01]  /*2ba0*/  IMAD.SHL.U32 R0, R20, 0x2, RZ ;  /* 0x0000000214007824 */ /* 0x008fe200078e00ff */
[C---:B------:R-:W-:Y:S02]  /*2bb0*/  @!P2 LEA R4, P4, R14.reuse, c[0x0][0x168], 0x1 ;  /* 0x00005a000e04aa11 */ /* 0x040fe400078808ff */
[----:B------:R-:W-:Y:S02]  /*2bc0*/  PLOP3.LUT P0, PT, PT, PT, UP0, 0x80, 0x0 ;  /* 0x000000000000781c */ /* 0x000fe40003f0f008 */
[----:B------:R-:W-:Y:S02]  /*2bd0*/  @!P2 LEA.HI.X R5, R14, c[0x0][0x16c], R3, 0x1, P4 ;  /* 0x00005b000e05aa11 */ /* 0x000fe400020f0c03 */
[----:B------:R-:W-:Y:S01]  /*2be0*/  IADD3 R3, R20, 0x1800, RZ ;  /* 0x0000180014037810 */ /* 0x000fe20007ffe0ff */
[----:B------:R-:W-:Y:S04]  /*2bf0*/  @P3 STS [R0+0xf000], RZ ;  /* 0x00f000ff00003388 */ /* 0x000fe80000000800 */
[----:B------:R-:W-:Y:S04]  /*2c00*/  @P3 STS [R0+0xf004], RZ ;  /* 0x00f004ff00003388 */ /* 0x000fe80000000800 */
[----:B------:R-:W-:Y:S04]  /*2c10*/  @P3 STS.64 [R0+0xf008], RZ ;  /* 0x00f008ff00003388 */ /* 0x000fe80000000a00 */
[----:B------:R-:W-:Y:S04]  /*2c20*/  @P3 STS.128 [R0+0x11000], RZ ;  /* 0x011000ff00003388 */ /* 0x000fe80000000c00 */
[----:B------:R-:W-:Y:S04]  /*2c30*/  @P3 STS.128 [R0+0x13000], RZ ;  /* 0x013000ff00003388 */ /* 0x000fe80000000c00 */
[----:B------:R-:W-:Y:S01]  /*2c40*/  @!PT LDS RZ, [RZ] ;  /* 0x00000000fffff984 */ /* 0x000fe20000000800 */
[----:B------:R-:W-:Y:S01]  /*2c50*/  @!PT LDS RZ, [RZ] ;  /* 0x00000000fffff984 */ /* 0x000fe20000000800 */
[----:B------:R-:W-:Y:S01]  /*2c60*/  @!PT LDS RZ, [RZ] ;  /* 0x00000000fffff984 */ /* 0x000fe20000000800 */
[----:B------:R1:W-:Y:S04]  /*2c70*/  @!P3 LDGSTS.E.BYPASS.LTC128B.128 [R0+0xf000], [R10.64] ;  /* 0x0f0000000a00bfae */ /* 0x0003e8000b901d4c */
[----:B------:R1:W-:Y:S04]  /*2c80*/  @!P3 LDGSTS.E.BYPASS.LTC128B.128 [R0+0x11000], [R10.64+0x40] ;  /* 0x110000400a00bfae */ /* 0x0003e8000b901d4c */
[----:B------:R1:W-:Y:S04]  /*2c90*/  @!P3 LDGSTS.E.BYPASS.LTC128B.128 [R0+0x13000], [R10.64+0x80] ;  /* 0x130000800a00bfae */ /* 0x0003e8000b901d4c */
[----:B------:R-:W-:Y:S04]  /*2ca0*/  @P2 STS.128 [R0+0x10000], RZ ;  /* 0x010000ff00002388 */ /* 0x000fe80000000c00 */
[----:B------:R-:W-:Y:S04]  /*2cb0*/  @P2 STS.128 [R0+0x12000], RZ ;  /* 0x012000ff00002388 */ /* 0x000fe80000000c00 */
[----:B------:R-:W-:Y:S04]  /*2cc0*/  @P2 STS.128 [R0+0x14000], RZ ;  /* 0x014000ff00002388 */ /* 0x000fe80000000c00 */
[----:B------:R-:W-:Y:S01]  /*2cd0*/  @!PT LDS RZ, [RZ] ;  /* 0x00000000fffff984 */ /* 0x000fe20000000800 */
[----:B------:R-:W-:Y:S01]  /*2ce0*/  @!PT LDS RZ, [RZ] ;  /* 0x00000000fffff984 */ /* 0x000fe20000000800 */
[----:B------:R-:W-:Y:S01]  /*2cf0*/  @!PT LDS RZ, [RZ] ;  /* 0x00000000fffff984 */ /* 0x000fe20000000800 */
[----:B------:R2:W-:Y:S04]  /*2d00*/  @!P2 LDGSTS.E.BYPASS.LTC128B.128 [R0+0x10000], [R8.64] ;  /* 0x100000000800afae */ /* 0x0005e8000b901d4c */
[----:B------:R2:W-:Y:S04]  /*2d10*/  @!P2 LDGSTS.E.BYPASS.LTC128B.128 [R0+0x12000], [R8.64+0x40] ;  /* 0x120000400800afae */ /* 0x0005e8000b901d4c */
[----:B------:R2:W-:Y:S01]  /*2d20*/  @!P2 LDGSTS.E.BYPASS.LTC128B.128 [R0+0x14000], [R8.64+0x80] ;  /* 0x140000800800afae */ /* 0x0005e2000b901d4c */
[----:B-1----:R-:W-:-:S03]  /*2d30*/  SEL R10, R3, R20, !P0 ;  /* 0x00000014030a7207 */ /* 0x002fc60004000000 */
[----:B------:R-:W0:Y:S01]  /*2d40*/  LDGDEPBAR ;  /* 0x00000000000079af */ /* 0x000e220000000000 */
[----:B------:R-:W-:-:S03]  /*2d50*/  SHF.L.U32 R242, R10, 0x1, RZ ;  /* 0x000000010af27819 */ /* 0x000fc600000006ff */
        /* <DEDUP_REMOVED lines=11> */
[----:B------:R-:W-:Y:S04]  /*2e10*/  @P1 STS [R242], RZ ;  /* 0x000000fff2001388 */ /* 0x000fe80000000800 */
[----:B------:R-:W-:Y:S04]  /*2e20*/  @P1 STS [R242+0x4], RZ ;  /* 0x000004fff2001388 */ /* 0x000fe80000000800 */
        /* <DEDUP_REMOVED lines=10> */
[----:B------:R-:W-:Y:S01]  /*2ed0*/  @!PT LDS RZ, [RZ] ;  /* 0x00000000fffff984 */ /* 0x000fe20000000800 */
[----:B------:R-:W-:Y:S01]  /*2ee0*/  @!PT LDS RZ, [RZ] ;  /* 0x00000000fffff984 */ /* 0x000fe20000000800 */
[----:B------:R-:W-:Y:S01]  /*2ef0*/  @!PT LDS RZ, [RZ] ;  /* 0x00000000fffff984 */ /* 0x000fe20000000800 */
[----:B------:R3:W-:Y:S04]  /*2f00*/  @!P1 LDGSTS.E.BYPASS.LTC128B.128 [R242], [R238.64] ;  /* 0x00000000eef29fae */ /* 0x0007e8000b901d4c */
[----:B------:R3:W-:Y:S04]  /*2f10*/  @!P1 LDGSTS.E.BYPASS.LTC128B.128 [R242+0x1000], [R238.64+0x40] ;  /* 0x01000040eef29fae */ /* 0x0007e8000b901d4c */
[----:B------:R3:W-:Y:S04]  /*2f20*/  @!P1 LDGSTS.E.BYPASS.LTC128B.128 [R242+0x2000], [R238.64+0x80] ;  /* 0x02000080eef29fae */ /* 0x0007e8000b901d4c */
        /* <DEDUP_REMOVED lines=8> */
[----:B------:R4:W-:Y:S01]  /*2fb0*/  @!P3 LDGSTS.E.BYPASS.LTC128B.128 [R0+0x9000], [R6.64] ;  /* 0x090000000600bfae */ /* 0x0009e2000b901d4c */
[----:B--2---:R-:W-:-:S03]  /*2fc0*/  SHF.R.S32.HI R8, RZ, 0x1f, R19 ;  /* 0x0000001fff087819 */ /* 0x004fc60000011413 */
[----:B------:R4:W-:Y:S04]  /*2fd0*/  @!P3 LDGSTS.E.BYPASS.LTC128B.128 [R0+0xb000], [R6.64+0x40] ;  /* 0x0b0000400600bfae */ /* 0x0009e8000b901d4c */
[----:B------:R4:W-:Y:S04]  /*2fe0*/  @!P3 LDGSTS.E.BYPASS.LTC128B.128 [R0+0xd000], [R6.64+0x80] ;  /* 0x0d0000800600bfae */ /* 0x0009e8000b901d4c */
[----:B------:R-:W-:Y:S04]  /*2ff0*/  @P2 STS.128 [R0+0xa000], RZ ;  /* 0x00a000ff00002388 */ /* 0x000fe80000000c00 */
[----:B------:R-:W-:Y:S04]  /*3000*/  @P2 STS.128 [R0+0xc000], RZ ;  /* 0x00c000ff00002388 */ /* 0x000fe80000000c00 */
[----:B------:R1:W-:Y:S04]  /*3010*/  @P2 STS.128 [R0+0xe000], RZ ;  /* 0x00e000ff00002388 */ /* 0x0003e80000000c00 */
[----:B------:R-:W-:Y:S01]  /*3020*/  @!PT LDS RZ, [RZ] ;  /* 0x00000000fffff984 */ /* 0x000fe20000000800 */
[----:B------:R-:W-:Y:S01]  /*3030*/  @!PT LDS RZ, [RZ] ;  /* 0x00000000fffff984 */ /* 0x000fe20000000800 */
[----:B------:R-:W-:Y:S01]  /*3040*/  @!PT LDS RZ, [RZ] ;  /* 0x00000000fffff984 */ /* 0x000fe20000000800 */
[----:B------:R2:W-:Y:S04]  /*3050*/  @!P2 LDGSTS.E.BYPASS.LTC128B.128 [R0+0xa000], [R4.64] ;  /* 0x0a0000000400afae */ /* 0x0005e8000b901d4c */
[----:B------:R2:W-:Y:S04]  /*3060*/  @!P2 LDGSTS.E.BYPASS.LTC128B.128 [R0+0xc000], [R4.64+0x40] ;  /* 0x0c0000400400afae */ /* 0x0005e8000b901d4c */
[----:B------:R2:W-:Y:S01]  /*3070*/  @!P2 LDGSTS.E.BYPASS.LTC128B.128 [R0+0xe000], [R4.64+0x80] ;  /* 0x0e0000800400afae */ /* 0x0005e2000b901d4c */
[----:B----4-:R-:W-:-:S02]  /*3080*/  IMAD.SHL.U32 R6, R19, 0x4, RZ ;  /* 0x0000000413067824 */ /* 0x010fc400078e00ff */
[----:B------:R-:W-:Y:S01]  /*3090*/  IMAD.MOV.U32 R11, RZ, RZ, 0x7f800000 ;  /* 0x7f800000ff0b7424 */ /* 0x000fe200078e00ff */
[C---:B------:R-:W-:Y:S01]  /*30a0*/  IADD3 R3, R19.reuse, 0x28, RZ ;  /* 0x0000002813037810 */ /* 0x040fe20007ffe0ff */
[----:B------:R-:W0:Y:S01]  /*30b0*/  LDGDEPBAR ;  /* 0x00000000000079af */ /* 0x000e220000000000 */
[----:B--2---:R-:W-:Y:S02]  /*30c0*/  IADD3 R4, P3, R6, UR8, RZ ;  /* 0x0000000806047c10 */ /* 0x004fe4000ff7e0ff */
[----:B------:R-:W-:Y:S02]  /*30d0*/  SHF.L.U64.HI R5, R19, 0x2, R8 ;  /* 0x0000000213057819 */ /* 0x000fe40000010208 */
[----:B------:R-:W-:Y:S01]  /*30e0*/  ISETP.GE.AND P1, PT, R3, UR4, PT ;  /* 0x0000000403007c0c */ /* 0x000fe2000bf26270 */
[----:B------:R-:W-:Y:S01]  /*30f0*/  IMAD.MOV.U32 R252, RZ, RZ, 0x7f800000 ;  /* 0x7f800000fffc7424 */ /* 0x000fe200078e00ff */
[----:B------:R-:W-:Y:S01]  /*3100*/  IADD3.X R5, R5, UR7, RZ, P3, !PT ;  /* 0x0000000705057c10 */ /* 0x000fe20009ffe4ff */
[----:B------:R-:W-:Y:S01]  /*3110*/  IMAD.MOV.U32 R251, RZ, RZ, 0x7f800000 ;  /* 0x7f800000fffb7424 */ /* 0x000fe200078e00ff */
[----:B-1----:R-:W-:Y:S01]  /*3120*/  SHF.R.S32.HI R0, RZ, 0x1f, R3 ;  /* 0x0000001fff007819 */ /* 0x002fe20000011403 */
[----:B------:R-:W-:-:S04]  /*3130*/  DEPBAR.LE SB0, 0x1 ;  /* 0x000080400000791a */ /* 0x000fc80000000000 */
[----:B------:R1:W2:Y:S04]  /*3140*/  @!P6 LDG.E R11, [R4.64+0x20] ;  /* 0x0000200c040be981 */ /* 0x0002a8000c1e1900 */
[----:B------:R-:W-:-:S04]  /*3150*/  @!P1 LEA R6, P2, R3, UR8, 0x2 ;  /* 0x0000000803069c11 */ /* 0x000fc8000f8410ff */
[----:B------:R-:W-:Y:S01]  /*3160*/  @!P1 LEA.HI.X R7, R3, UR7, R0, 0x2, P2 ;  /* 0x0000000703079c11 */ /* 0x000fe200090f1400 */
[----:B------:R-:W-:Y:S01]  /*3170*/  IMAD.U32 R0, RZ, RZ, UR26 ;  /* 0x0000001aff007e24 */ /* 0x000fe2000f8e00ff */
[C---:B------:R-:W-:Y:S02]  /*3180*/  IADD3 R3, R19.reuse, 0x1, RZ ;  /* 0x0000000113037810 */ /* 0x040fe40007ffe0ff */
[----:B------:R-:W-:Y:S01]  /*3190*/  ISETP.GE.AND P4, PT, R19, UR4, PT ;  /* 0x0000000413007c0c */ /* 0x000fe2000bf86270 */
[----:B------:R4:W5:Y:S01]  /*31a0*/  @!P1 LDG.E R251, [R6.64] ;  /* 0x0000000c06fb9981 */ /* 0x000962000c1e1900 */
[----:B------:R-:W-:Y:S02]  /*31b0*/  IADD3 R0, R3, UR14, -R0 ;  /* 0x0000000e03007c10 */ /* 0x000fe4000fffe800 */
[----:B------:R-:W-:-:S03]  /*31c0*/  IADD3 R3, R231, 0x1800, RZ ;  /* 0x00001800e7037810 */ /* 0x000fc60007ffe0ff */
[----:B------:R1:W-:Y:S01]  /*31d0*/  STL [R1+0x24], R0 ;  /* 0x0000240001007387 */ /* 0x0003e20000100800 */
[----:B------:R-:W-:Y:S02]  /*31e0*/  SEL R3, R3, R231, !P0 ;  /* 0x000000e703037207 */ /* 0x000fe40004000000 */
[----:B------:R-:W-:-:S03]  /*31f0*/  MOV R250, 0x7f800000 ;  /* 0x7f80000000fa7802 */ /* 0x000fc60000000f00 */
[----:B------:R-:W-:Y:S01]  /*3200*/  IMAD.SHL.U32 R220, R3, 0x2, RZ ;  /* 0x0000000203dc7824 */ /* 0x000fe200078e00ff */
[----:B------:R3:W5:Y:S04]  /*3210*/  @!P4 LDG.E R252, [R4.64] ;  /* 0x0000000c04fcc981 */ /* 0x000768000c1e1900 */
[----:B------:R3:W5:Y:S04]  /*3220*/  @!P5 LDG.E R250, [R4.64+0x80] ;  /* 0x0000800c04fad981 */ /* 0x000768000c1e1900 */
[----:B------:R-:W-:Y:S01]  /*3230*/  BAR.SYNC.DEFER_BLOCKING 0x0 ;  /* 0x0000000000007b1d */ /* 0x000fe20000010000 */
[----:B-1----:R-:W-:-:S04]  /*3240*/  IADD3 R0, R229, 0x1800, RZ ;  /* 0x00001800e5007810 */ /* 0x002fc80007ffe0ff */
[----:B------:R-:W-:-:S04]  /*3250*/  SEL R0, R0, R229, !P0 ;  /* 0x000000e500007207 */ /* 0x000fc80004000000 */
[----:B------:R-:W-:Y:S01]  /*3260*/  SHF.L.U32 R3, R0, 0x1, RZ ;  /* 0x0000000100037819 */ /* 0x000fe200000006ff */
[----:B------:R-:W-:-:S04]  /*3270*/  IMAD.MOV.U32 R0, RZ, RZ, c[0x0][0x22c] ;  /* 0x00008b00ff007624 */ /* 0x000fc800078e00ff */
[----:B------:R-:W-:Y:S01]  /*3280*/  IMAD R0, R0, c[0x0][0x1c0], RZ ;  /* 0x0000700000007a24 */ /* 0x000fe200078e02ff */
[----:B------:R-:W1:Y:S03]  /*3290*/  LDSM.16.M88.4 R172, [R222+0xf000] ;  /* 0x00f00000deac783b */ /* 0x000e660000000200 */
[C---:B----4-:R-:W-:Y:S01]  /*32a0*/  IMAD.SHL.U32 R6, R0.reuse, 0x10, RZ ;  /* 0x0000001000067824 */ /* 0x050fe200078e00ff */
[----:B------:R-:W4:Y:S01]  /*32b0*/  LDSM.16.M88.4 R176, [R222+0xf400] ;  /* 0x00f40000deb0783b */ /* 0x000f220000000200 */
[----:B---3--:R-:W-:-:S03]  /*32c0*/  IMAD.SHL.U32 R4, R0, 0x8, RZ ;  /* 0x0000000800047824 */ /* 0x008fc600078e00ff */
[C---:B------:R-:W-:Y:S01]  /*32d0*/  IADD3 R5, R6.reuse, 0x20, RZ ;  /* 0x0000002006057810 */ /* 0x040fe20007ffe0ff */
[----:B------:R-:W3:Y:S01]  /*32e0*/  LDSM.16.M88.4 R180, [R221+0xf000] ;  /* 0x00f00000ddb4783b */ /* 0x000ee20000000200 */
[----:B------:R-:W-:Y:S02]  /*32f0*/  IADD3 R0, R6, 0x40, RZ ;  /* 0x0000004006007810 */ /* 0x000fe40007ffe0ff */
[----:B------:R-:W-:Y:S01]  /*3300*/  SHF.L.U64.HI R6, R19, 0x2, R8 ;  /* 0x0000000213067819 */ /* 0x000fe20000010208 */
[C---:B------:R-:W-:Y:S01]  /*3310*/  IMAD.IADD R5, R4.reuse, 0x1, R5 ;  /* 0x0000000104057824 */ /* 0x040fe200078e0205 */
[----:B------:R-:W1:Y:S01]  /*3320*/  LDSM.16.M88.4 R184, [R221+0xf400] ;  /* 0x00f40000ddb8783b */ /* 0x000e620000000200 */
[----:B------:R-:W-:-:S03]  /*3330*/  IMAD.IADD R0, R4, 0x1, R0 ;  /* 0x0000000104007824 */ /* 0x000fc600078e0200 */
[----:B------:R-:W1:Y:S04]  /*3340*/  LDSM.16.M88.4 R188, [R222+0x11000] ;  /* 0x01100000debc783b */ /* 0x000e680000000200 */
[----:B------:R-:W1:Y:S04]  /*3350*/  LDSM.16.M88.4 R192, [R222+0x11400] ;  /* 0x01140000dec0783b */ /* 0x000e680000000200 */
[----:B------:R-:W1:Y:S04]  /*3360*/  LDSM.16.M88.4 R196, [R221+0x11000] ;  /* 0x01100000ddc4783b */ /* 0x000e680000000200 */
[----:B------:R-:W1:Y:S04]  /*3370*/  LDSM.16.M88.4 R200, [R221+0x11400] ;  /* 0x01140000ddc8783b */ /* 0x000e680000000200 */
[----:B------:R-:W1:Y:S04]  /*3380*/  LDSM.16.M88.4 R204, [R222+0x13000] ;  /* 0x01300000decc783b */ /* 0x000e680000000200 */
[----:B------:R-:W1:Y:S04]  /*3390*/  LDSM.16.M88.4 R208, [R222+0x13400] ;  /* 0x01340000ded0783b */ /* 0x000e680000000200 */
[----:B------:R-:W1:Y:S04]  /*33a0*/  LDSM.16.M88.4 R212, [R221+0x13000] ;  /* 0x01300000ddd4783b */ /* 0x000e680000000200 */
[----:B------:R-:W1:Y:S01]  /*33b0*/  LDSM.16.M88.4 R216, [R221+0x13400] ;  /* 0x01340000ddd8783b */ /* 0x000e620000000200 */
[----:B------:R-:W-:Y:S01]  /*33c0*/  SHF.L.U32 R223, R231, 0x1, RZ ;  /* 0x00000001e7df7819 */ /* 0x000fe200000006ff */
[----:B------:R-:W-:Y:S01]  /*33d0*/  UIADD3 UR15, UR26, 0x80, UR24 ;  /* 0x000000801a0f7890 */ /* 0x000fe2000fffe018 */
        /* <DEDUP_REMOVED lines=48> */
[----:B------:R-:W-:Y:S01]  /*36e0*/  IADD3 R224, R223, R230, RZ ;  /* 0x000000e6dfe07210 */ /* 0x000fe20007ffe0ff */
[----:B------:R-:W-:Y:S01]  /*36f0*/  UIADD3 UR15, UR15, -UR14, URZ ;  /* 0x8000000e0f0f7290 */ /* 0x000fe2000fffe03f */
[----:B--2---:R-:W-:Y:S04]  /*3700*/  STL [R1], R11 ;  /* 0x0000000b01007387 */ /* 0x004fe80000100800 */
[----:B------:R2:W-:Y:S02]  /*3710*/  STL [R1+0x20], R6 ;  /* 0x0000200601007387 */ /* 0x0005e40000100800 */
[----:B--2---:R-:W-:-:S05]  /*3720*/  IMAD.SHL.U32 R6, R19, 0x4, RZ ;  /* 0x0000000413067824 */ /* 0x004fca00078e00ff */
[----:B------:R2:W-:Y:S02]  /*3730*/  STL [R1+0x1c], R6 ;  /* 0x00001c0601007387 */ /* 0x0005e40000100800 */
[C---:B--2---:R-:W-:Y:S02]  /*3740*/  IMAD.IADD R6, R4.reuse, 0x1, R5 ;  /* 0x0000000104067824 */ /* 0x044fe400078e0205 */
[C---:B------:R-:W-:Y:S02]  /*3750*/  IMAD.IADD R5, R4.reuse, 0x1, R0 ;  /* 0x0000000104057824 */ /* 0x040fe400078e0200 */
[----:B------:R-:W-:-:S03]  /*3760*/  IMAD.IADD R6, R4, 0x1, R6 ;  /* 0x0000000104067824 */ /* 0x000fc600078e0206 */
[C---:B------:R-:W-:Y:S01]  /*3770*/  IADD3 R5, R4.reuse, R5, RZ ;  /* 0x0000000504057210 */ /* 0x040fe20007ffe0ff */
[----:B------:R-:W-:-:S04]  /*3780*/  IMAD.IADD R6, R4, 0x1, R6 ;  /* 0x0000000104067824 */ /* 0x000fc800078e0206 */
[C---:B------:R-:W-:Y:S01]  /*3790*/  IMAD.IADD R5, R4.reuse, 0x1, R5 ;  /* 0x0000000104057824 */ /* 0x040fe200078e0205 */
[----:B------:R2:W-:Y:S03]  /*37a0*/  STL [R1+0x8], R6 ;  /* 0x0000080601007387 */ /* 0x0005e60000100800 */
[C---:B------:R-:W-:Y:S01]  /*37b0*/  IMAD.IADD R0, R4.reuse, 0x1, R5 ;  /* 0x0000000104007824 */ /* 0x040fe200078e0205 */
[----:B------:R1:W-:Y:S01]  /*37c0*/  STL [R1+0x4], R5 ;  /* 0x0000040501007387 */ /* 0x0003e20000100800 */
[----:B--2---:R-:W-:-:S05]  /*37d0*/  IADD3 R6, R4, R6, RZ ;  /* 0x0000000604067210 */ /* 0x004fca0007ffe0ff */
[----:B------:R2:W-:Y:S04]  /*37e0*/  STL [R1+0x10], R6 ;  /* 0x0000100601007387 */ /* 0x0005e80000100800 */
[----:B-1-34-:R2:W-:Y:S02]  /*37f0*/  STL [R1+0xc], R0 ;  /* 0x00000c0001007387 */ /* 0x01a5e40000100800 */
.L_x_71:
[----:B------:R-:W0:Y:S01]  /*3800*/  LDGDEPBAR ;  /* 0x00000000000079af */ /* 0x000e220000000000 */
[----:B--2---:R-:W-:Y:S01]  /*3810*/  IMAD.IADD R0, R230, 0x1, R220 ;  /* 0x00000001e6007824 */ /* 0x004fe200078e02dc */
[----:B------:R-:W-:Y:S01]  /*3820*/  USHF.L.U32 UR6, UR5, 0x6, URZ ;  /* 0x0000000605067899 */ /* 0x000fe2000800063f */
[C---:B-----5:R-:W-:Y:S01]  /*3830*/  FSETP.NEU.FTZ.AND P1, PT, R252.reuse, -INF , PT ;  /* 0xff800000fc00780b */ /* 0x060fe20003f3d000 */
[----:B------:R-:W-:Y:S02]  /*3840*/  USHF.L.U32 UR4, UR18, 0x7, URZ ;  /* 0x0000000712047899 */ /* 0x000fe4000800063f */
[----:B------:R-:W-:Y:S02]  /*3850*/  UISETP.GE.AND UP0, UPT, UR6, UR15, UPT ;  /* 0x0000000f0600728c */ /* 0x000fe4000bf06270 */
[----:B------:R-:W2:Y:S01]  /*3860*/  LDL R244, [R1+0x34] ;  /* 0x0000340001f47983 */ /* 0x000ea20000100800 */
[----:B------:R-:W-:Y:S02]  /*3870*/  UIADD3 UR4, UR4, 0x80, URZ ;  /* 0x0000008004047890 */ /* 0x000fe4000fffe03f */
[----:B------:R-:W-:Y:S01]  /*3880*/  UISETP.GT.AND UP3, UPT, UR5, UR11, UPT ;  /* 0x0000000b0500728c */ /* 0x000fe2000bf64270 */
[----:B------:R-:W3:Y:S01]  /*3890*/  LDL R245, [R1+0x24] ;  /* 0x0000240001f57983 */ /* 0x000ee20000100800 */
[----:B------:R-:W-:Y:S03]  /*38a0*/  UISETP.LT.AND UP0, UPT, UR4, UR14, UP0 ;  /* 0x0000000e0400728c */ /* 0x000fe60008701270 */
[----:B------:R-:W4:Y:S03]  /*38b0*/  LDL R243, [R1] ;  /* 0x0000000001f37983 */ /* 0x000f260000100800 */
[----:B------:R-:W-:Y:S01]  /*38c0*/  PLOP3.LUT P0, PT, PT, PT, UP0, 0x80, 0x0 ;  /* 0x000000000000781c */ /* 0x000fe20003f0f008 */
        /* <DEDUP_REMOVED lines=45> */
[----:B------:R-:W-:Y:S08]  /*3ba0*/  HMMA.16816.F32.BF16 R32, R152, R166, R32 ;  /* 0x000000a69820723c */ /* 0x000ff00000041820 */
[-C--:B-1----:R-:W-:Y:S08]  /*3bb0*/  HMMA.16816.F32.BF16 R4, R132, R140.reuse, R4 ;  /* 0x0000008c8404723c */ /* 0x082ff00000041804 */
[C---:B------:R-:W-:Y:S08]  /*3bc0*/  HMMA.16816.F32.BF16 R8, R144.reuse, R140, R8 ;  /* 0x0000008c9008723c */ /* 0x040ff00000041808 */
[-C--:B------:R-:W-:Y:S08]  /*3bd0*/  HMMA.16816.F32.BF16 R12, R144, R142.reuse, R12 ;  /* 0x0000008e900c723c */ /* 0x080ff0000004180c */
[C---:B------:R-:W-:Y:S01]  /*3be0*/  HMMA.16816.F32.BF16 R16, R132.reuse, R142, R16 ;  /* 0x0000008e8410723c */ /* 0x040fe20000041810 */
[----:B------:R-:W-:Y:S07]  /*3bf0*/  LDSM.16.M88.4 R140, [R0+0x2000] ;  /* 0x00200000008c783b */ /* 0x000fee0000000200 */
        /* <DEDUP_REMOVED lines=10> */
[----:B---3--:R-:W-:Y:S03]  /*3ca0*/  IMAD.U32 R0, RZ, RZ, UR18 ;  /* 0x00000012ff007e24 */ /* 0x008fe6000f8e00ff */
[----:B------:R-:W-:Y:S01]  /*3cb0*/  FSEL R148, R148, RZ, P1 ;  /* 0x000000ff94947208 */ /* 0x000fe20000800000 */
[----:B------:R-:W-:Y:S03]  /*3cc0*/  @!P0 IMAD R0, R0, 0x80, R244 ;  /* 0x0000008000008824 */ /* 0x000fe600078e02f4 */
[C---:B------:R-:W-:Y:S07]  /*3cd0*/  HMMA.16816.F32.BF16 R16, R136.reuse, R150, R16 ;  /* 0x000000968810723c */ /* 0x040fee0000041810 */
[----:B------:R-:W-:Y:S01]  /*3ce0*/  @!P0 IADD3 R150, R0, 0x1, RZ ;  /* 0x0000000100968810 */ /* 0x000fe20007ffe0ff */
[-C--:B------:R-:W-:Y:S08]  /*3cf0*/  HMMA.16816.F32.BF16 R20, R136, R160.reuse, R20 ;  /* 0x000000a08814723c */ /* 0x080ff00000041814 */
[C---:B------:R-:W-:Y:S08]  /*3d00*/  HMMA.16816.F32.BF16 R24, R156.reuse, R160, R24 ;  /* 0x000000a09c18723c */ /* 0x040ff00000041818 */
[-C--:B------:R-:W-:Y:S08]  /*3d10*/  HMMA.16816.F32.BF16 R28, R156, R162.reuse, R28 ;  /* 0x000000a29c1c723c */ /* 0x080ff0000004181c */
[----:B------:R-:W-:Y:S07]  /*3d20*/  HMMA.16816.F32.BF16 R32, R136, R162, R32 ;  /* 0x000000a28820723c */ /* 0x000fee0000041820 */
[----:B----4-:R-:W-:Y:S01]  /*3d30*/  FMUL.FTZ R139, R243, 1.4426950216293334961 ;  /* 0x3fb8aa3bf38b7820 */ /* 0x010fe20000410000 */
[-C--:B-1----:R-:W-:Y:S05]  /*3d40*/  HMMA.16816.F32.BF16 R4, R140, R144.reuse, R4 ;  /* 0x000000908c04723c */ /* 0x082fea0000041804 */
[----:B------:R-:W-:Y:S01]  /*3d50*/  @!P0 IADD3 R137, R245, UR6, RZ ;  /* 0x00000006f5898c10 */ /* 0x000fe2000fffe0ff */
[----:B------:R-:W-:Y:S02]  /*3d60*/  FMUL.FTZ R138, R250, 1.4426950216293334961 ;  /* 0x3fb8aa3bfa8a7820 */ /* 0x000fe40000410000 */
[C---:B------:R-:W-:Y:S01]  /*3d70*/  HMMA.16816.F32.BF16 R8, R132.reuse, R144, R8 ;  /* 0x000000908408723c */ /* 0x040fe20000041808 */
[----:B------:R-:W2:Y:S03]  /*3d80*/  LDL R145, [R1+0x1c] ;  /* 0x00001c0001917983 */ /* 0x000ea60000100800 */
[C---:B------:R-:W-:Y:S02]  /*3d90*/  @!P0 IMNMX R149, R137.reuse, UR14, PT ;  /* 0x0000000e89958c17 */ /* 0x040fe4000b800200 */
[----:B------:R-:W-:Y:S02]  /*3da0*/  @!P0 IADD3 R136, R137, 0x8, RZ ;  /* 0x0000000889888810 */ /* 0x000fe40007ffe0ff */
[-C--:B------:R-:W-:Y:S03]  /*3db0*/  HMMA.16816.F32.BF16 R12, R132, R146.reuse, R12 ;  /* 0x00000092840c723c */ /* 0x080fe6000004180c */
[-C--:B------:R-:W-:Y:S02]  /*3dc0*/  @!P0 ISETP.GE.AND P1, PT, R150, R149.reuse, PT ;  /* 0x000000959600820c */ /* 0x080fe40003f26270 */
[----:B------:R-:W-:Y:S02]  /*3dd0*/  @!P0 ISETP.GE.AND P2, PT, R0, R149, PT ;  /* 0x000000950000820c */ /* 0x000fe40003f46270 */
[----:B------:R-:W-:Y:S01]  /*3de0*/  @!P0 IMNMX R144, R136, UR14, PT ;  /* 0x0000000e88908c17 */ /* 0x000fe2000b800200 */
[C---:B------:R-:W-:Y:S01]  /*3df0*/  HMMA.16816.F32.BF16 R16, R140.reuse, R146, R16 ;  /* 0x000000928c10723c */ /* 0x040fe20000041810 */
[----:B------:R-:W3:Y:S03]  /*3e00*/  LDL R146, [R1+0x20] ;  /* 0x0000200001927983 */ /* 0x000ee60000100800 */
[----:B------:R-:W-:Y:S02]  /*3e10*/  @!P0 FSEL R5, R5, -INF , !P1 ;  /* 0xff80000005058808 */ /* 0x000fe40004800000 */
[----:B------:R-:W-:Y:S02]  /*3e20*/  FSETP.NEU.FTZ.AND P1, PT, R243, -INF , PT ;  /* 0xff800000f300780b */ /* 0x000fe40003f3d000 */
[----:B------:R-:W-:Y:S01]  /*3e30*/  @!P0 IADD3 R136, R137, 0x20, RZ ;  /* 0x0000002089888810 */ /* 0x000fe20007ffe0ff */
[--C-:B------:R-:W-:Y:S03]  /*3e40*/  FFMA.FTZ R5, R5, c[0x0][0x23c], -R148.reuse ;  /* 0x00008f0005057a23 */ /* 0x100fe60000010894 */
[----:B------:R-:W-:Y:S01]  /*3e50*/  @!P0 IMNMX R136, R136, UR14, PT ;  /* 0x0000000e88888c17 */ /* 0x000fe2000b800200 */
[----:B------:R-:W-:Y:S01]  /*3e60*/  MUFU.EX2 R163, R5 ;  /* 0x0000000500a37308 */ /* 0x000fe20000000800 */
[----:B------:R-:W-:Y:S02]  /*3e70*/  @!P0 FSEL R4, R4, -INF , !P2 ;  /* 0xff80000004048808 */ /* 0x000fe40005000000 */
[----:B------:R-:W-:Y:S02]  /*3e80*/  FSEL R139, R139, RZ, P1 ;  /* 0x000000ff8b8b7208 */ /* 0x000fe40000800000 */
[-C--:B------:R-:W-:Y:S01]  /*3e90*/  @!P0 ISETP.GE.AND P2, PT, R0, R144.reuse, PT ;  /* 0x000000900000820c */ /* 0x080fe20003f46270 */
[----:B------:R-:W-:Y:S01]  /*3ea0*/  FFMA.FTZ R4, R4, c[0x0][0x23c], -R148 ;  /* 0x00008f0004047a23 */ /* 0x000fe20000010894 */
[----:B------:R-:W-:Y:S02]  /*3eb0*/  @!P0 ISETP.GE.AND P1, PT, R150, R144, PT ;  /* 0x000000909600820c */ /* 0x000fe40003f26270 */
[----:B------:R-:W-:Y:S01]  /*3ec0*/  @!P0 FSEL R6, R6, -INF , !P2 ;  /* 0xff80000006068808 */ /* 0x000fe20005000000 */
[----:B------:R-:W-:Y:S01]  /*3ed0*/  MUFU.EX2 R169, R4 ;  /* 0x0000000400a97308 */ /* 0x000fe20000000800 */
[-C--:B------:R-:W-:Y:S02]  /*3ee0*/  @!P0 ISETP.GE.AND P2, PT, R0, R136.reuse, PT ;  /* 0x000000880000820c */ /* 0x080fe40003f46270 */
[----:B------:R-:W-:Y:S01]  /*3ef0*/  @!P0 FSEL R7, R7, -INF , !P1 ;  /* 0xff80000007078808 */ /* 0x000fe20004800000 */
[--C-:B------:R-:W-:Y:S01]  /*3f00*/  FFMA.FTZ R6, R6, c[0x0][0x23c], -R139.reuse ;  /* 0x00008f0006067a23 */ /* 0x100fe2000001088b */
[----:B------:R-:W-:Y:S02]  /*3f10*/  FSETP.NEU.FTZ.AND P1, PT, R250, -INF , PT ;  /* 0xff800000fa00780b */ /* 0x000fe40003f3d000 */
[----:B------:R-:W-:Y:S01]  /*3f20*/  @!P0 FSEL R8, R8, -INF , !P2 ;  /* 0xff80000008088808 */ /* 0x000fe20005000000 */
[--C-:B------:R-:W-:Y:S01]  /*3f30*/  FFMA.FTZ R7, R7, c[0x0][0x23c], -R139.reuse ;  /* 0x00008f0007077a23 */ /* 0x100fe2000001088b */
[----:B------:R-:W-:Y:S01]  /*3f40*/  FSEL R138, R138, RZ, P1 ;  /* 0x000000ff8a8a7208 */ /* 0x000fe20000800000 */
[----:B------:R-:W-:Y:S01]  /*3f50*/  MUFU.EX2 R162, R6 ;  /* 0x0000000600a27308 */ /* 0x000fe20000000800 */
[----:B------:R-:W-:Y:S02]  /*3f60*/  @!P0 IADD3 R137, R137, 0x28, RZ ;  /* 0x0000002889898810 */ /* 0x000fe40007ffe0ff */
[-C--:B------:R-:W-:Y:S01]  /*3f70*/  @!P0 ISETP.GE.AND P1, PT, R150, R136.reuse, PT ;  /* 0x000000889600820c */ /* 0x080fe20003f26270 */
[--C-:B------:R-:W-:Y:S01]  /*3f80*/  FFMA.FTZ R8, R8, c[0x0][0x23c], -R138.reuse ;  /* 0x00008f0008087a23 */ /* 0x100fe2000001088a */
[----:B------:R-:W-:Y:S02]  /*3f90*/  @!P0 IMNMX R137, R137, UR14, PT ;  /* 0x0000000e89898c17 */ /* 0x000fe4000b800200 */
[----:B------:R-:W-:Y:S02]  /*3fa0*/  @!P0 FSEL R9, R9, -INF , !P1 ;  /* 0xff80000009098808 */ /* 0x000fe40004800000 */
[-C--:B------:R-:W-:Y:S01]  /*3fb0*/  @!P0 ISETP.GE.AND P2, PT, R0, R137.reuse, PT ;  /* 0x000000890000820c */ /* 0x080fe20003f46270 */
[----:B------:R1:W-:Y:S01]  /*3fc0*/  MUFU.EX2 R247, R8 ;  /* 0x0000000800f77308 */ /* 0x0003e20000000800 */
[----:B------:R-:W-:Y:S01]  /*3fd0*/  FSETP.NEU.FTZ.AND P1, PT, R251, -INF , PT ;  /* 0xff800000fb00780b */ /* 0x000fe20003f3d000 */
[----:B------:R-:W-:Y:S01]  /*3fe0*/  FFMA.FTZ R9, R9, c[0x0][0x23c], -R138 ;  /* 0x00008f0009097a23 */ /* 0x000fe2000001088a */
[----:B------:R-:W-:Y:S07]  /*3ff0*/  @!P0 FSEL R10, R10, -INF , !P2 ;  /* 0xff8000000a0a8808 */ /* 0x000fee0005000000 */
[----:B------:R4:W4:Y:S10]  /*4000*/  MUFU.EX2 R243, R7 ;  /* 0x0000000700f37308 */ /* 0x0009340000000800 */
[----:B------:R4:W4:Y:S01]  /*4010*/  MUFU.EX2 R246, R9 ;  /* 0x0000000900f67308 */ /* 0x0009220000000800 */
[----:B-1----:R-:W-:Y:S05]  /*4020*/  FMUL.FTZ R8, R251, 1.4426950216293334961 ;  /* 0x3fb8aa3bfb087820 */ /* 0x002fea0000410000 */
[----:B------:R-:W-:Y:S02]  /*4030*/  FSEL R8, R8, RZ, P1 ;  /* 0x000000ff08087208 */ /* 0x000fe40000800000 */
[-C--:B------:R-:W-:Y:S01]  /*4040*/  @!P0 ISETP.GE.AND P1, PT, R150, R137.reuse, PT ;  /* 0x000000899600820c */ /* 0x080fe20003f26270 */
[----:B----4-:R-:W1:Y:S02]  /*4050*/  LDSM.16.M88.4 R4, [R221+0xd400] ;  /* 0x00d40000dd04783b */ /* 0x010e640000000200 */
[--C-:B------:R-:W-:Y:S01]  /*4060*/  FFMA.FTZ R10, R10, c[0x0][0x23c], -R8.reuse ;  /* 0x00008f000a0a7a23 */ /* 0x100fe20000010808 */
[----:B------:R-:W-:Y:S03]  /*4070*/  @!P0 FSEL R11, R11, -INF , !P1 ;  /* 0xff8000000b0b8808 */ /* 0x000fe60004800000 */
[----:B------:R4:W-:Y:S02]  /*4080*/  MUFU.EX2 R248, R10 ;  /* 0x0000000a00f87308 */ /* 0x0009e40000000800 */
[----:B------:R-:W-:Y:S01]  /*4090*/  FFMA.FTZ R11, R11, c[0x0][0x23c], -R8 ;  /* 0x00008f000b0b7a23 */ /* 0x000fe20000010808 */
[----:B------:R-:W-:Y:S04]  /*40a0*/  @!P0 IADD3 R9, R0, 0x8, RZ ;  /* 0x0000000800098810 */ /* 0x000fe80007ffe0ff */
[-C--:B------:R-:W-:Y:S03]  /*40b0*/  @!P0 ISETP.GE.AND P1, PT, R9, R136.reuse, PT ;  /* 0x000000880900820c */ /* 0x080fe60003f26270 */
[----:B------:R-:W1:Y:S01]  /*40c0*/  MUFU.EX2 R249, R11 ;  /* 0x0000000b00f97308 */ /* 0x000e620000000800 */
[----:B------:R-:W-:Y:S05]  /*40d0*/  @!P0 FSEL R12, R12, -INF , !P1 ;  /* 0xff8000000c0c8808 */ /* 0x000fea0004800000 */
[--C-:B------:R-:W-:Y:S04]  /*40e0*/  FFMA.FTZ R12, R12, c[0x0][0x23c], -R138.reuse ;  /* 0x00008f000c0c7a23 */ /* 0x100fe8000001088a */
[----:B------:R-:W-:Y:S01]  /*40f0*/  MUFU.EX2 R171, R12 ;  /* 0x0000000c00ab7308 */ /* 0x000fe20000000800 */
[----:B----4-:R-:W-:Y:S04]  /*4100*/  @!P0 IADD3 R10, R0, 0x9, RZ ;  /* 0x00000009000a8810 */ /* 0x010fe80007ffe0ff */
        /* <DEDUP_REMOVED lines=16> */
[-C--:B------:R-:W-:Y:S02]  /*4210*/  @!P0 ISETP.GE.AND P1, PT, R10, R149.reuse, PT ;  /* 0x000000950a00820c */ /* 0x080fe40003f26270 */
[----:B------:R-:W-:Y:S04]  /*4220*/  HMMA.16816.F32.BF16 R32, R140, R6, R32 ;  /* 0x000000068c20723c */ /* 0x000fe80000041820 */
[----:B------:R-:W-:Y:S01]  /*4230*/  @!P0 FSEL R17, R17, -INF , !P1 ;  /* 0xff80000011118808 */ /* 0x000fe20004800000 */
[--C-:B------:R-:W-:Y:S01]  /*4240*/  FFMA.FTZ R16, R16, c[0x0][0x23c], -R148.reuse ;  /* 0x00008f0010107a23 */ /* 0x100fe20000010894 */
[-C--:B------:R-:W-:Y:S01]  /*4250*/  @!P0 ISETP.GE.AND P1, PT, R9, R144.reuse, PT ;  /* 0x000000900900820c */ /* 0x080fe20003f26270 */
[----:B------:R-:W-:Y:S01]  /*4260*/  MUFU.EX2 R244, R15 ;  /* 0x0000000f00f47308 */ /* 0x000fe20000000800 */
[----:B------:R-:W-:Y:S01]  /*4270*/  @!P0 IADD3 R9, R0, 0x10, RZ ;  /* 0x0000001000098810 */ /* 0x000fe20007ffe0ff */
[--C-:B------:R-:W-:Y:S03]  /*4280*/  FFMA.FTZ R17, R17, c[0x0][0x23c], -R148.reuse ;  /* 0x00008f0011117a23 */ /* 0x100fe60000010894 */
        /* <DEDUP_REMOVED lines=10> */
[----:B------:R-:W-:Y:S02]  /*4330*/  @!P0 ISETP.GE.AND P1, PT, R10, R149, PT ;  /* 0x000000950a00820c */ /* 0x000fe40003f26270 */
[----:B------:R-:W-:Y:S01]  /*4340*/  @!P0 IADD3 R0, R0, 0x19, RZ ;  /* 0x0000001900008810 */ /* 0x000fe20007ffe0ff */
[----:B------:R-:W4:Y:S01]  /*4350*/  MUFU.EX2 R159, R17 ;  /* 0x00000011009f7308 */ /* 0x000f220000000800 */
[----:B------:R-:W-:Y:S01]  /*4360*/  @!P0 FSEL R21, R21, -INF , !P1 ;  /* 0xff80000015158808 */ /* 0x000fe20004800000 */
[--C-:B------:R-:W-:Y:S01]  /*4370*/  FFMA.FTZ R20, R20, c[0x0][0x23c], -R148.reuse ;  /* 0x00008f0014147a23 */ /* 0x100fe20000010894 */
[----:B------:R-:W-:Y:S02]  /*4380*/  @!P0 ISETP.GE.AND P1, PT, R9, R144, PT ;  /* 0x000000900900820c */ /* 0x000fe40003f26270 */
[----:B------:R-:W-:Y:S01]  /*4390*/  F2FP.BF16.PACK_AB R7, R243, R162 ;  /* 0x000000a2f307723e */ /* 0x000fe200000010ff */
        /* <DEDUP_REMOVED lines=9> */
[----:B------:R-:W-:Y:S01]  /*4430*/  F2FP.BF16.PACK_AB R5, R249, R248 ;  /* 0x000000f8f905723e */ /* 0x000fe200000010ff */
[--C-:B------:R-:W-:Y:S01]  /*4440*/  FFMA.FTZ R23, R23, c[0x0][0x23c], -R139.reuse ;  /* 0x00008f0017177a23 */ /* 0x100fe2000001088b */
[----:B------:R-:W-:Y:S01]  /*4450*/  @!P0 FSEL R24, R24, -INF , !P1 ;  /* 0xff80000018188808 */ /* 0x000fe20004800000 */
[----:B------:R-:W4:Y:S01]  /*4460*/  MUFU.EX2 R164, R19 ;  /* 0x0000001300a47308 */ /* 0x000f220000000800 */
[-C--:B------:R-:W-:Y:S03]  /*4470*/  @!P0 ISETP.GE.AND P1, PT, R10, R136.reuse, PT ;  /* 0x000000880a00820c */ /* 0x080fe60003f26270 */
[--C-:B------:R-:W-:Y:S01]  /*4480*/  FFMA.FTZ R24, R24, c[0x0][0x23c], -R138.reuse ;  /* 0x00008f0018187a23 */ /* 0x100fe2000001088a */
[----:B------:R-:W-:Y:S02]  /*4490*/  @!P0 FSEL R25, R25, -INF , !P1 ;  /* 0xff80000019198808 */ /* 0x000fe40004800000 */
[-C--:B------:R-:W-:Y:S03]  /*44a0*/  @!P0 ISETP.GE.AND P1, PT, R9, R137.reuse, PT ;  /* 0x000000890900820c */ /* 0x080fe60003f26270 */
[----:B------:R-:W-:Y:S01]  /*44b0*/  MUFU.EX2 R156, R20 ;  /* 0x00000014009c7308 */ /* 0x000fe20000000800 */
[----:B------:R-:W-:Y:S01]  /*44c0*/  @!P0 FSEL R26, R26, -INF , !P1 ;  /* 0xff8000001a1a8808 */ /* 0x000fe20004800000 */
[----:B------:R-:W-:Y:S01]  /*44d0*/  FFMA.FTZ R25, R25, c[0x0][0x23c], -R138 ;  /* 0x00008f0019197a23 */ /* 0x000fe2000001088a */
[----:B------:R-:W-:Y:S02]  /*44e0*/  @!P0 ISETP.GE.AND P1, PT, R10, R137, PT ;  /* 0x000000890a00820c */ /* 0x000fe40003f26270 */
        /* <DEDUP_REMOVED lines=11> */
[----:B------:R-:W-:Y:S03]  /*45a0*/  @!P0 ISETP.GE.AND P1, PT, R4, R137, PT ;  /* 0x000000890400820c */ /* 0x000fe60003f26270 */
[----:B------:R-:W-:Y:S01]  /*45b0*/  FFMA.FTZ R138, R29, c[0x0][0x23c], -R138 ;  /* 0x00008f001d8a7a23 */ /* 0x000fe2000001088a */
[----:B------:R-:W-:Y:S02]  /*45c0*/  @!P0 FSEL R30, R30, -INF , !P1 ;  /* 0xff8000001e1e8808 */ /* 0x000fe40004800000 */
[-C--:B------:R-:W-:Y:S03]  /*45d0*/  @!P0 ISETP.GE.AND P1, PT, R4, R149.reuse, PT ;  /* 0x000000950400820c */ /* 0x080fe60003f26270 */
[----:B------:R-:W1:Y:S01]  /*45e0*/  MUFU.EX2 R157, R23 ;  /* 0x00000017009d7308 */ /* 0x000e620000000800 */
[----:B------:R-:W-:Y:S01]  /*45f0*/  @!P0 FSEL R32, R32, -INF , !P1 ;  /* 0xff80000020208808 */ /* 0x000fe20004800000 */
[----:B------:R-:W-:Y:S01]  /*4600*/  FFMA.FTZ R30, R30, c[0x0][0x23c], -R8 ;  /* 0x00008f001e1e7a23 */ /* 0x000fe20000010808 */
[----:B------:R-:W-:Y:S03]  /*4610*/  @!P0 ISETP.GE.AND P1, PT, R0, R149, PT ;  /* 0x000000950000820c */ /* 0x000fe60003f26270 */
[--C-:B------:R-:W-:Y:S01]  /*4620*/  FFMA.FTZ R32, R32, c[0x0][0x23c], -R148.reuse ;  /* 0x00008f0020207a23 */ /* 0x100fe20000010894 */
[----:B------:R-:W-:Y:S02]  /*4630*/  @!P0 FSEL R33, R33, -INF , !P1 ;  /* 0xff80000021218808 */ /* 0x000fe40004800000 */
[-C--:B------:R-:W-:Y:S01]  /*4640*/  @!P0 ISETP.GE.AND P1, PT, R4, R144.reuse, PT ;  /* 0x000000900400820c */ /* 0x080fe20003f26270 */
[----:B------:R-:W-:Y:S01]  /*4650*/  MUFU.EX2 R147, R32 ;  /* 0x0000002000937308 */ /* 0x000fe20000000800 */
[----:B----4-:R-:W-:Y:S01]  /*4660*/  F2FP.BF16.PACK_AB R4, R159, R161 ;  /* 0x000000a19f04723e */ /* 0x010fe200000010ff */
[----:B------:R-:W-:Y:S01]  /*4670*/  FFMA.FTZ R148, R33, c[0x0][0x23c], -R148 ;  /* 0x00008f0021947a23 */ /* 0x000fe20000010894 */
[----:B------:R-:W-:Y:S02]  /*4680*/  @!P0 FSEL R34, R34, -INF , !P1 ;  /* 0xff80000022228808 */ /* 0x000fe40004800000 */
[----:B------:R-:W-:Y:S03]  /*4690*/  @!P0 ISETP.GE.AND P1, PT, R0, R144, PT ;  /* 0x000000900000820c */ /* 0x000fe60003f26270 */
[--C-:B------:R-:W-:Y:S01]  /*46a0*/  FFMA.FTZ R34, R34, c[0x0][0x23c], -R139.reuse ;  /* 0x00008f0022227a23 */ /* 0x100fe2000001088b */
[----:B------:R-:W-:Y:S01]  /*46b0*/  @!P0 FSEL R35, R35, -INF , !P1 ;  /* 0xff80000023238808 */ /* 0x000fe20004800000 */
[----:B------:R-:W4:Y:S01]  /*46c0*/  MUFU.EX2 R148, R148 ;  /* 0x0000009400947308 */ /* 0x000f220000000800 */
[----:B------:R-:W-:Y:S02]  /*46d0*/  @!P0 ISETP.GE.AND P1, PT, R0, R137, PT ;  /* 0x000000890000820c */ /* 0x000fe40003f26270 */
[----:B------:R-:W-:Y:S01]  /*46e0*/  F2FP.BF16.PACK_AB R0, R163, R169 ;  /* 0x000000a9a300723e */ /* 0x000fe200000010ff */
[----:B------:R-:W-:Y:S01]  /*46f0*/  FFMA.FTZ R139, R35, c[0x0][0x23c], -R139 ;  /* 0x00008f00238b7a23 */ /* 0x000fe2000001088b */
[----:B------:R-:W-:Y:S03]  /*4700*/  @!P0 FSEL R31, R31, -INF , !P1 ;  /* 0xff8000001f1f8808 */ /* 0x000fe60004800000 */
[----:B------:R1:W-:Y:S02]  /*4710*/  STS [R235+0x13000], R0 ;  /* 0x01300000eb007388 */ /* 0x0003e40000000800 */
[----:B------:R-:W-:Y:S01]  /*4720*/  MUFU.EX2 R150, R34 ;  /* 0x0000002200967308 */ /* 0x000fe20000000800 */
[----:B------:R-:W-:Y:S01]  /*4730*/  FFMA.FTZ R8, R31, c[0x0][0x23c], -R8 ;  /* 0x00008f001f087a23 */ /* 0x000fe20000010808 */
[----:B------:R4:W-:Y:S08]  /*4740*/  STS [R233+0x13000], R4 ;  /* 0x01300004e9007388 */ /* 0x0009f00000000800 */
[----:B------:R-:W-:Y:S10]  /*4750*/  MUFU.EX2 R149, R139 ;  /* 0x0000008b00957308 */ /* 0x000ff40000000800 */
[----:B------:R-:W-:Y:S01]  /*4760*/  MUFU.EX2 R167, R24 ;  /* 0x0000001800a77308 */ /* 0x000fe20000000800 */
[----:B-1----:R-:W-:Y:S02]  /*4770*/  F2FP.BF16.PACK_AB R0, R164, R165 ;  /* 0x000000a5a400723e */ /* 0x002fe400000010ff */
[----:B--2---:R-:W-:Y:S02]  /*4780*/  IADD3 R144, P0, R145, UR10, RZ ;  /* 0x0000000a91907c10 */ /* 0x004fe4000ff1e0ff */
[----:B----4-:R-:W-:Y:S01]  /*4790*/  F2FP.BF16.PACK_AB R4, R157, R158 ;  /* 0x0000009e9d04723e */ /* 0x010fe200000010ff */
[----:B------:R1:W-:Y:S04]  /*47a0*/  STS [R233+0x13400], R0 ;  /* 0x01340000e9007388 */ /* 0x0003e80000000800 */
[----:B------:R-:W2:Y:S01]  /*47b0*/  MUFU.EX2 R160, R25 ;  /* 0x0000001900a07308 */ /* 0x000ea20000000800 */
[----:B------:R4:W-:Y:S04]  /*47c0*/  STS [R235+0x14000], R6 ;  /* 0x01400006eb007388 */ /* 0x0009e80000000800 */
[----:B------:R2:W-:Y:S04]  /*47d0*/  STS [R235+0x14400], R5 ;  /* 0x01440005eb007388 */ /* 0x0005e80000000800 */
[----:B------:R2:W-:Y:S01]  /*47e0*/  STS [R233+0x14000], R7 ;  /* 0x01400007e9007388 */ /* 0x0005e20000000800 */
[----:B------:R-:W-:Y:S01]  /*47f0*/  MUFU.EX2 R168, R26 ;  /* 0x0000001a00a87308 */ /* 0x000fe20000000800 */
[----:B---3--:R-:W-:Y:S02]  /*4800*/  IADD3.X R145, R146, UR9, RZ, P0, !PT ;  /* 0x0000000992917c10 */ /* 0x008fe400087fe4ff */
[----:B------:R-:W-:Y:S03]  /*4810*/  PLOP3.LUT P0, PT, PT, PT, UP3, 0x80, 0x0 ;  /* 0x000000000000781c */ /* 0x000fe60003f0f038 */
[----:B------:R-:W3:Y:S04]  /*4820*/  LDG.E R142, [R144.64] ;  /* 0x0000000c908e7981 */ /* 0x000ee8000c1e1900 */
[----:B------:R-:W2:Y:S01]  /*4830*/  MUFU.EX2 R166, R27 ;  /* 0x0000001b00a67308 */ /* 0x000ea20000000800 */
[----:B------:R-:W3:Y:S01]  /*4840*/  LDG.E R141, [R144.64+0x20] ;  /* 0x0000200c908d7981 */ /* 0x000ee2000c1e1900 */
[----:B-1----:R-:W-:Y:S03]  /*4850*/  F2FP.BF16.PACK_AB R0, R148, R147 ;  /* 0x000000939400723e */ /* 0x002fe600000010ff */
[----:B------:R1:W3:Y:S01]  /*4860*/  LDG.E R140, [R144.64+0x80] ;  /* 0x0000800c908c7981 */ /* 0x0002e2000c1e1900 */
[----:B----4-:R-:W-:Y:S02]  /*4870*/  F2FP.BF16.PACK_AB R6, R244, R245 ;  /* 0x000000f5f406723e */ /* 0x010fe400000010ff */
[----:B--2---:R-:W-:Y:S03]  /*4880*/  F2FP.BF16.PACK_AB R5, R154, R156 ;  /* 0x0000009c9a05723e */ /* 0x004fe600000010ff */
[----:B------:R2:W-:Y:S01]  /*4890*/  STS [R233+0x14400], R6 ;  /* 0x01440006e9007388 */ /* 0x0005e20000000800 */
[----:B------:R-:W-:Y:S01]  /*48a0*/  MUFU.EX2 R153, R28 ;  /* 0x0000001c00997308 */ /* 0x000fe20000000800 */
[----:B------:R-:W-:Y:S02]  /*48b0*/  F2FP.BF16.PACK_AB R7, R160, R167 ;  /* 0x000000a7a007723e */ /* 0x000fe400000010ff */
[----:B------:R4:W-:Y:S04]  /*48c0*/  STS [R234+0x13000], R5 ;  /* 0x01300005ea007388 */ /* 0x0009e80000000800 */
[----:B------:R1:W-:Y:S03]  /*48d0*/  STS [R234+0x13400], R4 ;  /* 0x01340004ea007388 */ /* 0x0003e60000000800 */
[----:B------:R-:W1:Y:S01]  /*48e0*/  MUFU.EX2 R152, R138 ;  /* 0x0000008a00987308 */ /* 0x000e620000000800 */
[----:B------:R1:W-:Y:S09]  /*48f0*/  STS [R232+0x13000], R0 ;  /* 0x01300000e8007388 */ /* 0x0003f20000000800 */
[----:B------:R-:W-:Y:S01]  /*4900*/  MUFU.EX2 R155, R30 ;  /* 0x0000001e009b7308 */ /* 0x000fe20000000800 */
[----:B--2---:R-:W-:Y:S02]  /*4910*/  F2FP.BF16.PACK_AB R6, R166, R168 ;  /* 0x000000a8a606723e */ /* 0x004fe400000010ff */
[----:B----4-:R-:W-:Y:S07]  /*4920*/  F2FP.BF16.PACK_AB R5, R149, R150 ;  /* 0x000000969505723e */ /* 0x010fee00000010ff */
[----:B------:R-:W2:Y:S01]  /*4930*/  MUFU.EX2 R151, R8 ;  /* 0x0000000800977308 */ /* 0x000ea20000000800 */
[----:B------:R-:W-:Y:S01]  /*4940*/  STS [R232+0x13400], R5 ;  /* 0x01340005e8007388 */ /* 0x000fe20000000800 */
[----:B-1----:R-:W-:Y:S03]  /*4950*/  F2FP.BF16.PACK_AB R4, R152, R153 ;  /* 0x000000999804723e */ /* 0x002fe600000010ff */
[----:B------:R-:W-:Y:S04]  /*4960*/  STS [R234+0x14000], R7 ;  /* 0x01400007ea007388 */ /* 0x000fe80000000800 */
[----:B------:R-:W-:Y:S04]  /*4970*/  STS [R234+0x14400], R6 ;  /* 0x01440006ea007388 */ /* 0x000fe80000000800 */
[----:B------:R-:W-:Y:S01]  /*4980*/  STS [R232+0x14000], R4 ;  /* 0x01400004e8007388 */ /* 0x000fe20000000800 */
[----:B--2---:R-:W-:Y:S05]  /*4990*/  F2FP.BF16.PACK_AB R0, R151, R155 ;  /* 0x0000009b9700723e */ /* 0x004fea00000010ff */
[----:B------:R1:W-:Y:S04]  /*49a0*/  STS [R232+0x14400], R0 ;  /* 0x01440000e8007388 */ /* 0x0003e80000000800 */
[----:B------:R-:W2:Y:S08]  /*49b0*/  LDSM.16.M88.4 R32, [R223+0x6000] ;  /* 0x00600000df20783b */ /* 0x000eb00000000200 */
[----:B------:R-:W4:Y:S08]  /*49c0*/  LDSM.16.M88.4 R28, [R223+0x6800] ;  /* 0x00680000df1c783b */ /* 0x000f300000000200 */
[----:B------:R-:W4:Y:S08]  /*49d0*/  LDSM.16.M88.4 R132, [R224+0x6000] ;  /* 0x00600000e084783b */ /* 0x000f300000000200 */
[----:B-1----:R1:W3:Y:S04]  /*49e0*/  LDG.E R0, [R144.64+0xa0] ;  /* 0x0000a00c90007981 */ /* 0x0022e8000c1e1900 */
[----:B------:R-:W1:Y:S01]  /*49f0*/  LDSM.16.M88.4 R136, [R224+0x6800] ;  /* 0x00680000e088783b */ /* 0x000e620000000200 */
[-C--:B--2---:R-:W-:Y:S08]  /*4a00*/  HMMA.16816.F32.BF16 R4, R32, R172.reuse, RZ ;  /* 0x000000ac2004723c */ /* 0x084ff000000418ff */
        /* <DEDUP_REMOVED lines=16> */
[----:B------:R-:W2:Y:S07]  /*4b10*/  LDSM.16.M88.4 R132, [R223+0x7800] ;  /* 0x00780000df84783b */ /* 0x000eae0000000200 */
[-C--:B-1----:R-:W-:Y:S08]  /*4b20*/  HMMA.16816.F32.BF16 R4, R136, R188.reuse, R4 ;  /* 0x000000bc8804723c */ /* 0x082ff00000041804 */
[C---:B--2---:R-:W-:Y:S08]  /*4b30*/  HMMA.16816.F32.BF16 R8, R132.reuse, R188, R8 ;  /* 0x000000bc8408723c */ /* 0x044ff00000041808 */
        /* <DEDUP_REMOVED lines=31> */
[C---:B---3--:R-:W-:Y:S01]  /*4d30*/  FADD.FTZ R5, -R142.reuse, R5 ;  /* 0x000000058e057221 */ /* 0x048fe20000010100 */
[C---:B------:R-:W-:Y:S04]  /*4d40*/  HMMA.16816.F32.BF16 R16, R132.reuse, R214, R16 ;  /* 0x000000d68410723c */ /* 0x040fe80000041810 */
[C---:B------:R-:W-:Y:S02]  /*4d50*/  FADD.FTZ R6, -R141.reuse, R6 ;  /* 0x000000068d067221 */ /* 0x040fe40000010100 */
[----:B------:R-:W-:Y:S02]  /*4d60*/  FADD.FTZ R7, -R141, R7 ;  /* 0x000000078d077221 */ /* 0x000fe40000010100 */
[----:B------:R-:W-:Y:S01]  /*4d70*/  FADD.FTZ R4, -R142, R4 ;  /* 0x000000048e047221 */ /* 0x000fe20000010100 */
[-C--:B------:R-:W-:Y:S03]  /*4d80*/  HMMA.16816.F32.BF16 R20, R132, R216.reuse, R20 ;  /* 0x000000d88414723c */ /* 0x080fe60000041814 */
[----:B------:R-:W-:Y:S02]  /*4d90*/  FMUL.FTZ R144, R163, R5 ;  /* 0x00000005a3907220 */ /* 0x000fe40000410000 */
        /* <DEDUP_REMOVED lines=62> */
[----:B------:R-:W-:Y:S02]  /*5180*/  IMAD.MOV.U32 R148, RZ, RZ, R241 ;  /* 0x000000ffff947224 */ /* 0x000fe400078e00f1 */
[----:B------:R-:W-:Y:S01]  /*5190*/  IMAD.MOV.U32 R149, RZ, RZ, R240 ;  /* 0x000000ffff957224 */ /* 0x000fe200078e00f0 */
        /* <DEDUP_REMOVED lines=19> */
.L_x_69:
[----:B------:R-:W-:Y:S01]  /*52d0*/  F2FP.BF16.PACK_AB R16, R144, R145 ;  /* 0x000000919010723e */ /* 0x000fe200000010ff */
[----:B------:R-:W-:Y:S01]  /*52e0*/  IMAD.SHL.U32 R144, R229, 0x2, RZ ;  /* 0x00000002e5907824 */ /* 0x000fe200078e00ff */
[----:B------:R-:W-:Y:S01]  /*52f0*/  F2FP.BF16.PACK_AB R15, R32, R146 ;  /* 0x00000092200f723e */ /* 0x000fe200000010ff */
        /* <DEDUP_REMOVED lines=31> */
[----:B------:R-:W-:Y:S06]  /*54f0*/  BAR.SYNC.DEFER_BLOCKING 0x0 ;  /* 0x0000000000007b1d */ /* 0x000fec0000010000 */
[----:B------:R-:W-:Y:S04]  /*5500*/  LDSM.16.MT88.4 R4, [R2+0x13000] ;  /* 0x013000000204783b */ /* 0x000fe80000004200 */
[----:B------:R-:W3:Y:S04]  /*5510*/  LDSM.16.MT88.4 R8, [R144+0x6000] ;  /* 0x006000009008783b */ /* 0x000ee80000004200 */
[----:B------:R-:W4:Y:S04]  /*5520*/  LDSM.16.MT88.4 R12, [R2+0x15000] ;  /* 0x01500000020c783b */ /* 0x000f280000004200 */
[----:B------:R-:W1:Y:S04]  /*5530*/  LDSM.16.MT88.4 R16, [R144+0x7000] ;  /* 0x007000009010783b */ /* 0x000e680000004200 */
[----:B------:R-:W1:Y:S04]  /*5540*/  LDSM.16.MT88.4 R20, [R144+0x8000] ;  /* 0x008000009014783b */ /* 0x000e680000004200 */
[----:B------:R-:W-:Y:S04]  /*5550*/  LDSM.16.MT88.4 R24, [R2+0x13800] ;  /* 0x013800000218783b */ /* 0x000fe80000004200 */
[----:B------:R-:W1:Y:S04]  /*5560*/  LDSM.16.MT88.4 R28, [R144+0x6400] ;  /* 0x00640000901c783b */ /* 0x000e680000004200 */
[----:B------:R-:W1:Y:S04]  /*5570*/  LDSM.16.MT88.4 R32, [R2+0x15800] ;  /* 0x015800000220783b */ /* 0x000e680000004200 */
[----:B------:R-:W1:Y:S04]  /*5580*/  LDSM.16.MT88.4 R132, [R144+0x7400] ;  /* 0x007400009084783b */ /* 0x000e680000004200 */
[----:B------:R-:W-:Y:S01]  /*5590*/  LDSM.16.MT88.4 R136, [R2+0x16800] ;  /* 0x016800000288783b */ /* 0x000fe20000004200 */
[-C--:B---3--:R-:W-:Y:S08]  /*55a0*/  HMMA.16816.F32.BF16 R36, R4, R8.reuse, R36 ;  /* 0x000000080424723c */ /* 0x088ff00000041824 */
[C---:B----4-:R-:W-:Y:S08]  /*55b0*/  HMMA.16816.F32.BF16 R40, R12.reuse, R8, R40 ;  /* 0x000000080c28723c */ /* 0x050ff00000041828 */
[-C--:B------:R-:W-:Y:S08]  /*55c0*/  HMMA.16816.F32.BF16 R44, R12, R10.reuse, R44 ;  /* 0x0000000a0c2c723c */ /* 0x080ff0000004182c */
[C---:B------:R-:W-:Y:S01]  /*55d0*/  HMMA.16816.F32.BF16 R48, R4.reuse, R10, R48 ;  /* 0x0000000a0430723c */ /* 0x040fe20000041830 */
[----:B------:R-:W3:Y:S07]  /*55e0*/  LDSM.16.MT88.4 R8, [R144+0x8400] ;  /* 0x008400009008783b */ /* 0x000eee0000004200 */
[-C--:B-1----:R-:W-:Y:S08]  /*55f0*/  HMMA.16816.F32.BF16 R52, R4, R16.reuse, R52 ;  /* 0x000000100434723c */ /* 0x082ff00000041834 */
        /* <DEDUP_REMOVED lines=9> */
[----:B------:R-:W1:Y:S04]  /*5690*/  LDSM.16.MT88.4 R4, [R2+0x14000] ;  /* 0x014000000204783b */ /* 0x000e680000004200 */
[----:B------:R-:W4:Y:S03]  /*56a0*/  LDSM.16.MT88.4 R20, [R144+0x7800] ;  /* 0x007800009014783b */ /* 0x000f260000004200 */
[-C--:B------:R-:W-:Y:S08]  /*56b0*/  HMMA.16816.F32.BF16 R36, R24, R28.reuse, R36 ;  /* 0x0000001c1824723c */ /* 0x080ff00000041824 */
        /* <DEDUP_REMOVED lines=9> */
[-C--:B---3--:R-:W-:Y:S08]  /*5750*/  HMMA.16816.F32.BF16 R68, R24, R8.reuse, R68 ;  /* 0x000000081844723c */ /* 0x088ff00000041844 */
[C---:B------:R-:W-:Y:S08]  /*5760*/  HMMA.16816.F32.BF16 R72, R32.reuse, R8, R72 ;  /* 0x000000082048723c */ /* 0x040ff00000041848 */
[-C--:B------:R-:W-:Y:S01]  /*5770*/  HMMA.16816.F32.BF16 R76, R32, R10.reuse, R76 ;  /* 0x0000000a204c723c */ /* 0x080fe2000004184c */
[----:B------:R-:W3:Y:S07]  /*5780*/  LDSM.16.MT88.4 R32, [R2+0x14800] ;  /* 0x014800000220783b */ /* 0x000eee0000004200 */
        /* <DEDUP_REMOVED lines=16> */
[-C--:B---3--:R-:W-:Y:S08]  /*5890*/  HMMA.16816.F32.BF16 R36, R32, R132.reuse, R36 ;  /* 0x000000842024723c */ /* 0x088ff00000041824 */
[C---:B------:R-:W-:Y:S08]  /*58a0*/  HMMA.16816.F32.BF16 R40, R136.reuse, R132, R40 ;  /* 0x000000848828723c */ /* 0x040ff00000041828 */
[-C--:B------:R-:W-:Y:S08]  /*58b0*/  HMMA.16816.F32.BF16 R44, R136, R134.reuse, R44 ;  /* 0x00000086882c723c */ /* 0x080ff0000004182c */
[C---:B------:R-:W-:Y:S08]  /*58c0*/  HMMA.16816.F32.BF16 R48, R32.reuse, R134, R48 ;  /* 0x000000862030723c */ /* 0x040ff00000041830 */
[-C--:B--2---:R-:W-:Y:S08]  /*58d0*/  HMMA.16816.F32.BF16 R52, R32, R8.reuse, R52 ;  /* 0x000000082034723c */ /* 0x084ff00000041834 */
        /* <DEDUP_REMOVED lines=8> */
[----:B------:R-:W-:Y:S02]  /*5960*/  IMAD.MOV.U32 R4, RZ, RZ, c[0x0][0x370] ;  /* 0x0000dc00ff047624 */ /* 0x000fe400078e00ff */
[----:B-----5:R-:W-:Y:S03]  /*5970*/  IMAD.SHL.U32 R0, R150, 0x2, RZ ;  /* 0x0000000296007824 */ /* 0x020fe600078e00ff */
[----:B------:R-:W-:Y:S04]  /*5980*/  LEA R4, -R4, RZ, 0x6 ;  /* 0x000000ff04047211 */ /* 0x000fe800078e31ff */
[C---:B------:R-:W-:Y:S04]  /*5990*/  LEA R5, P1, R4.reuse, R236, 0x1 ;  /* 0x000000ec04057211 */ /* 0x040fe800078208ff */
[----:B------:R-:W-:Y:S02]  /*59a0*/  LEA.HI.X.SX32 R4, R4, R237, 0x1, P1 ;  /* 0x000000ed04047211 */ /* 0x000fe400008f0eff */
[----:B------:R-:W-:Y:S03]  /*59b0*/  MOV R236, R5 ;  /* 0x0000000500ec7202 */ /* 0x000fe60000000f00 */
[----:B------:R-:W-:Y:S05]  /*59c0*/  IMAD.MOV.U32 R237, RZ, RZ, R4 ;  /* 0x000000ffffed7224 */ /* 0x000fea00078e0004 */
[----:B------:R-:W-:Y:S01]  /*59d0*/  @!PT LDS RZ, [RZ] ;  /* 0x00000000fffff984 */ /* 0x000fe20000000800 */
[----:B------:R-:W-:Y:S01]  /*59e0*/  @!PT LDS RZ, [RZ] ;  /* 0x00000000fffff984 */ /* 0x000fe20000000800 */
[----:B------:R-:W-:Y:S01]  /*59f0*/  @!PT LDS RZ, [RZ] ;  /* 0x00000000fffff984 */ /* 0x000fe20000000800 */
[----:B------:R1:W-:Y:S04]  /*5a00*/  LDGSTS.E.BYPASS.LTC128B.128 [R0+0x6000], [R236.64] ;  /* 0x06000000ec007fae */ /* 0x0003e8000b901d4c */
[----:B------:R1:W-:Y:S04]  /*5a10*/  LDGSTS.E.BYPASS.LTC128B.128 [R0+0x7000], [R236.64+0x40] ;  /* 0x07000040ec007fae */ /* 0x0003e8000b901d4c */
[----:B------:R1:W-:Y:S04]  /*5a20*/  LDGSTS.E.BYPASS.LTC128B.128 [R0+0x8000], [R236.64+0x80] ;  /* 0x08000080ec007fae */ /* 0x0003e8000b901d4c */
[----:B------:R-:W0:Y:S02]  /*5a30*/  LDGDEPBAR ;  /* 0x00000000000079af */ /* 0x000e240000000000 */
.L_x_70:
[----:B------:R-:W-:Y:S01]  /*5a40*/  LDSM.16.M88.4 R24, [R225] ;  /* 0x00000000e118783b */ /* 0x000fe20000000200 */
[----:B------:R-:W-:Y:S01]  /*5a50*/  IMAD.MOV.U32 R151, RZ, RZ, c[0x0][0x22c] ;  /* 0x00008b00ff977624 */ /* 0x000fe200078e00ff */
[----:B------:R-:W-:Y:S01]  /*5a60*/  ULOP3.LUT UR4, UR5, 0x1, URZ, 0xc0, !UPT ;  /* 0x0000000105047892 */ /* 0x000fe2000f8ec03f */
[----:B------:R-:W-:Y:S01]  /*5a70*/  IMAD.MOV.U32 R155, RZ, RZ, c[0x0][0x22c] ;  /* 0x00008b00ff9b7624 */ /* 0x000fe200078e00ff */
[----:B------:R-:W2:Y:S01]  /*5a80*/  LDSM.16.MT88.4 R8, [R144+0x9000] ;  /* 0x009000009008783b */ /* 0x000ea20000004200 */
[----:B------:R-:W-:Y:S01]  /*5a90*/  IMAD R151, R151, c[0x0][0x1c0], RZ ;  /* 0x0000700097977a24 */ /* 0x000fe200078e02ff */
[----:B------:R-:W-:Y:S01]  /*5aa0*/  UISETP.NE.U32.AND UP0, UPT, UR4, 0x1, UPT ;  /* 0x000000010400788c */ /* 0x000fe2000bf05070 */
[----:B------:R-:W-:Y:S01]  /*5ab0*/  IMAD R155, R155, c[0x0][0x1c0], RZ ;  /* 0x000070009b9b7a24 */ /* 0x000fe200078e02ff */
[----:B------:R-:W3:Y:S01]  /*5ac0*/  LDSM.16.MT88.4 R16, [R144+0xb000] ;  /* 0x00b000009010783b */ /* 0x000ee20000004200 */
[----:B------:R-:W-:Y:S01]  /*5ad0*/  IMAD.U32 R151, R151, -0x40, RZ ;  /* 0xffffffc097977824 */ /* 0x000fe200078e00ff */
[----:B------:R-:W-:Y:S01]  /*5ae0*/  UISETP.GT.AND UP2, UPT, UR5, UR11, UPT ;  /* 0x0000000b0500728c */ /* 0x000fe2000bf44270 */
[----:B------:R-:W-:Y:S01]  /*5af0*/  IMAD.SHL.U32 R155, R155, 0x10, RZ ;  /* 0x000000109b9b7824 */ /* 0x000fe200078e00ff */
[----:B------:R-:W3:Y:S01]  /*5b00*/  LDSM.16.MT88.4 R28, [R144+0xd000] ;  /* 0x00d00000901c783b */ /* 0x000ee20000004200 */
[----:B------:R-:W-:Y:S01]  /*5b10*/  IMAD.MOV.U32 R154, RZ, RZ, c[0x0][0x22c] ;  /* 0x00008b00ff9a7624 */ /* 0x000fe200078e00ff */
[C---:B------:R-:W-:Y:S01]  /*5b20*/  LEA R241, P1, R151.reuse, R148, 0x2 ;  /* 0x0000009497f17211 */ /* 0x040fe200078210ff */
[----:B------:R-:W-:Y:S01]  /*5b30*/  UIADD3 UR4, UR5, -0x1, URZ ;  /* 0xffffffff05047890 */ /* 0x000fe2000fffe03f */
[----:B------:R-:W4:Y:S01]  /*5b40*/  LDL R153, [R1+0x2c] ;  /* 0x00002c0001997983 */ /* 0x000f220000100800 */
[----:B------:R-:W-:Y:S01]  /*5b50*/  IMAD R154, R154, c[0x0][0x1c0], RZ ;  /* 0x000070009a9a7a24 */ /* 0x000fe200078e02ff */
[----:B------:R-:W-:Y:S01]  /*5b60*/  LEA.HI.X.SX32 R240, R151, R149, 0x2, P1 ;  /* 0x0000009597f07211 */ /* 0x000fe200008f16ff */
[----:B------:R-:W-:Y:S01]  /*5b70*/  IMAD.MOV.U32 R151, RZ, RZ, c[0x0][0x22c] ;  /* 0x00008b00ff977624 */ /* 0x000fe200078e00ff */
[----:B------:R-:W-:Y:S01]  /*5b80*/  LDSM.16.M88.4 R32, [R226] ;  /* 0x00000000e220783b */ /* 0x000fe20000000200 */
[----:B------:R-:W-:Y:S01]  /*5b90*/  IMAD.SHL.U32 R154, R154, 0x10, RZ ;  /* 0x000000109a9a7824 */ /* 0x000fe200078e00ff */
[----:B------:R-:W-:Y:S01]  /*5ba0*/  UMOV UR5, UR4 ;  /* 0x0000000400057c82 */ /* 0x000fe20008000000 */
[----:B------:R-:W-:Y:S01]  /*5bb0*/  IMAD R151, R151, c[0x0][0x1c0], RZ ;  /* 0x0000700097977a24 */ /* 0x000fe200078e02ff */
[----:B------:R-:W4:Y:S03]  /*5bc0*/  LDL R152, [R1+0x30] ;  /* 0x0000300001987983 */ /* 0x000f260000100800 */
[----:B------:R-:W-:Y:S01]  /*5bd0*/  IMAD.SHL.U32 R151, R151, 0x8, RZ ;  /* 0x0000000897977824 */ /* 0x000fe200078e00ff */
[----:B------:R-:W1:Y:S04]  /*5be0*/  LDSM.16.MT88.4 R132, [R144+0x9400] ;  /* 0x009400009084783b */ /* 0x000e680000004200 */
[----:B-1----:R1:W4:Y:S04]  /*5bf0*/  LDL R0, [R1] ;  /* 0x0000000001007983 */ /* 0x0023280000100800 */
[----:B------:R-:W1:Y:S04]  /*5c00*/  LDSM.16.MT88.4 R136, [R144+0xb400] ;  /* 0x00b400009088783b */ /* 0x000e680000004200 */
[----:B------:R-:W1:Y:S01]  /*5c10*/  LDSM.16.MT88.4 R140, [R144+0xd400] ;  /* 0x00d40000908c783b */ /* 0x000e620000004200 */
[C---:B--2---:R-:W-:Y:S08]  /*5c20*/  HMMA.16816.F32.BF16 R4, R24.reuse, R8, RZ ;  /* 0x000000081804723c */ /* 0x044ff000000418ff */
        /* <DEDUP_REMOVED lines=8> */
[----:B------:R-:W2:Y:S07]  /*5cb0*/  LDSM.16.MT88.4 R132, [R144+0x9800] ;  /* 0x009800009084783b */ /* 0x000eae0000004200 */
[C---:B-1----:R-:W-:Y:S08]  /*5cc0*/  HMMA.16816.F32.BF16 R12, R32.reuse, R136, R12 ;  /* 0x00000088200c723c */ /* 0x042ff0000004180c */
[C---:B------:R-:W-:Y:S01]  /*5cd0*/  HMMA.16816.F32.BF16 R16, R32.reuse, R138, R16 ;  /* 0x0000008a2010723c */ /* 0x040fe20000041810 */
[----:B------:R-:W1:Y:S07]  /*5ce0*/  LDSM.16.MT88.4 R136, [R144+0xb800] ;  /* 0x00b800009088783b */ /* 0x000e6e0000004200 */
[C---:B------:R-:W-:Y:S08]  /*5cf0*/  HMMA.16816.F32.BF16 R20, R32.reuse, R140, R20 ;  /* 0x0000008c2014723c */ /* 0x040ff00000041814 */
[----:B------:R-:W-:Y:S01]  /*5d00*/  HMMA.16816.F32.BF16 R24, R32, R142, R24 ;  /* 0x0000008e2018723c */ /* 0x000fe20000041818 */
[----:B------:R-:W3:Y:S04]  /*5d10*/  LDSM.16.MT88.4 R32, [R144+0xd800] ;  /* 0x00d800009020783b */ /* 0x000ee80000004200 */
[----:B------:R-:W-:Y:S03]  /*5d20*/  LDSM.16.MT88.4 R140, [R144+0x9c00] ;  /* 0x009c0000908c783b */ /* 0x000fe60000004200 */
[C---:B--2---:R-:W-:Y:S08]  /*5d30*/  HMMA.16816.F32.BF16 R4, R28.reuse, R132, R4 ;  /* 0x000000841c04723c */ /* 0x044ff00000041804 */
[C---:B------:R-:W-:Y:S01]  /*5d40*/  HMMA.16816.F32.BF16 R8, R28.reuse, R134, R8 ;  /* 0x000000861c08723c */ /* 0x040fe20000041808 */
[----:B------:R-:W2:Y:S07]  /*5d50*/  LDSM.16.M88.4 R132, [R227] ;  /* 0x00000000e384783b */ /* 0x000eae0000000200 */
[C---:B-1----:R-:W-:Y:S08]  /*5d60*/  HMMA.16816.F32.BF16 R12, R28.reuse, R136, R12 ;  /* 0x000000881c0c723c */ /* 0x042ff0000004180c */
[C---:B------:R-:W-:Y:S01]  /*5d70*/  HMMA.16816.F32.BF16 R16, R28.reuse, R138, R16 ;  /* 0x0000008a1c10723c */ /* 0x040fe20000041810 */
[----:B------:R-:W1:Y:S07]  /*5d80*/  LDSM.16.MT88.4 R136, [R144+0xbc00] ;  /* 0x00bc00009088783b */ /* 0x000e6e0000004200 */
[C---:B---3--:R-:W-:Y:S08]  /*5d90*/  HMMA.16816.F32.BF16 R20, R28.reuse, R32, R20 ;  /* 0x000000201c14723c */ /* 0x048ff00000041814 */
[----:B------:R-:W-:Y:S01]  /*5da0*/  HMMA.16816.F32.BF16 R24, R28, R34, R24 ;  /* 0x000000221c18723c */ /* 0x000fe20000041818 */
[----:B------:R-:W3:Y:S04]  /*5db0*/  LDSM.16.MT88.4 R28, [R144+0xdc00] ;  /* 0x00dc0000901c783b */ /* 0x000ee80000004200 */
[----:B------:R-:W-:Y:S03]  /*5dc0*/  LDSM.16.M88.4 R32, [R225+0x2000] ;  /* 0x00200000e120783b */ /* 0x000fe60000000200 */
[C---:B--2---:R-:W-:Y:S08]  /*5dd0*/  HMMA.16816.F32.BF16 R4, R132.reuse, R140, R4 ;  /* 0x0000008c8404723c */ /* 0x044ff00000041804 */
[C---:B------:R-:W-:Y:S01]  /*5de0*/  HMMA.16816.F32.BF16 R8, R132.reuse, R142, R8 ;  /* 0x0000008e8408723c */ /* 0x040fe20000041808 */
[----:B------:R-:W2:Y:S07]  /*5df0*/  LDSM.16.MT88.4 R140, [R144+0xa000] ;  /* 0x00a00000908c783b */ /* 0x000eae0000004200 */
        /* <DEDUP_REMOVED lines=32> */
[----:B------:R-:W1:Y:S04]  /*6000*/  LDSM.16.MT88.4 R136, [R144+0xcc00] ;  /* 0x00cc00009088783b */ /* 0x000e680000004200 */
[----:B------:R-:W1:Y:S03]  /*6010*/  LDSM.16.MT88.4 R144, [R144+0xec00] ;  /* 0x00ec00009090783b */ /* 0x000e660000004200 */
[C---:B---3--:R-:W-:Y:S07]  /*6020*/  HMMA.16816.F32.BF16 R20, R32.reuse, R28, R20 ;  /* 0x0000001c2014723c */ /* 0x048fee0000041814 */
[----:B------:R-:W-:Y:S01]  /*6030*/  IMAD.MOV.U32 R28, RZ, RZ, R241 ;  /* 0x000000ffff1c7224 */ /* 0x000fe200078e00f1 */
[----:B------:R-:W-:Y:S04]  /*6040*/  HMMA.16816.F32.BF16 R24, R32, R30, R24 ;  /* 0x0000001e2018723c */ /* 0x000fe80000041818 */
[----:B------:R-:W-:Y:S03]  /*6050*/  IMAD.MOV.U32 R29, RZ, RZ, R240 ;  /* 0x000000ffff1d7224 */ /* 0x000fe600078e00f0 */
[----:B----4-:R-:W-:Y:S01]  /*6060*/  @P0 IADD3 R30, P2, R153, UR8, RZ ;  /* 0x00000008991e0c10 */ /* 0x010fe2000ff5e0ff */
[----:B------:R-:W-:Y:S01]  /*6070*/  IMAD.MOV.U32 R153, RZ, RZ, c[0x0][0x22c] ;  /* 0x00008b00ff997624 */ /* 0x000fe200078e00ff */
[C---:B--2---:R-:W-:Y:S01]  /*6080*/  HMMA.16816.F32.BF16 R4, R132.reuse, R140, R4 ;  /* 0x0000008c8404723c */ /* 0x044fe20000041804 */
[----:B------:R-:W-:Y:S04]  /*6090*/  @UP3 UIADD3 UR8, UP1, UR8, -0x100, URZ ;  /* 0xffffff0008083890 */ /* 0x000fe8000ff3e03f */
[----:B------:R-:W-:Y:S01]  /*60a0*/  @P0 IADD3.X R31, R152, UR7, RZ, P2, !PT ;  /* 0x00000007981f0c10 */ /* 0x000fe200097fe4ff */
[----:B------:R-:W-:Y:S01]  /*60b0*/  IMAD R153, R153, c[0x0][0x1c0], RZ ;  /* 0x0000700099997a24 */ /* 0x000fe200078e02ff */
[CC--:B------:R-:W-:Y:S01]  /*60c0*/  LEA R32, P1, R151.reuse, R28.reuse, 0x2 ;  /* 0x0000001c97207211 */ /* 0x0c0fe200078210ff */
[C---:B------:R-:W-:Y:S01]  /*60d0*/  HMMA.16816.F32.BF16 R8, R132.reuse, R142, R8 ;  /* 0x0000008e8408723c */ /* 0x040fe20000041808 */
[----:B------:R-:W-:Y:S01]  /*60e0*/  IMAD.MOV.U32 R152, RZ, RZ, c[0x0][0x22c] ;  /* 0x00008b00ff987624 */ /* 0x000fe200078e00ff */
[----:B------:R2:W3:Y:S01]  /*60f0*/  @P0 LDG.E R0, [R30.64+0x20] ;  /* 0x0000200c1e000981 */ /* 0x0004e2000c1e1900 */
[----:B------:R-:W-:Y:S01]  /*6100*/  @UP3 UIADD3.X UR7, UR7, -0x1, URZ, UP1, !UPT ;  /* 0xffffffff07073890 */ /* 0x000fe20008ffe43f */
[-C--:B------:R-:W-:Y:S01]  /*6110*/  LEA.HI.X.SX32 R33, R151, R29.reuse, 0x2, P1 ;  /* 0x0000001d97217211 */ /* 0x080fe200008f16ff */
[----:B------:R-:W-:Y:S01]  /*6120*/  IMAD.SHL.U32 R153, R153, 0x8, RZ ;  /* 0x0000000899997824 */ /* 0x000fe200078e00ff */
[----:B------:R2:W5:Y:S01]  /*6130*/  @P0 LDG.E R252, [R30.64] ;  /* 0x0000000c1efc0981 */ /* 0x000562000c1e1900 */
[----:B------:R-:W-:Y:S01]  /*6140*/  IMAD R152, R152, c[0x0][0x1c0], RZ ;  /* 0x0000700098987a24 */ /* 0x000fe200078e02ff */
[C---:B-1----:R-:W-:Y:S01]  /*6150*/  HMMA.16816.F32.BF16 R12, R132.reuse, R136, R12 ;  /* 0x00000088840c723c */ /* 0x042fe2000004180c */
[----:B------:R-:W-:Y:S01]  /*6160*/  IMAD.MOV.U32 R142, RZ, RZ, c[0x0][0x22c] ;  /* 0x00008b00ff8e7624 */ /* 0x000fe200078e00ff */
[----:B------:R2:W5:Y:S02]  /*6170*/  @P0 LDG.E R250, [R30.64+0x80] ;  /* 0x0000800c1efa0981 */ /* 0x000564000c1e1900 */
[----:B------:R-:W-:Y:S02]  /*6180*/  IMAD.SHL.U32 R152, R152, 0x10, RZ ;  /* 0x0000001098987824 */ /* 0x000fe400078e00ff */
[----:B------:R2:W5:Y:S01]  /*6190*/  @P0 LDG.E R251, [R30.64+0xa0] ;  /* 0x0000a00c1efb0981 */ /* 0x000562000c1e1900 */
[----:B------:R-:W-:Y:S01]  /*61a0*/  IMAD R142, R142, c[0x0][0x1c0], RZ ;  /* 0x000070008e8e7a24 */ /* 0x000fe200078e02ff */
[C---:B------:R-:W-:Y:S01]  /*61b0*/  HMMA.16816.F32.BF16 R16, R132.reuse, R138, R16 ;  /* 0x0000008a8410723c */ /* 0x040fe20000041810 */
[----:B------:R-:W-:Y:S01]  /*61c0*/  IMAD.MOV.U32 R141, RZ, RZ, c[0x0][0x22c] ;  /* 0x00008b00ff8d7624 */ /* 0x000fe200078e00ff */
[----:B------:R-:W2:Y:S02]  /*61d0*/  LDL R139, [R1+0x8] ;  /* 0x00000800018b7983 */ /* 0x000ea40000100800 */
[----:B------:R-:W-:Y:S02]  /*61e0*/  IMAD.SHL.U32 R142, R142, 0x20, RZ ;  /* 0x000000208e8e7824 */ /* 0x000fe400078e00ff */
[----:B------:R-:W2:Y:S01]  /*61f0*/  LDL R138, [R1+0x10] ;  /* 0x00001000018a7983 */ /* 0x000ea20000100800 */
[----:B------:R-:W-:Y:S01]  /*6200*/  IMAD R141, R141, c[0x0][0x1c0], RZ ;  /* 0x000070008d8d7a24 */ /* 0x000fe200078e02ff */
[C---:B------:R-:W-:Y:S01]  /*6210*/  HMMA.16816.F32.BF16 R20, R132.reuse, R144, R20 ;  /* 0x000000908414723c */ /* 0x040fe20000041814 */
[----:B------:R-:W-:Y:S01]  /*6220*/  IMAD.MOV.U32 R140, RZ, RZ, c[0x0][0x22c] ;  /* 0x00008b00ff8c7624 */ /* 0x000fe200078e00ff */
[----:B------:R-:W-:Y:S02]  /*6230*/  RED.E.ADD.F32.FTZ.RN.STRONG.GPU [R28.64], R4 ;  /* 0x000000041c00798e */ /* 0x000fe4000c10e78c */
[----:B------:R-:W-:Y:S02]  /*6240*/  IMAD R141, R141, 0x28, RZ ;  /* 0x000000288d8d7824 */ /* 0x000fe400078e02ff */
[----:B------:R-:W-:Y:S01]  /*6250*/  RED.E.ADD.F32.FTZ.RN.STRONG.GPU [R32.64], R5 ;  /* 0x000000052000798e */ /* 0x000fe2000c10e78c */
[----:B------:R-:W-:Y:S01]  /*6260*/  IMAD R140, R140, c[0x0][0x1c0], RZ ;  /* 0x000070008c8c7a24 */ /* 0x000fe200078e02ff */
[----:B------:R-:W-:Y:S04]  /*6270*/  HMMA.16816.F32.BF16 R24, R132, R146, R24 ;  /* 0x000000928418723c */ /* 0x000fe80000041818 */
[----:B------:R-:W-:Y:S01]  /*6280*/  IMAD R140, R140, 0x38, RZ ;  /* 0x000000388c8c7824 */ /* 0x000fe200078e02ff */
[CC--:B--2---:R-:W-:Y:S02]  /*6290*/  LEA R30, P2, R141.reuse, R28.reuse, 0x2 ;  /* 0x0000001c8d1e7211 */ /* 0x0c4fe400078410ff */
[----:B------:R-:W-:Y:S02]  /*62a0*/  IADD3 R134, R152, 0x40, RZ ;  /* 0x0000004098867810 */ /* 0x000fe40007ffe0ff */
[-C--:B------:R-:W-:Y:S03]  /*62b0*/  LEA.HI.X.SX32 R31, R141, R29.reuse, 0x2, P2 ;  /* 0x0000001d8d1f7211 */ /* 0x080fe600010f16ff */
[----:B------:R-:W-:Y:S05]  /*62c0*/  IADD3 R141, R154, 0x20, RZ ;  /* 0x000000209a8d7810 */ /* 0x000fea0007ffe0ff */
[C---:B------:R-:W-:Y:S04]  /*62d0*/  IMAD.IADD R141, R153.reuse, 0x1, R141 ;  /* 0x00000001998d7824 */ /* 0x040fe800078e028d */
[C---:B------:R-:W-:Y:S01]  /*62e0*/  IMAD.IADD R141, R153.reuse, 0x1, R141 ;  /* 0x00000001998d7824 */ /* 0x040fe200078e028d */
[----:B---3--:R1:W-:Y:S01]  /*62f0*/  @P0 STL [R1], R0 ;  /* 0x0000000001000387 */ /* 0x0083e20000100800 */
[CC--:B------:R-:W-:Y:S04]  /*6300*/  LEA R136, P0, R152.reuse, R28.reuse, 0x2 ;  /* 0x0000001c98887211 */ /* 0x0c0fe800078010ff */
[-C--:B------:R-:W-:Y:S02]  /*6310*/  LEA.HI.X.SX32 R137, R152, R29.reuse, 0x2, P0 ;  /* 0x0000001d98897211 */ /* 0x080fe400000f16ff */
[CC--:B------:R-:W-:Y:S03]  /*6320*/  LEA R34, P0, R142.reuse, R28.reuse, 0x2 ;  /* 0x0000001c8e227211 */ /* 0x0c0fe600078010ff */
[----:B------:R2:W-:Y:S01]  /*6330*/  RED.E.ADD.F32.FTZ.RN.STRONG.GPU [R136.64], R6 ;  /* 0x000000068800798e */ /* 0x0005e2000c10e78c */
[-C--:B------:R-:W-:Y:S02]  /*6340*/  LEA.HI.X.SX32 R35, R142, R29.reuse, 0x2, P0 ;  /* 0x0000001d8e237211 */ /* 0x080fe400000f16ff */
[----:B------:R-:W-:Y:S05]  /*6350*/  IADD3 R142, R154, 0x20, RZ ;  /* 0x000000209a8e7810 */ /* 0x000fea0007ffe0ff */
[----:B------:R-:W-:Y:S02]  /*6360*/  IMAD.IADD R142, R153, 0x1, R142 ;  /* 0x00000001998e7824 */ /* 0x000fe400078e028e */
[----:B-1----:R-:W-:Y:S04]  /*6370*/  IMAD.MOV.U32 R0, RZ, RZ, c[0x0][0x22c] ;  /* 0x00008b00ff007624 */ /* 0x002fe800078e00ff */
[----:B------:R-:W-:Y:S04]  /*6380*/  IMAD R0, R0, c[0x0][0x1c0], RZ ;  /* 0x0000700000007a24 */ /* 0x000fe800078e02ff */
[----:B------:R-:W-:Y:S01]  /*6390*/  IMAD R0, R0, 0x18, RZ ;  /* 0x0000001800007824 */ /* 0x000fe200078e02ff */
[-C--:B--2---:R-:W-:Y:S04]  /*63a0*/  LEA R6, P0, R140, R28.reuse, 0x2 ;  /* 0x0000001c8c067211 */ /* 0x084fe800078010ff */
[CC--:B------:R-:W-:Y:S04]  /*63b0*/  LEA R132, P1, R0.reuse, R28.reuse, 0x2 ;  /* 0x0000001c00847211 */ /* 0x0c0fe800078210ff */
[-C--:B------:R-:W-:Y:S01]  /*63c0*/  LEA.HI.X.SX32 R133, R0, R29.reuse, 0x2, P1 ;  /* 0x0000001d00857211 */ /* 0x080fe200008f16ff */
[----:B------:R-:W-:Y:S04]  /*63d0*/  IMAD.MOV.U32 R0, RZ, RZ, c[0x0][0x22c] ;  /* 0x00008b00ff007624 */ /* 0x000fe800078e00ff */
[----:B------:R1:W-:Y:S01]  /*63e0*/  RED.E.ADD.F32.FTZ.RN.STRONG.GPU [R132.64], R7 ;  /* 0x000000078400798e */ /* 0x0003e2000c10e78c */
[----:B------:R-:W-:Y:S03]  /*63f0*/  IMAD R0, R0, c[0x0][0x1c0], RZ ;  /* 0x0000700000007a24 */ /* 0x000fe600078e02ff */
[----:B------:R2:W-:Y:S01]  /*6400*/  RED.E.ADD.F32.FTZ.RN.STRONG.GPU [R34.64], R8 ;  /* 0x000000082200798e */ /* 0x0005e2000c10e78c */
[----:B------:R-:W-:Y:S03]  /*6410*/  IMAD R0, R0, 0x30, RZ ;  /* 0x0000003000007824 */ /* 0x000fe600078e02ff */
[----:B------:R3:W-:Y:S02]  /*6420*/  RED.E.ADD.F32.FTZ.RN.STRONG.GPU [R30.64], R9 ;  /* 0x000000091e00798e */ /* 0x0007e4000c10e78c */
[CC--:B------:R-:W-:Y:S04]  /*6430*/  LEA R4, P1, R0.reuse, R28.reuse, 0x2 ;  /* 0x0000001c00047211 */ /* 0x0c0fe800078210ff */
[-C--:B------:R-:W-:Y:S02]  /*6440*/  LEA.HI.X.SX32 R5, R0, R29.reuse, 0x2, P1 ;  /* 0x0000001d00057211 */ /* 0x080fe400008f16ff */
[----:B------:R-:W4:Y:S04]  /*6450*/  LDL R0, [R1+0xc] ;  /* 0x00000c0001007983 */ /* 0x000f280000100800 */
[----:B------:R3:W-:Y:S04]  /*6460*/  RED.E.ADD.F32.FTZ.RN.STRONG.GPU [R4.64], R10 ;  /* 0x0000000a0400798e */ /* 0x0007e8000c10e78c */
[----:B-1----:R-:W4:Y:S01]  /*6470*/  LDL R132, [R1+0x4] ;  /* 0x0000040001847983 */ /* 0x002f220000100800 */
[-C--:B------:R-:W-:Y:S02]  /*6480*/  LEA.HI.X.SX32 R7, R140, R29.reuse, 0x2, P0 ;  /* 0x0000001d8c077211 */ /* 0x080fe400000f16ff */
[----:B------:R-:W-:Y:S02]  /*6490*/  IADD3 R140, R155, 0x20, RZ ;  /* 0x000000209b8c7810 */ /* 0x000fe40007ffe0ff */
[C---:B--2---:R-:W-:Y:S01]  /*64a0*/  IADD3 R35, R152.reuse, 0x40, RZ ;  /* 0x0000004098237810 */ /* 0x044fe20007ffe0ff */
[----:B------:R1:W-:Y:S01]  /*64b0*/  RED.E.ADD.F32.FTZ.RN.STRONG.GPU [R6.64], R11 ;  /* 0x0000000b0600798e */ /* 0x0003e2000c10e78c */
[----:B------:R-:W-:Y:S02]  /*64c0*/  IADD3 R34, R152, 0x40, RZ ;  /* 0x0000004098227810 */ /* 0x000fe40007ffe0ff */
[-C--:B---3--:R-:W-:Y:S01]  /*64d0*/  LEA R30, P1, R142, R28.reuse, 0x2 ;  /* 0x0000001c8e1e7211 */ /* 0x088fe200078210ff */
[----:B------:R2:W-:Y:S01]  /*64e0*/  RED.E.ADD.F32.FTZ.RN.STRONG.GPU [R28.64+0x80], R12 ;  /* 0x0000800c1c00798e */ /* 0x0005e2000c10e78c */
[----:B------:R-:W-:Y:S01]  /*64f0*/  IADD3 R133, R152, 0x40, RZ ;  /* 0x0000004098857810 */ /* 0x000fe20007ffe0ff */
[C---:B------:R-:W-:Y:S01]  /*6500*/  IMAD.IADD R35, R151.reuse, 0x1, R35 ;  /* 0x0000000197237824 */ /* 0x040fe200078e0223 */
[-C--:B------:R-:W-:Y:S01]  /*6510*/  LEA.HI.X.SX32 R31, R142, R29.reuse, 0x2, P1 ;  /* 0x0000001d8e1f7211 */ /* 0x080fe200008f16ff */
[----:B------:R3:W-:Y:S01]  /*6520*/  RED.E.ADD.F32.FTZ.RN.STRONG.GPU [R32.64+0x80], R13 ;  /* 0x0000800d2000798e */ /* 0x0007e2000c10e78c */
[C---:B------:R-:W-:Y:S02]  /*6530*/  IMAD.IADD R34, R151.reuse, 0x1, R34 ;  /* 0x0000000197227824 */ /* 0x040fe400078e0222 */
[C---:B------:R-:W-:Y:S02]  /*6540*/  IMAD.IADD R133, R151.reuse, 0x1, R133 ;  /* 0x0000000197857824 */ /* 0x040fe400078e0285 */
[C---:B------:R-:W-:Y:S01]  /*6550*/  IMAD.IADD R34, R151.reuse, 0x1, R34 ;  /* 0x0000000197227824 */ /* 0x040fe200078e0222 */
[CC--:B------:R-:W-:Y:S01]  /*6560*/  LEA R4, P0, R140.reuse, R28.reuse, 0x2 ;  /* 0x0000001c8c047211 */ /* 0x0c0fe200078010ff */
[C---:B------:R-:W-:Y:S03]  /*6570*/  IMAD.IADD R133, R151.reuse, 0x1, R133 ;  /* 0x0000000197857824 */ /* 0x040fe600078e0285 */
[-C--:B------:R-:W-:Y:S01]  /*6580*/  LEA.HI.X.SX32 R5, R140, R29.reuse, 0x2, P0 ;  /* 0x0000001d8c057211 */ /* 0x080fe200000f16ff */
[----:B------:R-:W-:Y:S01]  /*6590*/  IMAD.IADD R133, R151, 0x1, R133 ;  /* 0x0000000197857824 */ /* 0x000fe200078e0285 */
[----:B------:R-:W-:Y:S02]  /*65a0*/  IADD3 R140, R154, 0x20, RZ ;  /* 0x000000209a8c7810 */ /* 0x000fe40007ffe0ff */
[-C--:B------:R-:W-:Y:S01]  /*65b0*/  LEA R10, P0, R141, R28.reuse, 0x2 ;  /* 0x0000001c8d0a7211 */ /* 0x080fe200078010ff */
[----:B------:R3:W-:Y:S02]  /*65c0*/  RED.E.ADD.F32.FTZ.RN.STRONG.GPU [R4.64], R14 ;  /* 0x0000000e0400798e */ /* 0x0007e4000c10e78c */
[----:B------:R-:W-:Y:S01]  /*65d0*/  IMAD.IADD R140, R153, 0x1, R140 ;  /* 0x00000001998c7824 */ /* 0x000fe200078e028c */
[-C--:B-1----:R-:W-:Y:S01]  /*65e0*/  LEA.HI.X.SX32 R11, R141, R29.reuse, 0x2, P0 ;  /* 0x0000001d8d0b7211 */ /* 0x082fe200000f16ff */
[----:B------:R1:W-:Y:S02]  /*65f0*/  RED.E.ADD.F32.FTZ.RN.STRONG.GPU [R30.64], R15 ;  /* 0x0000000f1e00798e */ /* 0x0003e4000c10e78c */
[----:B------:R-:W-:Y:S01]  /*6600*/  IMAD.IADD R140, R153, 0x1, R140 ;  /* 0x00000001998c7824 */ /* 0x000fe200078e028c */
[-C--:B------:R-:W-:Y:S01]  /*6610*/  LEA R6, P1, R139, R28.reuse, 0x2 ;  /* 0x0000001c8b067211 */ /* 0x080fe200078210ff */
[----:B------:R1:W-:Y:S02]  /*6620*/  RED.E.ADD.F32.FTZ.RN.STRONG.GPU [R10.64], R16 ;  /* 0x000000100a00798e */ /* 0x0003e4000c10e78c */
[----:B------:R-:W-:Y:S01]  /*6630*/  IMAD.IADD R140, R153, 0x1, R140 ;  /* 0x00000001998c7824 */ /* 0x000fe200078e028c */
[-C--:B------:R-:W-:Y:S02]  /*6640*/  LEA.HI.X.SX32 R7, R139, R29.reuse, 0x2, P1 ;  /* 0x0000001d8b077211 */ /* 0x080fe400008f16ff */
[CC--:B--2---:R-:W-:Y:S02]  /*6650*/  LEA R12, P4, R35.reuse, R28.reuse, 0x2 ;  /* 0x0000001c230c7211 */ /* 0x0c4fe400078810ff */
[CC--:B------:R-:W-:Y:S02]  /*6660*/  LEA R8, P2, R140.reuse, R28.reuse, 0x2 ;  /* 0x0000001c8c087211 */ /* 0x0c0fe400078410ff */
[-C--:B---3--:R-:W-:Y:S02]  /*6670*/  LEA.HI.X.SX32 R13, R35, R29.reuse, 0x2, P4 ;  /* 0x0000001d230d7211 */ /* 0x088fe400020f16ff */
[-C--:B------:R-:W-:Y:S02]  /*6680*/  LEA.HI.X.SX32 R9, R140, R29.reuse, 0x2, P2 ;  /* 0x0000001d8c097211 */ /* 0x080fe400010f16ff */
[----:B------:R-:W-:Y:S04]  /*6690*/  LDSM.16.MT88.4 R140, [R3+0x1c00] ;  /* 0x001c0000038c783b */ /* 0x000fe80000004200 */
[----:B------:R2:W-:Y:S01]  /*66a0*/  RED.E.ADD.F32.FTZ.RN.STRONG.GPU [R8.64], R17 ;  /* 0x000000110800798e */ /* 0x0005e2000c10e78c */
[-C--:B------:R-:W-:Y:S03]  /*66b0*/  LEA R4, P0, R138, R28.reuse, 0x2 ;  /* 0x0000001c8a047211 */ /* 0x080fe600078010ff */
[----:B------:R-:W-:Y:S01]  /*66c0*/  RED.E.ADD.F32.FTZ.RN.STRONG.GPU [R6.64], R18 ;  /* 0x000000120600798e */ /* 0x000fe2000c10e78c */
[-C--:B------:R-:W-:Y:S02]  /*66d0*/  LEA R14, P5, R134, R28.reuse, 0x2 ;  /* 0x0000001c860e7211 */ /* 0x080fe400078a10ff */
[-C--:B------:R-:W-:Y:S02]  /*66e0*/  LEA.HI.X.SX32 R5, R138, R29.reuse, 0x2, P0 ;  /* 0x0000001d8a057211 */ /* 0x080fe400000f16ff */
[-C--:B-1----:R-:W-:Y:S01]  /*66f0*/  LEA.HI.X.SX32 R15, R134, R29.reuse, 0x2, P5 ;  /* 0x0000001d860f7211 */ /* 0x082fe200028f16ff */
[----:B------:R-:W-:Y:S01]  /*6700*/  LDSM.16.MT88.4 R136, [R2+0x12800] ;  /* 0x012800000288783b */ /* 0x000fe20000004200 */
[CC--:B------:R-:W-:Y:S03]  /*6710*/  LEA R10, P3, R34.reuse, R28.reuse, 0x2 ;  /* 0x0000001c220a7211 */ /* 0x0c0fe600078610ff */
[----:B------:R4:W-:Y:S01]  /*6720*/  RED.E.ADD.F32.FTZ.RN.STRONG.GPU [R4.64], R19 ;  /* 0x000000130400798e */ /* 0x0009e2000c10e78c */
[-C--:B------:R-:W-:Y:S03]  /*6730*/  LEA.HI.X.SX32 R11, R34, R29.reuse, 0x2, P3 ;  /* 0x0000001d220b7211 */ /* 0x080fe600018f16ff */
[----:B------:R-:W-:Y:S04]  /*6740*/  RED.E.ADD.F32.FTZ.RN.STRONG.GPU [R28.64+0x100], R20 ;  /* 0x000100141c00798e */ /* 0x000fe8000c10e78c */
[----:B------:R-:W-:Y:S04]  /*6750*/  RED.E.ADD.F32.FTZ.RN.STRONG.GPU [R32.64+0x100], R21 ;  /* 0x000100152000798e */ /* 0x000fe8000c10e78c */
[----:B------:R-:W-:Y:S01]  /*6760*/  RED.E.ADD.F32.FTZ.RN.STRONG.GPU [R14.64], R22 ;  /* 0x000000160e00798e */ /* 0x000fe2000c10e78c */
[CC--:B--2---:R-:W-:Y:S03]  /*6770*/  LEA R8, P2, R133.reuse, R28.reuse, 0x2 ;  /* 0x0000001c85087211 */ /* 0x0c4fe600078410ff */
[----:B------:R-:W-:Y:S01]  /*6780*/  RED.E.ADD.F32.FTZ.RN.STRONG.GPU [R12.64], R23 ;  /* 0x000000170c00798e */ /* 0x000fe2000c10e78c */
[-C--:B------:R-:W-:Y:S03]  /*6790*/  LEA.HI.X.SX32 R9, R133, R29.reuse, 0x2, P2 ;  /* 0x0000001d85097211 */ /* 0x080fe600010f16ff */
[----:B------:R-:W-:Y:S04]  /*67a0*/  RED.E.ADD.F32.FTZ.RN.STRONG.GPU [R10.64], R24 ;  /* 0x000000180a00798e */ /* 0x000fe8000c10e78c */
[----:B------:R-:W-:Y:S04]  /*67b0*/  RED.E.ADD.F32.FTZ.RN.STRONG.GPU [R8.64], R25 ;  /* 0x000000190800798e */ /* 0x000fe8000c10e78c */
[----:B------:R-:W-:Y:S04]  /*67c0*/  LDSM.16.MT88.4 R8, [R3] ;  /* 0x000000000308783b */ /* 0x000fe80000004200 */
[----:B------:R-:W-:Y:S04]  /*67d0*/  LDSM.16.MT88.4 R12, [R2+0x11000] ;  /* 0x01100000020c783b */ /* 0x000fe80000004200 */
[----:B------:R-:W-:Y:S04]  /*67e0*/  LDSM.16.MT88.4 R16, [R3+0x1000] ;  /* 0x001000000310783b */ /* 0x000fe80000004200 */
[----:B------:R-:W-:Y:S04]  /*67f0*/  LDSM.16.MT88.4 R32, [R2+0xf800] ;  /* 0x00f800000220783b */ /* 0x000fe80000004200 */
[----:B------:R-:W-:Y:S01]  /*6800*/  LDSM.16.MT88.4 R20, [R3+0x400] ;  /* 0x000400000314783b */ /* 0x000fe20000004200 */
[CC--:B----4-:R-:W-:Y:S04]  /*6810*/  LEA R4, P0, R0.reuse, R28.reuse, 0x2 ;  /* 0x0000001c00047211 */ /* 0x0d0fe800078010ff */
[-C--:B------:R-:W-:Y:S02]  /*6820*/  LEA.HI.X.SX32 R5, R0, R29.reuse, 0x2, P0 ;  /* 0x0000001d00057211 */ /* 0x080fe400000f16ff */
[----:B------:R-:W-:Y:S02]  /*6830*/  PLOP3.LUT P0, PT, PT, PT, UP2, 0x80, 0x0 ;  /* 0x000000000000781c */ /* 0x000fe40003f0f028 */
[C---:B------:R-:W-:Y:S02]  /*6840*/  IADD3 R0, R3.reuse, -0x3000, RZ ;  /* 0xffffd00003007810 */ /* 0x040fe40007ffe0ff */
[C---:B------:R-:W-:Y:S04]  /*6850*/  LEA R6, P1, R132.reuse, R28, 0x2 ;  /* 0x0000001c84067211 */ /* 0x040fe800078210ff */
        /* <DEDUP_REMOVED lines=237> */
.L_x_72:
        /* <DEDUP_REMOVED lines=18> */
.L_x_73:
[----:B-1----:R-:W1:Y:S01]  /*7850*/  S2R R4, SR_TID.X ;  /* 0x0000000000047919 */ /* 0x002e620000002100 */
[----:B------:R-:W-:Y:S01]  /*7860*/  USHF.L.U32 UR4, UR18, 0x7, URZ ;  /* 0x0000000712047899 */ /* 0x000fe2000800063f */
[----:B-----5:R-:W-:Y:S01]  /*7870*/  IMAD.SHL.U32 R0, R150, 0x2, RZ ;  /* 0x0000000296007824 */ /* 0x020fe200078e00ff */
[----:B------:R-:W-:Y:S01]  /*7880*/  ULDC.64 UR6, c[0x0][0x3a0] ;  /* 0x0000e80000067ab9 */ /* 0x000fe20000000a00 */
[----:B------:R-:W-:Y:S01]  /*7890*/  BAR.SYNC.DEFER_BLOCKING 0x0 ;  /* 0x0000000000007b1d */ /* 0x000fe20000010000 */
[----:B------:R-:W-:Y:S01]  /*78a0*/  USHF.R.S32.HI UR8, URZ, 0x1f, UR4 ;  /* 0x0000001f3f087899 */ /* 0x000fe20008011404 */
[----:B------:R-:W-:Y:S02]  /*78b0*/  IMAD.U32 R10, RZ, RZ, UR36 ;  /* 0x00000024ff0a7e24 */ /* 0x000fe4000f8e00ff */
[----:B------:R-:W-:Y:S01]  /*78c0*/  IMAD.U32 R25, RZ, RZ, UR4 ;  /* 0x00000004ff197e24 */ /* 0x000fe2000f8e00ff */
[----:B------:R-:W-:Y:S01]  /*78d0*/  UIMAD UR5, UR8, UR6, URZ ;  /* 0x00000006080572a4 */ /* 0x000fe2000f8e023f */
[----:B------:R-:W-:Y:S03]  /*78e0*/  BSSY B0, `(.L_x_74) ;  /* 0x000002d000007945 */ /* 0x000fe60003800000 */
[----:B------:R-:W-:-:S03]  /*78f0*/  UIMAD UR5, UR4, UR7, UR5 ;  /* 0x00000007040572a4 */ /* 0x000fc6000f8e0205 */
[----:B------:R-:W-:Y:S02]  /*7900*/  ULDC.64 UR6, c[0x0][0x3b8] ;  /* 0x0000ee0000067ab9 */ /* 0x000fe40000000a00 */
[----:B------:R-:W-:-:S04]  /*7910*/  UIMAD UR6, UR57, UR6, URZ ;  /* 0x00000006390672a4 */ /* 0x000fc8000f8e023f */
[----:B------:R-:W-:Y:S01]  /*7920*/  UIMAD UR6, UR36, UR7, UR6 ;  /* 0x00000007240672a4 */ /* 0x000fe2000f8e0206 */
[----:B-1----:R-:W-:-:S04]  /*7930*/  SHF.R.S32.HI R8, RZ, 0x1f, R4 ;  /* 0x0000001fff087819 */ /* 0x002fc80000011404 */
[----:B------:R-:W-:Y:S01]  /*7940*/  LEA.HI R8, R8, R4, RZ, 0x2 ;  /* 0x0000000408087211 */ /* 0x000fe200078f10ff */
[----:B------:R1:W2:Y:S03]  /*7950*/  LDS.128 R36, [R0+0xa000] ;  /* 0x00a0000000247984 */ /* 0x0002a60000000c00 */
[----:B------:R-:W-:Y:S01]  /*7960*/  LOP3.LUT R3, R8, 0xfffffffc, RZ, 0xc0, !PT ;  /* 0xfffffffc08037812 */ /* 0x000fe200078ec0ff */
[----:B------:R1:W3:Y:S04]  /*7970*/  LDS.128 R32, [R0+0xc000] ;  /* 0x00c0000000207984 */ /* 0x0002e80000000c00 */
[----:B------:R-:W-:Y:S01]  /*7980*/  IMAD.IADD R3, R4, 0x1, -R3 ;  /* 0x0000000104037824 */ /* 0x000fe200078e0a03 */
[----:B------:R1:W4:Y:S03]  /*7990*/  LDS.128 R28, [R0+0xe000] ;  /* 0x00e00000001c7984 */ /* 0x0003260000000c00 */
[----:B------:R-:W-:Y:S01]  /*79a0*/  IMAD.SHL.U32 R6, R3, 0x8, RZ ;  /* 0x0000000803067824 */ /* 0x000fe200078e00ff */
[----:B------:R1:W1:Y:S01]  /*79b0*/  LDS.128 R48, [R0+0xf000] ;  /* 0x00f0000000307984 */ /* 0x0002620000000c00 */
[----:B------:R-:W-:Y:S01]  /*79c0*/  IMAD.U32 R3, RZ, RZ, UR5 ;  /* 0x00000005ff037e24 */ /* 0x000fe2000f8e00ff */
[----:B------:R-:W-:-:S02]  /*79d0*/  UIMAD UR5, UR18, -0x80, UR14 ;  /* 0xffffff80120578a4 */ /* 0x000fc4000f8e020e */
[----:B------:R1:W1:Y:S01]  /*79e0*/  LDS.128 R60, [R0+0x10000] ;  /* 0x01000000003c7984 */ /* 0x0002620000000c00 */
[----:B------:R-:W-:-:S03]  /*79f0*/  SHF.R.S32.HI R7, RZ, 0x1f, R6 ;  /* 0x0000001fff077819 */ /* 0x000fc60000011406 */
[----:B------:R1:W1:Y:S02]  /*7a00*/  LDS.128 R44, [R0+0x11000] ;  /* 0x01100000002c7984 */ /* 0x0002640000000c00 */
[----:B------:R-:W-:Y:S02]  /*7a10*/  IMAD.WIDE.U32 R4, R25, c[0x0][0x3a0], R6 ;  /* 0x0000e80019047a25 */ /* 0x000fe400078e0006 */
[----:B------:R1:W1:Y:S03]  /*7a20*/  LDS.128 R56, [R0+0x12000] ;  /* 0x0120000000387984 */ /* 0x0002660000000c00 */
[----:B------:R-:W-:Y:S01]  /*7a30*/  IADD3 R4, P0, R4, UR11, RZ ;  /* 0x0000000b04047c10 */ /* 0x000fe2000ff1e0ff */
[----:B------:R1:W1:Y:S03]  /*7a40*/  LDS.128 R40, [R0+0x13000] ;  /* 0x0130000000287984 */ /* 0x0002660000000c00 */
[----:B------:R-:W-:Y:S01]  /*7a50*/  IADD3.X R5, R5, UR15, R3, P0, !PT ;  /* 0x0000000f05057c10 */ /* 0x000fe200087fe403 */
[----:B------:R1:W1:Y:S01]  /*7a60*/  LDS.128 R52, [R0+0x14000] ;  /* 0x0140000000347984 */ /* 0x0002620000000c00 */
[----:B------:R-:W-:-:S03]  /*7a70*/  SHF.R.S32.HI R3, RZ, 0x2, R8 ;  /* 0x00000002ff037819 */ /* 0x000fc60000011408 */
[----:B------:R-:W-:Y:S01]  /*7a80*/  IMAD.WIDE.U32 R10, R10, c[0x0][0x3b8], R4 ;  /* 0x0000ee000a0a7a25 */ /* 0x000fe200078e0004 */
[----:B------:R-:W-:Y:S02]  /*7a90*/  ISETP.GE.AND P2, PT, R3, UR5, PT ;  /* 0x0000000503007c0c */ /* 0x000fe4000bf46270 */
[----:B------:R-:W-:Y:S02]  /*7aa0*/  SHF.R.S32.HI R26, RZ, 0x1f, R3 ;  /* 0x0000001fff1a7819 */ /* 0x000fe40000011403 */
[----:B------:R-:W-:-:S09]  /*7ab0*/  IADD3 R24, R11, UR6, RZ ;  /* 0x000000060b187c10 */ /* 0x000fd2000fffe0ff */
[----:B------:R-:W-:Y:S05]  /*7ac0*/  @P2 BRA `(.L_x_75) ;  /* 0x000000e000002947 */ /* 0x000fea0003800000 */
[----:B--234-:R-:W2:Y:S01]  /*7ad0*/  LDS.128 R20, [R0+0xb000] ;  /* 0x00b0000000147984 */ /* 0x01cea20000000c00 */
[----:B------:R-:W-:Y:S02]  /*7ae0*/  MOV R4, R10 ;  /* 0x0000000a00047202 */ /* 0x000fe40000000f00 */
[----:B------:R-:W-:Y:S01]  /*7af0*/  MOV R5, R24 ;  /* 0x0000001800057202 */ /* 0x000fe20000000f00 */
[----:B------:R-:W3:Y:S04]  /*7b00*/  LDS.128 R16, [R0+0x9000] ;  /* 0x0090000000107984 */ /* 0x000ee80000000c00 */
[----:B------:R4:W5:Y:S01]  /*7b10*/  LDS.128 R12, [R0+0xd000] ;  /* 0x00d00000000c7984 */ /* 0x0009620000000c00 */
[----:B------:R-:W-:-:S05]  /*7b20*/  IMAD.WIDE.U32 R8, R3, c[0x0][0x3a0], R4 ;  /* 0x0000e80003087a25 */ /* 0x000fca00078e0004 */
[----:B------:R-:W-:Y:S01]  /*7b30*/  LEA R4, P0, R8, c[0x0][0x340], 0x1 ;  /* 0x0000d00008047a11 */ /* 0x000fe200078008ff */
[----:B-1--4-:R-:W-:-:S04]  /*7b40*/  IMAD R0, R26, c[0x0][0x3a0], RZ ;  /* 0x0000e8001a007a24 */ /* 0x012fc800078e02ff */
[----:B------:R-:W-:-:S05]  /*7b50*/  IMAD R0, R3, c[0x0][0x3a4], R0 ;  /* 0x0000e90003007a24 */ /* 0x000fca00078e0200 */
[----:B------:R-:W-:-:S04]  /*7b60*/  IADD3 R0, R0, R9, RZ ;  /* 0x0000000900007210 */ /* 0x000fc80007ffe0ff */
[----:B------:R-:W-:-:S05]  /*7b70*/  LEA.HI.X R5, R8, c[0x0][0x344], R0, 0x1, P0 ;  /* 0x0000d10008057a11 */ /* 0x000fca00000f0c00 */
[----:B--2---:R1:W-:Y:S04]  /*7b80*/  STG.E.128 [R4.64+0x40], R20 ;  /* 0x0000401404007986 */ /* 0x0043e8000c101d0c */
[----:B---3--:R1:W-:Y:S04]  /*7b90*/  STG.E.128 [R4.64], R16 ;  /* 0x0000001004007986 */ /* 0x0083e8000c101d0c */
[----:B-----5:R1:W-:Y:S02]  /*7ba0*/  STG.E.128 [R4.64+0x80], R12 ;  /* 0x0000800c04007986 */ /* 0x0203e4000c101d0c */
.L_x_75:
[----:B--234-:R-:W-:Y:S05]  /*7bb0*/  BSYNC B0 ;  /* 0x0000000000007941 */ /* 0x01cfea0003800000 */
.L_x_74:
[----:B-1----:R-:W-:Y:S01]  /*7bc0*/  IADD3 R0, R3, 0x40, RZ ;  /* 0x0000004003007810 */ /* 0x002fe20007ffe0ff */
[----:B------:R-:W-:Y:S03]  /*7bd0*/  BSSY B0, `(.L_x_76) ;  /* 0x0000010000007945 */ /* 0x000fe60003800000 */
[----:B------:R-:W-:-:S13]  /*7be0*/  ISETP.GE.AND P1, PT, R0, UR5, PT ;  /* 0x0000000500007c0c */ /* 0x000fda000bf26270 */
[----:B------:R-:W-:Y:S05]  /*7bf0*/  @P1 BRA `(.L_x_77) ;  /* 0x000000d000001947 */ /* 0x000fea0003800000 */
[----:B------:R-:W-:Y:S02]  /*7c00*/  IADD3 R0, P0, R3, 0x40, RZ ;  /* 0x0000004003007810 */ /* 0x000fe40007f1e0ff */
[----:B------:R-:W-:-:S03]  /*7c10*/  MOV R5, R24 ;  /* 0x0000001800057202 */ /* 0x000fc60000000f00 */
[----:B------:R-:W-:-:S04]  /*7c20*/  IMAD.X R4, RZ, RZ, R26, P0 ;  /* 0x000000ffff047224 */ /* 0x000fc800000e061a */
[----:B------:R-:W-:Y:S02]  /*7c30*/  IMAD R8, R4, c[0x0][0x3a0], RZ ;  /* 0x0000e80004087a24 */ /* 0x000fe400078e02ff */
[----:B------:R-:W-:-:S04]  /*7c40*/  IMAD.MOV.U32 R4, RZ, RZ, R10 ;  /* 0x000000ffff047224 */ /* 0x000fc800078e000a */
[----:B------:R-:W-:-:S04]  /*7c50*/  IMAD.WIDE.U32 R10, R0, c[0x0][0x3a0], R4 ;  /* 0x0000e800000a7a25 */ /* 0x000fc800078e0004 */
[----:B------:R-:W-:Y:S01]  /*7c60*/  IMAD R0, R0, c[0x0][0x3a4], R8 ;  /* 0x0000e90000007a24 */ /* 0x000fe200078e0208 */
[----:B------:R-:W-:-:S04]  /*7c70*/  LEA R4, P0, R10, c[0x0][0x340], 0x1 ;  /* 0x0000d0000a047a11 */ /* 0x000fc800078008ff */
[----:B------:R-:W-:-:S04]  /*7c80*/  IADD3 R0, R0, R11, RZ ;  /* 0x0000000b00007210 */ /* 0x000fc80007ffe0ff */
[----:B------:R-:W-:-:S05]  /*7c90*/  LEA.HI.X R5, R10, c[0x0][0x344], R0, 0x1, P0 ;  /* 0x0000d1000a057a11 */ /* 0x000fca00000f0c00 */
[----:B------:R1:W-:Y:S04]  /*7ca0*/  STG.E.128 [R4.64], R36 ;  /* 0x0000002404007986 */ /* 0x0003e8000c101d0c */
[----:B------:R1:W-:Y:S04]  /*7cb0*/  STG.E.128 [R4.64+0x40], R32 ;  /* 0x0000402004007986 */ /* 0x0003e8000c101d0c */
[----:B------:R1:W-:Y:S02]  /*7cc0*/  STG.E.128 [R4.64+0x80], R28 ;  /* 0x0000801c04007986 */ /* 0x0003e4000c101d0c */
.L_x_77:
[----:B------:R-:W-:Y:S05]  /*7cd0*/  BSYNC B0 ;  /* 0x0000000000007941 */ /* 0x000fea0003800000 */
.L_x_76:
        /* <DEDUP_REMOVED lines=15> */
[----:B-1----:R-:W-:Y:S01]  /*7dd0*/  MOV R4, R6 ;  /* 0x0000000600047202 */ /* 0x002fe20000000f00 */
[----:B------:R-:W-:Y:S01]  /*7de0*/  IMAD R10, R26, c[0x0][0x3a8], RZ ;  /* 0x0000ea001a0a7a24 */ /* 0x000fe200078e02ff */
[----:B------:R-:W-:-:S05]  /*7df0*/  MOV R5, R0 ;  /* 0x0000000000057202 */ /* 0x000fca0000000f00 */
[----:B------:R-:W-:-:S04]  /*7e00*/  IMAD.WIDE.U32 R8, R3, c[0x0][0x3a8], R4 ;  /* 0x0000ea0003087a25 */ /* 0x000fc800078e0004 */
[----:B------:R-:W-:-:S05]  /*7e10*/  IMAD R4, R3, c[0x0][0x3ac], R10 ;  /* 0x0000eb0003047a24 */ /* 0x000fca00078e020a */
[----:B------:R-:W-:Y:S02]  /*7e20*/  IADD3 R5, R4, R9, RZ ;  /* 0x0000000904057210 */ /* 0x000fe40007ffe0ff */
[----:B------:R-:W-:-:S04]  /*7e30*/  LEA R4, P0, R8, c[0x0][0x348], 0x1 ;  /* 0x0000d20008047a11 */ /* 0x000fc800078008ff */
[----:B------:R-:W-:-:S05]  /*7e40*/  LEA.HI.X R5, R8, c[0x0][0x34c], R5, 0x1, P0 ;  /* 0x0000d30008057a11 */ /* 0x000fca00000f0c05 */
[----:B------:R1:W-:Y:S04]  /*7e50*/  STG.E.128 [R4.64], R48 ;  /* 0x0000003004007986 */ /* 0x0003e8000c101d0c */
[----:B------:R1:W-:Y:S04]  /*7e60*/  STG.E.128 [R4.64+0x40], R44 ;  /* 0x0000402c04007986 */ /* 0x0003e8000c101d0c */
[----:B------:R1:W-:Y:S02]  /*7e70*/  STG.E.128 [R4.64+0x80], R40 ;  /* 0x0000802804007986 */ /* 0x0003e4000c101d0c */
.L_x_79:
[----:B------:R-:W-:Y:S05]  /*7e80*/  BSYNC B0 ;  /* 0x0000000000007941 */ /* 0x000fea0003800000 */
.L_x_78:
        /* <DEDUP_REMOVED lines=10> */
[----:B------:R1:W-:Y:S04]  /*7f30*/  STG.E.128 [R4.64], R60 ;  /* 0x0000003c04007986 */ /* 0x0003e8000c101d0c */
[----:B------:R1:W-:Y:S04]  /*7f40*/  STG.E.128 [R4.64+0x40], R56 ;  /* 0x0000403804007986 */ /* 0x0003e8000c101d0c */
[----:B------:R1:W-:Y:S02]  /*7f50*/  STG.E.128 [R4.64+0x80], R52 ;  /* 0x0000803404007986 */ /* 0x0003e4000c101d0c */
.L_x_68:
[----:B------:R-:W-:Y:S05]  /*7f60*/  BSYNC B1 ;  /* 0x0000000000017941 */ /* 0x000fea0003800000 */
.L_x_54:
        /* <DEDUP_REMOVED lines=11> */
.L_x_80:
[----:B------:R-:W-:Y:S05]  /*8020*/  EXIT ;  /* 0x000000000000794d */ /* 0x000fea0003800000 */
.L_x_82:
        /* <DEDUP_REMOVED lines=13> */
.L_x_666:


//--------------------- .text._ZN5flash44flash_bwd_dq_dk_dv_loop_seqk_parallel_kernelI23Flash_bwd_kernel_traitsILi96ELi64ELi128ELi8ELi2ELi4ELi4ELb1ELb0EN7cutlass10bfloat16_tE19Flash_kernel_traitsILi96ELi64ELi128ELi8ES3_EELb0ELb1ELb0ELb1ELb0ELb0ELb0EEEvNS_16Flash_bwd_paramsE --------------------------
	.section	.text._ZN5flash44flash_bwd_dq_dk_dv_loop_seqk_parallel_kernelI23Flash_bwd_kernel_traitsILi96ELi64ELi128ELi8ELi2ELi4ELi4ELb1ELb0EN7cutlass10bfloat16_tE19Flash_kernel_traitsILi96ELi64ELi128ELi8ES3_EELb0ELb1ELb0ELb1ELb0ELb0ELb0EEEvNS_16Flash_bwd_paramsE,"ax",@progbits
	.sectioninfo	@"SHI_REGISTERS=255"
	.align	128
        .global         _ZN5flash44flash_bwd_dq_dk_dv_loop_seqk_parallel_kernelI23Flash_bwd_kernel_traitsILi96ELi64ELi128ELi8ELi2ELi4ELi4ELb1ELb0EN7cutlass10bfloat16_tE19Flash_kernel_traitsILi96ELi64ELi128ELi8ES3_EELb0ELb1ELb0ELb1ELb0ELb0ELb0EEEvNS_16Flash_bwd_paramsE
        .type           _ZN5flash44flash_bwd_dq_dk_dv_loop_seqk_parallel_kernelI23Flash_bwd_kernel_traitsILi96ELi64ELi128ELi8ELi2ELi4ELi4ELb1ELb0EN7cutlass10bfloat16_tE19Flash_kernel_traitsILi96ELi64ELi128ELi8ES3_EELb0ELb1ELb0ELb1ELb0ELb0ELb0EEEvNS_16Flash_bwd_paramsE,@function
        .size           _ZN5flash44flash_bwd_dq_dk_dv_loop_seqk_parallel_kernelI23Flash_bwd_kernel_traitsILi96ELi64ELi128ELi8ELi2ELi4ELi4ELb1ELb0EN7cutlass10bfloat16_tE19Flash_kernel_traitsILi96ELi64ELi128ELi8ES3_EELb0ELb1ELb0ELb1ELb0ELb0ELb0EEEvNS_16Flash_bwd_paramsE,(.L_x_667 - _ZN5flash44flash_bwd_dq_dk_dv_loop_seqk_parallel_kernelI23Flash_bwd_kernel_traitsILi96ELi64ELi128ELi8ELi2ELi4ELi4ELb1ELb0EN7cutlass10bfloat16_tE19Flash_kernel_traitsILi96ELi64ELi128ELi8ES3_EELb0ELb1ELb0ELb1ELb0ELb0ELb0EEEvNS_16Flash_bwd_paramsE)
        .other          _ZN5flash44flash_bwd_dq_dk_dv_loop_seqk_parallel_kernelI23Flash_bwd_kernel_traitsILi96ELi64ELi128ELi8ELi2ELi4ELi4ELb1ELb0EN7cutlass10bfloat16_tE19Flash_kernel_traitsILi96ELi64ELi128ELi8ES3_EELb0ELb1ELb0ELb1ELb0ELb0ELb0EEEvNS_16Flash_bwd_paramsE,@"STO_CUDA_ENTRY STV_DEFAULT"
_ZN5flash44flash_bwd_dq_dk_dv_loop_seqk_parallel_kernelI23Flash_bwd_kernel_traitsILi96ELi64ELi128ELi8ELi2ELi4ELi4ELb1ELb0EN7cutlass10bfloat16_tE19Flash_kernel_traitsILi96ELi64ELi128ELi8ES3_EELb0ELb1ELb0ELb1ELb0ELb0ELb0EEEvNS_16Flash_bwd_paramsE:
.text._ZN5flash44flash_bwd_dq_dk_dv_loop_seqk_parallel_kernelI23Flash_bwd_kernel_traitsILi96ELi64ELi128ELi8ELi2ELi4ELi4ELb1ELb0EN7cutlass10bfloat16_tE19Flash_kernel_traitsILi96ELi64ELi128ELi8ES3_EELb0ELb1ELb0ELb1ELb0ELb0ELb0EEEvNS_16Flash_bwd_paramsE:
        /* <DEDUP_REMOVED lines=34> */
[CC--:B------:R-:W-:Y:S01]  /*0220*/  LEA.HI R7, R20.reuse, R21.reuse, RZ, 0x2 ;  /* 0x0000001514077211 */ /* 0x0c0fe200078f10ff */
[----:B------:R-:W-:Y:S01]  /*0230*/  ULDC UR9, c[0x0][0x1c0] ;  /* 0x0000700000097ab9 */ /* 0x000fe20000000800 */
[----:B------:R-:W-:Y:S01]  /*0240*/  SHF.R.S32.HI R0, RZ, 0x3, R18 ;  /* 0x00000003ff007819 */ /* 0x000fe20000011412 */
[----:B------:R-:W-:Y:S01]  /*0250*/  UIMAD UR54, UR6, UR4, UR54 ;  /* 0x00000004063672a4 */ /* 0x000fe2000f8e0236 */
[----:B------:R-:W-:Y:S01]  /*0260*/  LOP3.LUT R2, R7, 0xfffffffc, RZ, 0xc0, !PT ;  /* 0xfffffffc07027812 */ /* 0x000fe200078ec0ff */
[----:B---3--:R-:W-:Y:S01]  /*0270*/  UIMAD UR51, UR5, UR30, URZ ;  /* 0x0000001e053372a4 */ /* 0x008fe2000f8e023f */
[-C--:B------:R-:W-:Y:S01]  /*0280*/  LEA.HI R4, R20, R21.reuse, RZ, 0x4 ;  /* 0x0000001514047211 */ /* 0x080fe200078f20ff */
[----:B------:R-:W-:Y:S01]  /*0290*/  IMAD.SHL.U32 R0, R0, 0x40, RZ ;  /* 0x0000004000007824 */ /* 0x000fe200078e00ff */
[----:B------:R-:W-:Y:S01]  /*02a0*/  LEA.HI R17, R20, R21, RZ, 0x5 ;  /* 0x0000001514117211 */ /* 0x000fe200078f28ff */
[----:B------:R-:W-:Y:S01]  /*02b0*/  IMAD.IADD R16, R21, 0x1, -R2 ;  /* 0x0000000115107824 */ /* 0x000fe200078e0a02 */
[----:B------:R-:W-:Y:S01]  /*02c0*/  SHF.R.S32.HI R5, RZ, 0x4, R4 ;  /* 0x00000004ff057819 */ /* 0x000fe20000011404 */
[----:B------:R-:W-:Y:S01]  /*02d0*/  UIMAD.WIDE.U32 UR42, UR30, UR14, URZ ;  /* 0x0000000e1e2a72a5 */ /* 0x000fe2000f8e003f */
[----:B------:R-:W-:Y:S01]  /*02e0*/  LOP3.LUT R0, R0, 0xc0, RZ, 0xc0, !PT ;  /* 0x000000c000007812 */ /* 0x000fe200078ec0ff */
[----:B------:R-:W-:Y:S01]  /*02f0*/  IMAD.SHL.U32 R22, R16, 0x8, RZ ;  /* 0x0000000810167824 */ /* 0x000fe200078e00ff */
[----:B------:R-:W-:Y:S01]  /*0300*/  LEA.HI R2, R4, R5, RZ, 0x1 ;  /* 0x0000000504027211 */ /* 0x000fe200078f08ff */
[----:B------:R-:W-:Y:S01]  /*0310*/  UIMAD UR4, UR30, UR9, UR34 ;  /* 0x000000091e0472a4 */ /* 0x000fe2000f8e0222 */
[----:B------:R-:W-:Y:S01]  /*0320*/  SHF.R.S32.HI R11, RZ, 0x2, R7 ;  /* 0x00000002ff0b7819 */ /* 0x000fe20000011407 */
[----:B------:R-:W-:Y:S01]  /*0330*/  @!UP5 UIMAD UR5, UR30, UR11, UR34 ;  /* 0x0000000b1e05d2a4 */ /* 0x000fe2000f8e0222 */
[----:B------:R-:W-:Y:S01]  /*0340*/  LOP3.LUT R3, R0, 0x18, R22, 0xf8, !PT ;  /* 0x0000001800037812 */ /* 0x000fe200078ef816 */
[----:B------:R-:W-:Y:S01]  /*0350*/  STL [R1], R22 ;  /* 0x0000001601007387 */ /* 0x000fe20000100800 */
[----:B------:R-:W-:Y:S01]  /*0360*/  SHF.R.U32.HI R0, RZ, 0x3, R0 ;  /* 0x00000003ff007819 */ /* 0x000fe20000011600 */
[----:B------:R-:W-:Y:S01]  /*0370*/  USHF.L.U32 UR44, UR45, 0x6, URZ ;  /* 0x000000062d2c7899 */ /* 0x000fe2000800063f */
[----:B------:R-:W-:Y:S01]  /*0380*/  LOP3.LUT R2, R2, 0xfffffffe, RZ, 0xc0, !PT ;  /* 0xfffffffe02027812 */ /* 0x000fe200078ec0ff */
[----:B------:R-:W-:Y:S01]  /*0390*/  ULDC UR48, c[0x0][0x214] ;  /* 0x0000850000307ab9 */ /* 0x000fe20000000800 */
[----:B------:R-:W-:Y:S01]  /*03a0*/  LOP3.LUT R9, R3, R0, RZ, 0x3c, !PT ;  /* 0x0000000003097212 */ /* 0x000fe200078e3cff */
[----:B------:R-:W-:Y:S01]  /*03b0*/  ULDC UR55, c[0x0][0x1c8] ;  /* 0x0000720000377ab9 */ /* 0x000fe20000000800 */
[----:B------:R-:W-:Y:S01]  /*03c0*/  LOP3.LUT R0, R4, 0xfffffff0, RZ, 0xc0, !PT ;  /* 0xfffffff004007812 */ /* 0x000fe200078ec0ff */
[----:B------:R-:W-:Y:S01]  /*03d0*/  IMAD.IADD R14, R5, 0x1, -R2 ;  /* 0x00000001050e7824 */ /* 0x000fe200078e0a02 */
[--C-:B------:R-:W-:Y:S01]  /*03e0*/  SHF.R.S32.HI R6, RZ, 0x5, R17.reuse ;  /* 0x00000005ff067819 */ /* 0x100fe20000011411 */
[----:B------:R-:W-:Y:S01]  /*03f0*/  ULDC.U8 UR8, c[0x0][0x3d0] ;  /* 0x0000f40000087ab9 */ /* 0x000fe20000000000 */
[----:B------:R-:W-:Y:S01]  /*0400*/  SHF.R.S32.HI R2, RZ, 0x1f, R17 ;  /* 0x0000001fff027819 */ /* 0x000fe20000011411 */
[----:B------:R-:W-:Y:S01]  /*0410*/  IMAD.IADD R0, R21, 0x1, -R0 ;  /* 0x0000000115007824 */ /* 0x000fe200078e0a00 */
[-C--:B------:R-:W-:Y:S01]  /*0420*/  LEA.HI R3, R7, R11.reuse, RZ, 0x1 ;  /* 0x0000000b07037211 */ /* 0x080fe200078f08ff */
[----:B------:R-:W-:Y:S01]  /*0430*/  ULDC UR49, c[0x0][0x224] ;  /* 0x0000890000317ab9 */ /* 0x000fe20000000800 */
[-C--:B------:R-:W-:Y:S01]  /*0440*/  LEA.HI R2, R2, R6.reuse, RZ, 0x2 ;  /* 0x0000000602027211 */ /* 0x080fe200078f10ff */
[----:B------:R-:W-:Y:S01]  /*0450*/  @UP5 UIMAD UR53, UR30, UR48, URZ ;  /* 0x000000301e3552a4 */ /* 0x000fe2000f8e023f */
[----:B------:R-:W-:Y:S01]  /*0460*/  LEA.HI R4, R17, R6, RZ, 0x1 ;  /* 0x0000000611047211 */ /* 0x000fe200078f08ff */
[----:B------:R-:W-:Y:S01]  /*0470*/  ULDC.64 UR12, c[0x0][0x118] ;  /* 0x00004600000c7ab9 */ /* 0x000fe20000000a00 */
[----:B------:R-:W-:Y:S01]  /*0480*/  LOP3.LUT R3, R3, 0x7fffffe, RZ, 0xc0, !PT ;  /* 0x07fffffe03037812 */ /* 0x000fe200078ec0ff */
[----:B------:R-:W-:Y:S01]  /*0490*/  UMOV UR60, 0x4 ;  /* 0x00000004003c7882 */ /* 0x000fe20000000000 */
[----:B------:R-:W-:Y:S01]  /*04a0*/  SHF.R.S32.HI R5, RZ, 0x1f, R0 ;  /* 0x0000001fff057819 */ /* 0x000fe20000011400 */
[----:B------:R-:W-:Y:S01]  /*04b0*/  ULOP3.LUT UR55, UR34, UR55, URZ, 0x3c, !UPT ;  /* 0x0000003722377292 */ /* 0x000fe2000f8e3c3f */
[----:B------:R-:W-:Y:S01]  /*04c0*/  LOP3.LUT R2, R2, 0xfffffffc, RZ, 0xc0, !PT ;  /* 0xfffffffc02027812 */ /* 0x000fe200078ec0ff */
[----:B------:R-:W-:Y:S01]  /*04d0*/  IMAD.IADD R3, R11, 0x1, -R3 ;  /* 0x000000010b037824 */ /* 0x000fe200078e0a03 */
[----:B------:R-:W-:Y:S01]  /*04e0*/  LOP3.LUT R4, R4, 0xfffffffe, RZ, 0xc0, !PT ;  /* 0xfffffffe04047812 */ /* 0x000fe200078ec0ff */
[----:B------:R-:W-:Y:S01]  /*04f0*/  USHF.R.S32.HI UR56, URZ, 0x1f, UR34 ;  /* 0x0000001f3f387899 */ /* 0x000fe20008011422 */
[-C--:B------:R-:W-:Y:S01]  /*0500*/  LEA.HI R8, R0, R0.reuse, RZ, 0x1 ;  /* 0x0000000000087211 */ /* 0x080fe200078f08ff */
[C---:B------:R-:W-:Y:S01]  /*0510*/  IMAD.IADD R10, R6.reuse, 0x1, -R2 ;  /* 0x00000001060a7824 */ /* 0x040fe200078e0a02 */
[----:B------:R-:W-:Y:S01]  /*0520*/  LEA.HI R13, R5, R0, RZ, 0x3 ;  /* 0x00000000050d7211 */ /* 0x000fe200078f18ff */
[----:B------:R-:W-:Y:S01]  /*0530*/  IMAD.IADD R227, R6, 0x1, -R4 ;  /* 0x0000000106e37824 */ /* 0x000fe200078e0a04 */
[----:B------:R-:W-:Y:S01]  /*0540*/  LOP3.LUT R5, R8, 0x7fffffe, RZ, 0xc0, !PT ;  /* 0x07fffffe08057812 */ /* 0x000fe200078ec0ff */
[----:B------:R-:W-:Y:S01]  /*0550*/  IMAD R6, R6, 0x8, R3 ;  /* 0x0000000806067824 */ /* 0x000fe200078e0203 */
[----:B------:R-:W-:Y:S01]  /*0560*/  LOP3.LUT R2, R13, 0xfffffff8, RZ, 0xc0, !PT ;  /* 0xfffffff80d027812 */ /* 0x000fe200078ec0ff */
[----:B------:R-:W-:Y:S01]  /*0570*/  USHF.L.U32 UR61, UR30, 0x7, URZ ;  /* 0x000000071e3d7899 */ /* 0x000fe2000800063f */
[----:B------:R-:W-:Y:S01]  /*0580*/  LOP3.LUT R4, R18, 0xfffffff8, RZ, 0xc0, !PT ;  /* 0xfffffff812047812 */ /* 0x000fe200078ec0ff */
[C---:B------:R-:W-:Y:S01]  /*0590*/  IMAD.IADD R19, R0.reuse, 0x1, -R5 ;  /* 0x0000000100137824 */ /* 0x040fe200078e0a05 */
[----:B------:R-:W-:Y:S01]  /*05a0*/  SHF.R.S32.HI R3, RZ, 0x1f, R7 ;  /* 0x0000001fff037819 */ /* 0x000fe20000011407 */
[----:B------:R-:W-:Y:S01]  /*05b0*/  IMAD.IADD R12, R0, 0x1, -R2 ;  /* 0x00000001000c7824 */ /* 0x000fe200078e0a02 */
[----:B------:R-:W-:Y:S01]  /*05c0*/  UISETP.NE.AND UP6, UPT, UR8, URZ, UPT ;  /* 0x0000003f0800728c */ /* 0x000fe2000bfc5270 */
[----:B------:R-:W-:Y:S01]  /*05d0*/  IMAD.IADD R4, R21, 0x1, -R4 ;  /* 0x0000000115047824 */ /* 0x000fe200078e0a04 */
[----:B------:R-:W-:Y:S01]  /*05e0*/  LEA.HI R0, R3, R11, RZ, 0x3 ;  /* 0x0000000b03007211 */ /* 0x000fe200078f18ff */
[----:B------:R-:W-:Y:S01]  /*05f0*/  IMAD.U32 R5, R6, 0x20, R9 ;  /* 0x0000002006057824 */ /* 0x000fe200078e0009 */
[----:B------:R-:W-:Y:S01]  /*0600*/  LEA.HI R3, R20, R21, RZ, 0x6 ;  /* 0x0000001514037211 */ /* 0x000fe200078f30ff */
[----:B------:R-:W-:Y:S01]  /*0610*/  USHF.R.S32.HI UR58, URZ, 0x1f, UR30 ;  /* 0x0000001f3f3a7899 */ /* 0x000fe2000801141e */
[----:B------:R-:W-:Y:S01]  /*0620*/  LOP3.LUT R0, R0, 0xfffffff8, RZ, 0xc0, !PT ;  /* 0xfffffff800007812 */ /* 0x000fe200078ec0ff */
[----:B------:R-:W-:Y:S01]  /*0630*/  USHF.R.S32.HI UR57, URZ, 0x1f, UR34 ;  /* 0x0000001f3f397899 */ /* 0x000fe20008011422 */
[----:B------:R-:W-:Y:S01]  /*0640*/  LEA.HI R7, R4, R4, RZ, 0x1 ;  /* 0x0000000404077211 */ /* 0x000fe200078f08ff */
[----:B------:R1:W-:Y:S01]  /*0650*/  STL [R1+0x30], R5 ;  /* 0x0000300501007387 */ /* 0x0003e20000100800 */
[----:B------:R-:W-:Y:S01]  /*0660*/  SHF.R.S32.HI R9, RZ, 0x6, R3 ;  /* 0x00000006ff097819 */ /* 0x000fe20000011403 */
[----:B------:R-:W-:Y:S01]  /*0670*/  IMAD.IADD R0, R11, 0x1, -R0 ;  /* 0x000000010b007824 */ /* 0x000fe200078e0a00 */
[----:B------:R-:W-:Y:S01]  /*0680*/  LOP3.LUT R2, R7, 0x3fffffe, RZ, 0xc0, !PT ;  /* 0x03fffffe07027812 */ /* 0x000fe200078ec0ff */
[----:B------:R-:W-:Y:S01]  /*0690*/  UIMAD.WIDE.U32 UR40, UR36, UR42, URZ ;  /* 0x0000002a242872a5 */ /* 0x000fe2000f8e003f */
[----:B------:R-:W-:Y:S01]  /*06a0*/  LOP3.LUT P5, RZ, R12, 0x2, RZ, 0xc0, !PT ;  /* 0x000000020cff7812 */ /* 0x000fe200078ac0ff */
[----:B------:R-:W-:Y:S01]  /*06b0*/  UIMAD UR50, UR37, UR42, URZ ;  /* 0x0000002a253272a4 */ /* 0x000fe2000f8e023f */
[C---:B------:R-:W-:Y:S01]  /*06c0*/  LOP3.LUT R3, R0.reuse, 0x1, RZ, 0xc0, !PT ;  /* 0x0000000100037812 */ /* 0x040fe200078ec0ff */
[----:B------:R-:W-:Y:S01]  /*06d0*/  USHF.R.S32.HI UR52, URZ, 0x1f, UR46 ;  /* 0x0000001f3f347899 */ /* 0x000fe2000801142e */
[----:B------:R-:W-:Y:S01]  /*06e0*/  LOP3.LUT P2, RZ, R0, 0x2, RZ, 0xc0, !PT ;  /* 0x0000000200ff7812 */ /* 0x000fe2000784c0ff */
[----:B------:R-:W-:Y:S01]  /*06f0*/  UIMAD UR49, UR4, UR49, URZ ;  /* 0x00000031043172a4 */ /* 0x000fe2000f8e023f */
[----:B------:R-:W-:Y:S01]  /*0700*/  ISETP.NE.U32.AND P3, PT, R3, 0x1, PT ;  /* 0x000000010300780c */ /* 0x000fe20003f65070 */
[----:B------:R-:W-:Y:S01]  /*0710*/  IMAD.SHL.U32 R3, R4, 0x40, RZ ;  /* 0x0000004004037824 */ /* 0x000fe200078e00ff */
[----:B------:R-:W-:Y:S01]  /*0720*/  LOP3.LUT P6, RZ, R12, 0x4, RZ, 0xc0, !PT ;  /* 0x000000040cff7812 */ /* 0x000fe200078cc0ff */
[----:B------:R-:W-:Y:S01]  /*0730*/  @!UP5 UIMAD UR48, UR5, UR48, URZ ;  /* 0x000000300530d2a4 */ /* 0x000fe2000f8e023f */
[----:B------:R-:W-:Y:S01]  /*0740*/  SEL R222, R226, 0xffffffe0, !P5 ;  /* 0xffffffe0e2de7807 */ /* 0x000fe20006800000 */
[----:B------:R-:W-:Y:S01]  /*0750*/  USHF.R.S32.HI UR47, URZ, 0x1f, UR44 ;  /* 0x0000001f3f2f7899 */ /* 0x000fe2000801142c */
[----:B------:R-:W-:Y:S01]  /*0760*/  LOP3.LUT R6, R3, 0x1c0, RZ, 0xc0, !PT ;  /* 0x000001c003067812 */ /* 0x000fe200078ec0ff */
[----:B------:R-:W-:Y:S01]  /*0770*/  IMAD.SHL.U32 R3, R10, 0x10, RZ ;  /* 0x000000100a037824 */ /* 0x000fe200078e00ff */
[----:B------:R-:W-:Y:S01]  /*0780*/  SEL R230, R230, 0x10, !P3 ;  /* 0x00000010e6e67807 */ /* 0x000fe20005800000 */
[----:B------:R-:W-:Y:S01]  /*0790*/  UMOV UR39, 0xffffd000 ;  /* 0xffffd00000277882 */ /* 0x000fe20000000000 */
[----:B------:R-:W-:-:S02]  /*07a0*/  SEL R223, R223, 0x40, P6 ;  /* 0x00000040dfdf7807 */ /* 0x000fc40003000000 */
[----:B------:R-:W-:Y:S01]  /*07b0*/  LOP3.LUT R3, R6, 0x30, R3, 0xf8, !PT ;  /* 0x0000003006037812 */ /* 0x000fe200078ef803 */
[----:B-1----:R-:W-:Y:S01]  /*07c0*/  IMAD.IADD R5, R4, 0x1, -R2 ;  /* 0x0000000104057824 */ /* 0x002fe200078e0a02 */
[----:B------:R-:W-:Y:S01]  /*07d0*/  SHF.R.S32.HI R4, RZ, 0x1f, R8 ;  /* 0x0000001fff047819 */ /* 0x000fe20000011408 */
[----:B------:R-:W-:-:S04]  /*07e0*/  IMAD R2, R9, 0x4, R14 ;  /* 0x0000000409027824 */ /* 0x000fc800078e020e */
[----:B------:R-:W-:Y:S01]  /*07f0*/  IMAD R15, R2, 0x8, R5 ;  /* 0x00000008020f7824 */ /* 0x000fe200078e0205 */
[----:B------:R-:W-:Y:S02]  /*0800*/  SHF.R.S32.HI R5, RZ, 0x1, R8 ;  /* 0x00000001ff057819 */ /* 0x000fe40000011408 */
[----:B------:R-:W-:Y:S02]  /*0810*/  SHF.R.S32.HI R2, RZ, 0x1, R7 ;  /* 0x00000001ff027819 */ /* 0x000fe40000011407 */
[----:B------:R-:W-:Y:S02]  /*0820*/  LEA.HI R4, R4, R5, RZ, 0x2 ;  /* 0x0000000504047211 */ /* 0x000fe400078f10ff */
[C---:B------:R-:W-:Y:S01]  /*0830*/  LOP3.LUT P4, RZ, R2.reuse, 0x2, RZ, 0xc0, !PT ;  /* 0x0000000202ff7812 */ /* 0x040fe2000788c0ff */
[----:B------:R-:W-:Y:S01]  /*0840*/  IMAD.SHL.U32 R2, R2, 0x40, RZ ;  /* 0x0000004002027824 */ /* 0x000fe200078e00ff */
[----:B------:R-:W-:Y:S02]  /*0850*/  LOP3.LUT R4, R4, 0xfffffffc, RZ, 0xc0, !PT ;  /* 0xfffffffc04047812 */ /* 0x000fe400078ec0ff */
[----:B------:R-:W-:-:S02]  /*0860*/  LEA.HI R7, R0, R0, RZ, 0x1 ;  /* 0x0000000000077211 */ /* 0x000fc400078f08ff */
[----:B------:R-:W-:Y:S01]  /*0870*/  LOP3.LUT R2, R2, 0xc0, RZ, 0xc0, !PT ;  /* 0x000000c002027812 */ /* 0x000fe200078ec0ff */
[----:B------:R-:W-:Y:S01]  /*0880*/  IMAD.IADD R11, R5, 0x1, -R4 ;  /* 0x00000001050b7824 */ /* 0x000fe200078e0a04 */
[--C-:B------:R-:W-:Y:S02]  /*0890*/  LOP3.LUT R4, R3, 0x8, R18.reuse, 0xf8, !PT ;  /* 0x0000000803047812 */ /* 0x100fe400078ef812 */
[----:B------:R-:W-:Y:S02]  /*08a0*/  LOP3.LUT R5, R2, 0x8, R18, 0xf8, !PT ;  /* 0x0000000802057812 */ /* 0x000fe400078ef812 */
[----:B------:R-:W-:Y:S02]  /*08b0*/  SHF.R.U32.HI R3, RZ, 0x3, R2 ;  /* 0x00000003ff037819 */ /* 0x000fe40000011602 */
[----:B------:R-:W-:Y:S02]  /*08c0*/  SHF.R.U32.HI R2, RZ, 0x3, R6 ;  /* 0x00000003ff027819 */ /* 0x000fe40000011606 */
[----:B------:R-:W-:-:S02]  /*08d0*/  LOP3.LUT R218, R5, R3, RZ, 0x3c, !PT ;  /* 0x0000000305da7212 */ /* 0x000fc400078e3cff */
[----:B------:R-:W-:Y:S01]  /*08e0*/  LOP3.LUT R18, R4, R2, RZ, 0x3c, !PT ;  /* 0x0000000204127212 */ /* 0x000fe200078e3cff */
[----:B------:R-:W-:Y:S01]  /*08f0*/  IMAD.SHL.U32 R4, R16, 0x2, RZ ;  /* 0x0000000210047824 */ /* 0x000fe200078e00ff */
[----:B------:R-:W-:Y:S01]  /*0900*/  LOP3.LUT R2, R7, 0x3fffffe, RZ, 0xc0, !PT ;  /* 0x03fffffe07027812 */ /* 0x000fe200078ec0ff */
[----:B------:R-:W-:Y:S01]  /*0910*/  IMAD.U32 R218, R15, 0x20, R218 ;  /* 0x000000200fda7824 */ /* 0x000fe200078e00da */
[----:B------:R-:W-:Y:S02]  /*0920*/  LOP3.LUT R3, R17, 0xffffffe0, RZ, 0xc0, !PT ;  /* 0xffffffe011037812 */ /* 0x000fe400078ec0ff */
[----:B------:R-:W-:Y:S01]  /*0930*/  LEA.HI R8, R20, R21, RZ, 0x7 ;  /* 0x0000001514087211 */ /* 0x000fe200078f38ff */
[----:B------:R-:W-:Y:S01]  /*0940*/  IMAD.IADD R6, R0, 0x1, -R2 ;  /* 0x0000000100067824 */ /* 0x000fe200078e0a02 */
[----:B------:R-:W-:Y:S01]  /*0950*/  SEL R217, R226, 0xffffffe0, !P4 ;  /* 0xffffffe0e2d97807 */ /* 0x000fe20006000000 */
[----:B------:R-:W-:Y:S01]  /*0960*/  IMAD.SHL.U32 R2, R0, 0x40, RZ ;  /* 0x0000004000027824 */ /* 0x000fe200078e00ff */
[----:B------:R-:W-:Y:S01]  /*0970*/  LOP3.LUT P0, RZ, R11, 0x2, RZ, 0xc0, !PT ;  /* 0x000000020bff7812 */ /* 0x000fe2000780c0ff */
[C---:B------:R-:W-:Y:S01]  /*0980*/  IMAD.IADD R24, R21.reuse, 0x1, -R3 ;  /* 0x0000000115187824 */ /* 0x040fe200078e0a03 */
[----:B------:R-:W-:Y:S01]  /*0990*/  SHF.R.S32.HI R3, RZ, 0x3, R13 ;  /* 0x00000003ff037819 */ /* 0x000fe2000001140d */
[----:B------:R-:W-:Y:S01]  /*09a0*/  IMAD.SHL.U32 R21, R21, 0x2, RZ ;  /* 0x0000000215157824 */ /* 0x000fe200078e00ff */
[----:B------:R-:W-:Y:S01]  /*09b0*/  LOP3.LUT R2, R2, 0x1c0, RZ, 0xc0, !PT ;  /* 0x000001c002027812 */ /* 0x000fe200078ec0ff */
[----:B------:R-:W-:Y:S01]  /*09c0*/  IMAD.SHL.U32 R0, R9, 0x20, RZ ;  /* 0x0000002009007824 */ /* 0x000fe200078e00ff */
[----:B------:R-:W-:Y:S01]  /*09d0*/  STL [R1+0x54], R24 ;  /* 0x0000541801007387 */ /* 0x000fe20000100800 */
[----:B------:R-:W-:Y:S01]  /*09e0*/  IMAD R19, R3, 0x8, R19 ;  /* 0x0000000803137824 */ /* 0x000fe200078e0213 */
[----:B------:R-:W-:Y:S01]  /*09f0*/  SEL R226, R226, 0xffffffe0, !P0 ;  /* 0xffffffe0e2e27807 */ /* 0x000fe20004000000 */
[----:B------:R-:W-:Y:S01]  /*0a00*/  IMAD R221, R10, 0x2, R3 ;  /* 0x000000020add7824 */ /* 0x000fe200078e0203 */
[----:B------:R-:W-:Y:S01]  /*0a10*/  LOP3.LUT R9, R0, 0x6, R21, 0xf8, !PT ;  /* 0x0000000600097812 */ /* 0x000fe200078ef815 */
[----:B------:R-:W-:Y:S01]  /*0a20*/  IMAD R217, R218, 0x2, R217 ;  /* 0x00000002dad97824 */ /* 0x000fe200078e02d9 */
[----:B------:R-:W-:Y:S01]  /*0a30*/  LOP3.LUT R5, R2, 0x20, R0, 0xf8, !PT ;  /* 0x0000002002057812 */ /* 0x000fe200078ef800 */
[----:B------:R-:W-:Y:S01]  /*0a40*/  IMAD R0, R10, 0x200, R4 ;  /* 0x000002000a007824 */ /* 0x000fe200078e0204 */
[----:B------:R-:W-:Y:S01]  /*0a50*/  SHF.R.S32.HI R3, RZ, 0x7, R8 ;  /* 0x00000007ff037819 */ /* 0x000fe20000011408 */
[----:B------:R1:W-:Y:S01]  /*0a60*/  STL [R1+0x58], R9 ;  /* 0x0000580901007387 */ /* 0x0003e20000100800 */
[----:B------:R-:W-:Y:S01]  /*0a70*/  SHF.R.U32.HI R2, RZ, 0x3, R2 ;  /* 0x00000003ff027819 */ /* 0x000fe20000011602 */
[----:B------:R-:W-:-:S03]  /*0a80*/  IMAD.SHL.U32 R218, R218, 0x2, RZ ;  /* 0x00000002dada7824 */ /* 0x000fc600078e00ff */
[----:B------:R-:W-:Y:S01]  /*0a90*/  LOP3.LUT R5, R5, R2, RZ, 0x3c, !PT ;  /* 0x0000000205057212 */ /* 0x000fe200078e3cff */
[----:B-1----:R-:W-:Y:S02]  /*0aa0*/  IMAD R9, R6, 0x20, R0 ;  /* 0x0000002006097824 */ /* 0x002fe400078e0200 */
[C---:B------:R-:W-:Y:S01]  /*0ab0*/  IMAD R0, R3.reuse, 0x1000, R4 ;  /* 0x0000100003007824 */ /* 0x040fe200078e0204 */
[----:B------:R-:W-:Y:S01]  /*0ac0*/  SHF.R.S32.HI R4, RZ, 0x1f, R24 ;  /* 0x0000001fff047819 */ /* 0x000fe20000011418 */
[----:B------:R-:W-:Y:S02]  /*0ad0*/  IMAD.SHL.U32 R3, R3, 0x8, RZ ;  /* 0x0000000803037824 */ /* 0x000fe400078e00ff */
[----:B------:R-:W-:Y:S01]  /*0ae0*/  IMAD R2, R227, 0x400, R0 ;  /* 0x00000400e3027824 */ /* 0x000fe200078e0200 */
[----:B------:R-:W-:Y:S02]  /*0af0*/  LEA.HI R0, R4, R24, RZ, 0x2 ;  /* 0x0000001804007211 */ /* 0x000fe400078f10ff */
[----:B------:R-:W-:Y:S01]  /*0b00*/  LOP3.LUT R3, R3, 0x8, RZ, 0xc0, !PT ;  /* 0x0000000803037812 */ /* 0x000fe200078ec0ff */
[----:B------:R-:W-:Y:S01]  /*0b10*/  IMAD.IADD R233, R5, 0x1, R2 ;  /* 0x0000000105e97824 */ /* 0x000fe200078e0202 */
[----:B------:R-:W-:Y:S01]  /*0b20*/  SHF.R.S32.HI R2, RZ, 0x2, R0 ;  /* 0x00000002ff027819 */ /* 0x000fe20000011400 */
[----:B------:R-:W-:Y:S01]  /*0b30*/  IMAD.SHL.U32 R5, R14, 0x10, RZ ;  /* 0x000000100e057824 */ /* 0x000fe200078e00ff */
[----:B------:R-:W-:Y:S01]  /*0b40*/  SHF.R.S32.HI R0, RZ, 0x1, R7 ;  /* 0x00000001ff007819 */ /* 0x000fe20000011407 */
[----:B------:R-:W-:-:S02]  /*0b50*/  IMAD.SHL.U32 R233, R233, 0x2, RZ ;  /* 0x00000002e9e97824 */ /* 0x000fc400078e00ff */
[----:B------:R-:W-:Y:S01]  /*0b60*/  IMAD R6, R227, 0x10, R2 ;  /* 0x00000010e3067824 */ /* 0x000fe200078e0202 */
[C---:B------:R-:W-:Y:S01]  /*0b70*/  LOP3.LUT P1, RZ, R0.reuse, 0x2, RZ, 0xc0, !PT ;  /* 0x0000000200ff7812 */ /* 0x040fe2000782c0ff */
[----:B------:R-:W-:Y:S01]  /*0b80*/  IMAD.SHL.U32 R0, R0, 0x40, RZ ;  /* 0x0000004000007824 */ /* 0x000fe200078e00ff */
[----:B------:R-:W-:Y:S01]  /*0b90*/  LOP3.LUT R7, R3, 0x10, R5, 0xf8, !PT ;  /* 0x0000001003077812 */ /* 0x000fe200078ef805 */
[----:B------:R-:W-:Y:S01]  /*0ba0*/  IMAD.SHL.U32 R5, R14, 0x8, RZ ;  /* 0x000000080e057824 */ /* 0x000fe200078e00ff */
[----:B------:R-:W-:Y:S01]  /*0bb0*/  IADD3 R2, R6, -0x40, RZ ;  /* 0xffffffc006027810 */ /* 0x000fe20007ffe0ff */
[----:B------:R1:W-:Y:S01]  /*0bc0*/  STL [R1+0x50], R6 ;  /* 0x0000500601007387 */ /* 0x0003e20000100800 */
[----:B------:R-:W-:Y:S01]  /*0bd0*/  LOP3.LUT R0, R0, 0xc0, RZ, 0xc0, !PT ;  /* 0x000000c000007812 */ /* 0x000fe200078ec0ff */
[----:B------:R-:W-:Y:S01]  /*0be0*/  IMAD.IADD R231, R233, 0x1, R230 ;  /* 0x00000001e9e77824 */ /* 0x000fe200078e02e6 */
[----:B------:R-:W-:Y:S02]  /*0bf0*/  LOP3.LUT R5, R5, 0x8, RZ, 0xc0, !PT ;  /* 0x0000000805057812 */ /* 0x000fe400078ec0ff */
[----:B------:R-:W-:-:S02]  /*0c00*/  SHF.R.U32.HI R4, RZ, 0x3, R0 ;  /* 0x00000003ff047819 */ /* 0x000fc40000011600 */
[C---:B------:R-:W-:Y:S02]  /*0c10*/  IADD3 R232, R233.reuse, 0x20, RZ ;  /* 0x00000020e9e87810 */ /* 0x040fe40007ffe0ff */
[----:B------:R-:W-:Y:S01]  /*0c20*/  LOP3.LUT R8, R4, R0, R3, 0x1e, !PT ;  /* 0x0000000004087212 */ /* 0x000fe200078e1e03 */
[----:B------:R-:W-:Y:S01]  /*0c30*/  IMAD.SHL.U32 R0, R12, 0x40, RZ ;  /* 0x000000400c007824 */ /* 0x000fe200078e00ff */
[----:B------:R-:W-:Y:S01]  /*0c40*/  @P2 IADD3 R232, R233, -0x20, RZ ;  /* 0xffffffe0e9e82810 */ /* 0x000fe20007ffe0ff */
[----:B------:R-:W-:Y:S02]  /*0c50*/  IMAD R3, R14, 0x200, R18 ;  /* 0x000002000e037824 */ /* 0x000fe400078e0212 */
[----:B------:R-:W-:Y:S01]  /*0c60*/  IMAD.IADD R8, R8, 0x1, R9 ;  /* 0x0000000108087824 */ /* 0x000fe200078e0209 */
[----:B------:R-:W-:Y:S01]  /*0c70*/  LOP3.LUT R0, R0, 0x1c0, RZ, 0xc0, !PT ;  /* 0x000001c000007812 */ /* 0x000fe200078ec0ff */
[----:B------:R-:W-:Y:S01]  /*0c80*/  IMAD.IADD R230, R230, 0x1, R232 ;  /* 0x00000001e6e67824 */ /* 0x000fe200078e02e8 */
[----:B-1----:R-:W-:-:S04]  /*0c90*/  SHF.R.S32.HI R6, RZ, 0x1f, R2 ;  /* 0x0000001fff067819 */ /* 0x002fc80000011402 */
[----:B------:R-:W-:Y:S02]  /*0ca0*/  SHF.L.U64.HI R2, R2, 0x2, R6 ;  /* 0x0000000202027819 */ /* 0x000fe40000010206 */
[----:B------:R-:W-:-:S03]  /*0cb0*/  SHF.R.U32.HI R6, RZ, 0x3, R0 ;  /* 0x00000003ff067819 */ /* 0x000fc60000011600 */
[----:B------:R1:W-:Y:S01]  /*0cc0*/  STL [R1+0x4c], R2 ;  /* 0x00004c0201007387 */ /* 0x0003e20000100800 */
[----:B------:R-:W-:Y:S01]  /*0cd0*/  LOP3.LUT R6, R6, R0, R5, 0x1e, !PT ;  /* 0x0000000006067212 */ /* 0x000fe200078e1e05 */
[----:B------:R-:W-:-:S04]  /*0ce0*/  IMAD.SHL.U32 R0, R19, 0x20, RZ ;  /* 0x0000002013007824 */ /* 0x000fc800078e00ff */
[----:B------:R-:W-:Y:S02]  /*0cf0*/  IMAD R227, R227, 0x200, R0 ;  /* 0x00000200e3e37824 */ /* 0x000fe400078e0200 */
[----:B------:R-:W-:-:S05]  /*0d00*/  IMAD.U32 R221, R221, 0x200, R6 ;  /* 0x00000200dddd7824 */ /* 0x000fca00078e0006 */
[----:B------:R-:W-:-:S05]  /*0d10*/  LEA R221, R221, 0xf000, 0x1 ;  /* 0x0000f000dddd7811 */ /* 0x000fca00078e08ff */
[C---:B------:R-:W-:Y:S02]  /*0d20*/  IMAD.IADD R222, R221.reuse, 0x1, R222 ;  /* 0x00000001ddde7824 */ /* 0x040fe400078e02de */
[--C-:B------:R-:W-:Y:S02]  /*0d30*/  IMAD.IADD R224, R221, 0x1, R223.reuse ;  /* 0x00000001dde07824 */ /* 0x100fe400078e02df */
[----:B------:R-:W-:Y:S02]  /*0d40*/  IMAD.IADD R223, R222, 0x1, R223 ;  /* 0x00000001dedf7824 */ /* 0x000fe400078e02df */
[----:B-1----:R-:W-:-:S05]  /*0d50*/  IMAD.SHL.U32 R2, R11, 0x40, RZ ;  /* 0x000000400b027824 */ /* 0x002fca00078e00ff */
[----:B------:R-:W-:-:S04]  /*0d60*/  LOP3.LUT R2, R2, 0xc0, RZ, 0xc0, !PT ;  /* 0x000000c002027812 */ /* 0x000fc800078ec0ff */
[----:B------:R-:W-:-:S04]  /*0d70*/  SHF.R.U32.HI R4, RZ, 0x3, R2 ;  /* 0x00000003ff047819 */ /* 0x000fc80000011602 */
[C---:B------:R-:W-:Y:S02]  /*0d80*/  LOP3.LUT R5, R4.reuse, R2, R5, 0x1e, !PT ;  /* 0x0000000204057212 */ /* 0x040fe400078e1e05 */
[----:B------:R-:W-:Y:S02]  /*0d90*/  LOP3.LUT R2, R4, R7, R2, 0x1e, !PT ;  /* 0x0000000704027212 */ /* 0x000fe400078e1e02 */
[----:B------:R-:W-:Y:S01]  /*0da0*/  LEA R4, R8, 0x9000, 0x1 ;  /* 0x0000900008047811 */ /* 0x000fe200078e08ff */
[----:B------:R-:W-:Y:S02]  /*0db0*/  IMAD.IADD R227, R227, 0x1, R5 ;  /* 0x00000001e3e37824 */ /* 0x000fe400078e0205 */
[----:B------:R-:W-:Y:S01]  /*0dc0*/  IMAD.IADD R225, R0, 0x1, R2 ;  /* 0x0000000100e17824 */ /* 0x000fe200078e0202 */
[C---:B------:R-:W-:Y:S02]  /*0dd0*/  IADD3 R2, R22.reuse, 0x20, RZ ;  /* 0x0000002016027810 */ /* 0x040fe40007ffe0ff */
[----:B------:R-:W-:-:S03]  /*0de0*/  IADD3 R0, R22, 0x40, RZ ;  /* 0x0000004016007810 */ /* 0x000fc60007ffe0ff */
[----:B------:R1:W-:Y:S04]  /*0df0*/  STL [R1+0x18], R2 ;  /* 0x0000180201007387 */ /* 0x0003e80000100800 */
[----:B------:R2:W-:Y:S04]  /*0e00*/  STL [R1+0x1c], R0 ;  /* 0x00001c0001007387 */ /* 0x0005e80000100800 */
[----:B------:R3:W-:Y:S01]  /*0e10*/  STL [R1+0x34], R4 ;  /* 0x0000340401007387 */ /* 0x0007e20000100800 */
[----:B-1----:R-:W-:Y:S01]  /*0e20*/  IMAD.SHL.U32 R2, R3, 0x2, RZ ;  /* 0x0000000203027824 */ /* 0x002fe200078e00ff */
[----:B--2---:R-:W-:-:S02]  /*0e30*/  IADD3 R0, R4, 0x20, RZ ;  /* 0x0000002004007810 */ /* 0x004fc40007ffe0ff */
[----:B------:R-:W-:-:S05]  /*0e40*/  @P1 IADD3 R0, R4, -0x20, RZ ;  /* 0xffffffe004001810 */ /* 0x000fca0007ffe0ff */
[----:B----4-:R3:W-:Y:S02]  /*0e50*/  STL [R1+0x38], R0 ;  /* 0x0000380001007387 */ /* 0x0107e40000100800 */
.L_x_124:
        /* <DEDUP_REMOVED lines=53> */
.L_x_83:
        /* <DEDUP_REMOVED lines=40> */
[----:B------:R-:W-:Y:S02]  /*1430*/  @UP0 UIMAD UR27, UR11, UR19, UR5 ;  /* 0x000000130b1b02a4 */ /* 0x000fe4000f8e0205 */
[----:B------:R-:W-:Y:S02]  /*1440*/  UIADD3 UR32, UR9, UR17, URZ ;  /* 0x0000001109207290 */ /* 0x000fe4000fffe03f */
        /* <DEDUP_REMOVED lines=17> */
.L_x_85:
        /* <DEDUP_REMOVED lines=18> */
.L_x_86:
        /* <DEDUP_REMOVED lines=33> */
[----:B------:R-:W-:-:S02]  /*1890*/  USEL UR11, UR4, URZ, UP6 ;  /* 0x0000003f040b7287 */ /* 0x000fc4000b000000 */
[----:B------:R-:W-:Y:S01]  /*18a0*/  USHF.L.U64.HI UR4, UR30, 0x7, UR38 ;  /* 0x000000071e047899 */ /* 0x000fe20008010226 */
[----:B------:R-:W-:Y:S01]  /*18b0*/  IMAD.HI.U32 R0, R5, R0, R4 ;  /* 0x0000000005007227 */ /* 0x000fe200078e0004 */
[----:B------:R-:W-:Y:S02]  /*18c0*/  UIMAD UR7, UR59, UR7, UR5 ;  /* 0x000000073b0772a4 */ /* 0x000fe4000f8e0205 */
[----:B------:R-:W-:Y:S02]  /*18d0*/  USEL UR5, UR4, URZ, UP1 ;  /* 0x0000003f04057287 */ /* 0x000fe40008800000 */
[----:B------:R-:W-:Y:S01]  /*18e0*/  USEL UR4, UR61, URZ, UP1 ;  /* 0x0000003f3d047287 */ /* 0x000fe20008800000 */
[----:B------:R-:W-:-:S03]  /*18f0*/  IMAD.HI.U32 R0, R0, R3, RZ ;  /* 0x0000000300007227 */ /* 0x000fc600078e00ff */
[----:B------:R-:W-:Y:S01]  /*1900*/  UIADD3 UR4, UP1, UR10, UR4, URZ ;  /* 0x000000040a047290 */ /* 0x000fe2000ff3e03f */
[----:B------:R-:W-:-:S03]  /*1910*/  IMAD.MOV R4, RZ, RZ, -R0 ;  /* 0x000000ffff047224 */ /* 0x000fc600078e0a00 */
[----:B------:R-:W-:Y:S01]  /*1920*/  UIADD3.X UR6, UR28, UR5, URZ, UP1, !UPT ;  /* 0x000000051c067290 */ /* 0x000fe20008ffe43f */
[----:B------:R-:W-:Y:S01]  /*1930*/  IMAD R3, R6, R4, R3 ;  /* 0x0000000406037224 */ /* 0x000fe200078e0203 */
[----:B------:R-:W-:-:S04]  /*1940*/  UIMAD UR5, UR37, UR4, URZ ;  /* 0x00000004250572a4 */ /* 0x000fc8000f8e023f */
[----:B------:R-:W-:Y:S01]  /*1950*/  ISETP.GT.U32.AND P0, PT, R6, R3, PT ;  /* 0x000000030600720c */ /* 0x000fe20003f04070 */
[----:B------:R-:W-:Y:S02]  /*1960*/  UIMAD UR6, UR36, UR6, UR5 ;  /* 0x00000006240672a4 */ /* 0x000fe4000f8e0205 */
[----:B------:R-:W-:-:S04]  /*1970*/  @UP5 USEL UR5, UR53, UR14, !UP2 ;  /* 0x0000000e35055287 */ /* 0x000fc8000d000000 */
[----:B------:R-:W-:Y:S02]  /*1980*/  @UP5 UIMAD UR16, UR34, UR8, UR5 ;  /* 0x00000008221052a4 */ /* 0x000fe4000f8e0205 */
[----:B------:R-:W-:Y:S02]  /*1990*/  UIMAD.WIDE.U32 UR4, UR36, UR4, URZ ;  /* 0x00000004240472a5 */ /* 0x000fe4000f8e003f */
[----:B------:R-:W-:Y:S02]  /*19a0*/  USEL UR8, UR7, URZ, UP6 ;  /* 0x0000003f07087287 */ /* 0x000fe4000b000000 */
[----:B------:R-:W-:Y:S01]  /*19b0*/  @!P0 IMAD.IADD R3, R3, 0x1, -R6 ;  /* 0x0000000103038824 */ /* 0x000fe200078e0a06 */
[----:B------:R-:W-:Y:S01]  /*19c0*/  @!P0 IADD3 R0, R0, 0x1, RZ ;  /* 0x0000000100008810 */ /* 0x000fe20007ffe0ff */
[----:B------:R-:W-:Y:S01]  /*19d0*/  @!UP5 UMOV UR16, UR48 ;  /* 0x000000300010dc82 */ /* 0x000fe20008000000 */
[----:B------:R-:W-:Y:S01]  /*19e0*/  ISETP.LE.AND P0, PT, RZ, UR55, PT ;  /* 0x00000037ff007c0c */ /* 0x000fe2000bf03270 */
[----:B------:R-:W-:Y:S01]  /*19f0*/  UIADD3 UR7, UR5, UR6, URZ ;  /* 0x0000000605077290 */ /* 0x000fe2000fffe03f */
        /* <DEDUP_REMOVED lines=13> */
.L_x_87:
[----:B------:R-:W-:Y:S02]  /*1ad0*/  UMOV UR6, UR49 ;  /* 0x0000003100067c82 */ /* 0x000fe40008000000 */
.L_x_88:
[----:B------:R-:W2:Y:S04]  /*1ae0*/  LDL.64 R4, [R1] ;  /* 0x0000000001047983 */ /* 0x000ea80000100a00 */
[----:B------:R1:W2:Y:S04]  /*1af0*/  LDL.64 R20, [R1] ;  /* 0x0000000001147983 */ /* 0x0002a80000100a00 */
[----:B------:R-:W3:Y:S04]  /*1b00*/  LDL R8, [R1+0x54] ;  /* 0x0000540001087983 */ /* 0x000ee80000100800 */
[----:B------:R-:W4:Y:S04]  /*1b10*/  S2R R19, SR_TID.X ;  /* 0x0000000000137919 */ /* 0x000f280000002100 */
[----:B------:R-:W5:Y:S01]  /*1b20*/  S2R R22, SR_TID.X ;  /* 0x0000000000167919 */ /* 0x000f620000002100 */
[----:B----4-:R-:W-:-:S04]  /*1b30*/  SHF.R.S32.HI R19, RZ, 0x1f, R19 ;  /* 0x0000001fff137819 */ /* 0x010fc80000011413 */
[----:B-----5:R-:W-:-:S04]  /*1b40*/  LEA.HI R19, R19, R22, RZ, 0x2 ;  /* 0x0000001613137211 */ /* 0x020fc800078f10ff */
[----:B------:R-:W-:-:S04]  /*1b50*/  SHF.R.S32.HI R19, RZ, 0x2, R19 ;  /* 0x00000002ff137819 */ /* 0x000fc80000011413 */
[----:B------:R-:W-:Y:S02]  /*1b60*/  SHF.R.S32.HI R17, RZ, 0x1f, R19 ;  /* 0x0000001fff117819 */ /* 0x000fe40000011413 */
[----:B------:R-:W-:-:S04]  /*1b70*/  IADD3 R0, P0, R19, UR10, RZ ;  /* 0x0000000a13007c10 */ /* 0x000fc8000ff1e0ff */
[----:B------:R-:W-:Y:S01]  /*1b80*/  IADD3.X R3, R17, UR28, RZ, P0, !PT ;  /* 0x0000001c11037c10 */ /* 0x000fe200087fe4ff */
[----:B------:R-:W-:-:S04]  /*1b90*/  UIADD3 UR4, UP4, UP3, UR4, UR44, UR46 ;  /* 0x0000002c04047290 */ /* 0x000fc8000fb9e02e */
[----:B------:R-:W-:Y:S01]  /*1ba0*/  IMAD R3, R3, c[0x0][0x190], RZ ;  /* 0x0000640003037a24 */ /* 0x000fe200078e02ff */
[----:B------:R-:W-:Y:S02]  /*1bb0*/  UIADD3 UR11, UP2, UP1, UR11, UR4, UR17 ;  /* 0x000000040b0b7290 */ /* 0x000fe4000f95e011 */
[----:B------:R-:W-:-:S04]  /*1bc0*/  UIADD3.X UR4, UR7, UR47, UR52, UP4, UP3 ;  /* 0x0000002f07047290 */ /* 0x000fc8000a7e6434 */
[----:B------:R-:W-:-:S03]  /*1bd0*/  UIADD3.X UR8, UR8, UR4, UR9, UP2, UP1 ;  /* 0x0000000408087290 */ /* 0x000fc600097e2409 */
[----:B------:R-:W-:Y:S02]  /*1be0*/  ULDC.64 UR4, c[0x0][0x1a8] ;  /* 0x00006a0000047ab9 */ /* 0x000fe40000000a00 */
[----:B------:R-:W-:-:S04]  /*1bf0*/  UIMAD UR4, UR56, UR4, URZ ;  /* 0x00000004380472a4 */ /* 0x000fc8000f8e023f */
[----:B------:R-:W-:-:S03]  /*1c00*/  UIMAD UR9, UR34, UR5, UR4 ;  /* 0x00000005220972a4 */ /* 0x000fc6000f8e0204 */
[----:B------:R-:W-:Y:S02]  /*1c10*/  ULDC.64 UR4, c[0x0][0x378] ;  /* 0x0000de0000047ab9 */ /* 0x000fe40000000a00 */
[----:B------:R-:W-:-:S04]  /*1c20*/  UIMAD UR4, UR56, UR4, URZ ;  /* 0x00000004380472a4 */ /* 0x000fc8000f8e023f */
[----:B------:R-:W-:-:S03]  /*1c30*/  UIMAD UR7, UR34, UR5, UR4 ;  /* 0x00000005220772a4 */ /* 0x000fc6000f8e0204 */
[----:B------:R-:W-:Y:S02]  /*1c40*/  ULDC.64 UR4, c[0x0][0x370] ;  /* 0x0000dc0000047ab9 */ /* 0x000fe40000000a00 */
[----:B------:R-:W-:-:S04]  /*1c50*/  UIMAD UR4, UR28, UR4, URZ ;  /* 0x000000041c0472a4 */ /* 0x000fc8000f8e023f */
[----:B------:R-:W-:Y:S02]  /*1c60*/  UIMAD UR5, UR10, UR5, UR4 ;  /* 0x000000050a0572a4 */ /* 0x000fe4000f8e0204 */
[----:B------:R-:W-:Y:S02]  /*1c70*/  UIADD3 UR4, -UR15, UR25, UR24 ;  /* 0x000000190f047290 */ /* 0x000fe4000fffe118 */
[----:B------:R-:W-:Y:S02]  /*1c80*/  ULDC UR14, c[0x0][0x2e8] ;  /* 0x0000ba00000e7ab9 */ /* 0x000fe40000000800 */
[----:B------:R-:W-:-:S04]  /*1c90*/  UIADD3 UR4, UR4, -UR14, URZ ;  /* 0x8000000e04047290 */ /* 0x000fc8000fffe03f */
[----:B------:R-:W-:-:S04]  /*1ca0*/  USHF.R.S32.HI UR14, URZ, 0x1f, UR4 ;  /* 0x0000001f3f0e7899 */ /* 0x000fc80008011404 */
[----:B------:R-:W-:-:S04]  /*1cb0*/  ULEA.HI UR14, UR14, UR4, URZ, 0x6 ;  /* 0x000000040e0e7291 */ /* 0x000fc8000f8f303f */
[----:B------:R-:W-:-:S04]  /*1cc0*/  USHF.R.S32.HI UR14, URZ, 0x6, UR14 ;  /* 0x000000063f0e7899 */ /* 0x000fc8000801140e */
[----:B------:R-:W-:-:S04]  /*1cd0*/  UISETP.LT.AND UP1, UPT, URZ, UR14, UPT ;  /* 0x0000000e3f00728c */ /* 0x000fc8000bf21270 */
[----:B------:R-:W-:-:S04]  /*1ce0*/  USEL UR14, URZ, UR14, !UP1 ;  /* 0x0000000e3f0e7287 */ /* 0x000fc8000c800000 */
[----:B------:R-:W-:Y:S02]  /*1cf0*/  UISETP.GT.AND UP1, UPT, UR33, UR14, UPT ;  /* 0x0000000e2100728c */ /* 0x000fe4000bf24270 */
[----:B------:R-:W-:Y:S02]  /*1d00*/  UIADD3 UR6, UR10, UR6, URZ ;  /* 0x000000060a067290 */ /* 0x000fe4000fffe03f */
[----:B------:R-:W-:Y:S01]  /*1d10*/  UIADD3 UR16, UR10, UR16, URZ ;  /* 0x000000100a107290 */ /* 0x000fe2000fffe03f */
[----:B------:R-:W-:Y:S01]  /*1d20*/  BSSY B1, `(.L_x_84) ;  /* 0x000077b000017945 */ /* 0x000fe20003800000 */
[----:B--2---:R-:W-:-:S05]  /*1d30*/  IMAD.MOV.U32 R20, RZ, RZ, R4 ;  /* 0x000000ffff147224 */ /* 0x004fca00078e0004 */
[----:B------:R-:W-:-:S05]  /*1d40*/  SHF.R.S32.HI R21, RZ, 0x1f, R20 ;  /* 0x0000001fff157819 */ /* 0x000fca0000011414 */
[----:B------:R-:W-:-:S04]  /*1d50*/  IMAD.WIDE.U32 R4, R0, c[0x0][0x190], R20 ;  /* 0x0000640000047a25 */ /* 0x000fc800078e0014 */
[----:B------:R-:W-:Y:S01]  /*1d60*/  IMAD R0, R0, c[0x0][0x194], R3 ;  /* 0x0000650000007a24 */ /* 0x000fe200078e0203 */
[----:B------:R-:W-:-:S04]  /*1d70*/  IADD3 R6, P0, R4, UR35, RZ ;  /* 0x0000002304067c10 */ /* 0x000fc8000ff1e0ff */
[----:B------:R-:W-:Y:S02]  /*1d80*/  IADD3.X R7, R5, UR32, R0, P0, !PT ;  /* 0x0000002005077c10 */ /* 0x000fe400087fe400 */
[----:B------:R-:W-:Y:S01]  /*1d90*/  IADD3 R4, P0, R20, UR21, RZ ;  /* 0x0000001514047c10 */ /* 0x000fe2000ff1e0ff */
[----:B------:R-:W-:-:S03]  /*1da0*/  IMAD.U32 R0, RZ, RZ, UR10 ;  /* 0x0000000aff007e24 */ /* 0x000fc6000f8e00ff */
[----:B------:R-:W-:-:S05]  /*1db0*/  IADD3.X R5, R21, UR23, RZ, P0, !PT ;  /* 0x0000001715057c10 */ /* 0x000fca00087fe4ff */
[----:B------:R-:W-:Y:S02]  /*1dc0*/  IMAD.WIDE.U32 R4, R0, c[0x0][0x370], R4 ;  /* 0x0000dc0000047a25 */ /* 0x000fe400078e0004 */
[----:B------:R-:W2:Y:S03]  /*1dd0*/  S2R R0, SR_TID.X ;  /* 0x0000000000007919 */ /* 0x000ea60000002100 */
[----:B------:R-:W-:Y:S02]  /*1de0*/  IADD3 R5, R5, UR5, RZ ;  /* 0x0000000505057c10 */ /* 0x000fe4000fffe0ff */
[----:B--2---:R-:W-:-:S04]  /*1df0*/  SHF.R.S32.HI R3, RZ, 0x1f, R0 ;  /* 0x0000001fff037819 */ /* 0x004fc80000011400 */
[----:B------:R-:W-:-:S04]  /*1e00*/  LEA.HI R3, R3, R0, RZ, 0x5 ;  /* 0x0000000003037211 */ /* 0x000fc800078f28ff */
[----:B------:R-:W-:Y:S01]  /*1e10*/  SHF.R.S32.HI R3, RZ, 0x5, R3 ;  /* 0x00000005ff037819 */ /* 0x000fe20000011403 */
[----:B------:R-:W-:-:S04]  /*1e20*/  IMAD.U32 R0, RZ, RZ, UR34 ;  /* 0x00000022ff007e24 */ /* 0x000fc8000f8e00ff */
[----:B---3--:R-:W-:Y:S02]  /*1e30*/  IMAD R3, R3, UR45, R8 ;  /* 0x0000002d03037c24 */ /* 0x008fe4000f8e0208 */
[----:B------:R-:W-:-:S03]  /*1e40*/  IMAD.WIDE.U32 R4, R0, c[0x0][0x378], R4 ;  /* 0x0000de0000047a25 */ /* 0x000fc600078e0004 */
[C---:B------:R-:W-:Y:S01]  /*1e50*/  IADD3 R0, P0, R3.reuse, UR11, RZ ;  /* 0x0000000b03007c10 */ /* 0x040fe2000ff1e0ff */
[----:B------:R1:W-:Y:S03]  /*1e60*/  STL [R1+0x4], R21 ;  /* 0x0000041501007387 */ /* 0x0003e60000100800 */
[----:B------:R-:W-:Y:S02]  /*1e70*/  LEA.HI.X.SX32 R3, R3, UR8, 0x1, P0 ;  /* 0x0000000803037c11 */ /* 0x000fe400080f0eff */
[C---:B------:R-:W-:Y:S01]  /*1e80*/  LEA R235, P0, R0.reuse, c[0x0][0x350], 0x2 ;  /* 0x0000d40000eb7a11 */ /* 0x040fe200078010ff */
[----:B------:R-:W-:Y:S01]  /*1e90*/  ULDC.64 UR4, c[0x0][0x3c8] ;  /* 0x0000f20000047ab9 */ /* 0x000fe20000000a00 */
[----:B------:R-:W-:Y:S02]  /*1ea0*/  IADD3 R5, R5, UR7, RZ ;  /* 0x0000000705057c10 */ /* 0x000fe4000fffe0ff */
[----:B------:R-:W-:-:S02]  /*1eb0*/  LEA.HI.X R234, R0, c[0x0][0x354], R3, 0x2, P0 ;  /* 0x0000d50000ea7a11 */ /* 0x000fc400000f1403 */
[----:B------:R-:W-:Y:S01]  /*1ec0*/  PLOP3.LUT P0, PT, PT, PT, UP1, 0x80, 0x0 ;  /* 0x000000000000781c */ /* 0x000fe20003f0f018 */
[----:B------:R-:W-:Y:S01]  /*1ed0*/  IMAD.U32 R8, RZ, RZ, UR34 ;  /* 0x00000022ff087e24 */ /* 0x000fe2000f8e00ff */
[----:B------:R-:W-:Y:S01]  /*1ee0*/  UIMAD.WIDE UR6, UR6, UR60, UR4 ;  /* 0x0000003c060672a5 */ /* 0x000fe2000f8e0204 */
[----:B------:R-:W-:Y:S02]  /*1ef0*/  IMAD R0, R17, c[0x0][0x370], RZ ;  /* 0x0000dc0011007a24 */ /* 0x000fe400078e02ff */
[----:B------:R-:W-:Y:S01]  /*1f00*/  ULDC.64 UR4, c[0x0][0x200] ;  /* 0x0000800000047ab9 */ /* 0x000fe20000000a00 */
[----:B------:R-:W-:Y:S01]  /*1f10*/  IMAD.WIDE.U32 R6, R8, c[0x0][0x1a8], R6 ;  /* 0x00006a0008067a25 */ /* 0x000fe200078e0006 */
[----:B------:R-:W-:-:S03]  /*1f20*/  UIMAD.WIDE UR16, UR16, UR60, UR4 ;  /* 0x0000003c101072a5 */ /* 0x000fc6000f8e0204 */
[----:B------:R-:W-:-:S04]  /*1f30*/  IMAD.WIDE.U32 R4, R19, c[0x0][0x370], R4 ;  /* 0x0000dc0013047a25 */ /* 0x000fc800078e0004 */
[----:B------:R-:W-:Y:S01]  /*1f40*/  IMAD R0, R19, c[0x0][0x374], R0 ;  /* 0x0000dd0013007a24 */ /* 0x000fe200078e0200 */
[----:B------:R-:W-:Y:S01]  /*1f50*/  IADD3 R3, R7, UR9, RZ ;  /* 0x0000000907037c10 */ /* 0x000fe2000fffe0ff */
[----:B------:R-:W-:Y:S01]  /*1f60*/  UIADD3 UR5, UR33, -0x1, URZ ;  /* 0xffffffff21057890 */ /* 0x000fe2000fffe03f */
[----:B------:R-:W-:Y:S01]  /*1f70*/  LEA R238, P3, R6, c[0x0][0x160], 0x1 ;  /* 0x0000580006ee7a11 */ /* 0x000fe200078608ff */
[----:B------:R-:W-:Y:S01]  /*1f80*/  IMAD.IADD R0, R5, 0x1, R0 ;  /* 0x0000000105007824 */ /* 0x000fe200078e0200 */
[----:B------:R-:W-:Y:S01]  /*1f90*/  LEA R239, P2, R4, c[0x0][0x330], 0x1 ;  /* 0x0000cc0004ef7a11 */ /* 0x000fe200078408ff */
[----:B------:R-:W-:Y:S02]  /*1fa0*/  UMOV UR11, UR6 ;  /* 0x00000006000b7c82 */ /* 0x000fe40008000000 */
[----:B------:R-:W-:Y:S02]  /*1fb0*/  UMOV UR10, UR7 ;  /* 0x00000007000a7c82 */ /* 0x000fe40008000000 */
[----:B------:R-:W-:-:S02]  /*1fc0*/  UMOV UR9, UR16 ;  /* 0x0000001000097c82 */ /* 0x000fc40008000000 */
[----:B------:R-:W-:Y:S01]  /*1fd0*/  UMOV UR8, UR17 ;  /* 0x0000001100087c82 */ /* 0x000fe20008000000 */
[----:B------:R-:W-:Y:S02]  /*1fe0*/  LEA.HI.X R237, R6, c[0x0][0x164], R3, 0x1, P3 ;  /* 0x0000590006ed7a11 */ /* 0x000fe400018f0c03 */
[----:B------:R-:W-:Y:S01]  /*1ff0*/  LEA.HI.X R236, R4, c[0x0][0x334], R0, 0x1, P2 ;  /* 0x0000cd0004ec7a11 */ /* 0x000fe200010f0c00 */
[----:B------:R-:W-:Y:S05]  /*2000*/  @P0 BRA `(.L_x_89) ;  /* 0x000008b000000947 */ /* 0x000fea0003800000 */
[----:B-1----:R-:W-:Y:S02]  /*2010*/  @UP0 UIADD3 UR6, UR20, UR26, URZ ;  /* 0x0000001a14060290 */ /* 0x002fe4000fffe03f */
        /* <DEDUP_REMOVED lines=17> */
.L_x_90:
        /* <DEDUP_REMOVED lines=18> */
.L_x_91:
        /* <DEDUP_REMOVED lines=34> */
.L_x_93:
[----:B-1----:R-:W-:Y:S05]  /*2470*/  BSYNC B0 ;  /* 0x0000000000007941 */ /* 0x002fea0003800000 */
.L_x_92:
        /* <DEDUP_REMOVED lines=19> */
.L_x_95:
[----:B------:R-:W-:Y:S05]  /*25b0*/  BSYNC B0 ;  /* 0x0000000000007941 */ /* 0x000fea0003800000 */
.L_x_94:
[----:B------:R-:W-:Y:S01]  /*25c0*/  ULDC.64 UR4, c[0x0][0x3a8] ;  /* 0x0000ea0000047ab9 */ /* 0x000fe20000000a00 */
[----:B-1----:R-:W-:Y:S01]  /*25d0*/  IMAD.WIDE.U32 R4, R10, c[0x0][0x3a8], R20 ;  /* 0x0000ea000a047a25 */ /* 0x002fe200078e0014 */
        /* <DEDUP_REMOVED lines=27> */
.L_x_97:
[----:B------:R-:W-:Y:S05]  /*2790*/  BSYNC B0 ;  /* 0x0000000000007941 */ /* 0x000fea0003800000 */
.L_x_96:
        /* <DEDUP_REMOVED lines=18> */
.L_x_89:
[----:B-1----:R-:W2:Y:S01]  /*28c0*/  LDL R16, [R1+0x30] ;  /* 0x0000300001107983 */ /* 0x002ea20000100800 */
[----:B------:R-:W-:Y:S01]  /*28d0*/  PLOP3.LUT P0, PT, PT, PT, UP6, 0x80, 0x0 ;  /* 0x000000000000781c */ /* 0x000fe20003f0f068 */
[----:B------:R-:W-:Y:S01]  /*28e0*/  ULDC.64 UR6, c[0x0][0x1a0] ;  /* 0x0000680000067ab9 */ /* 0x000fe20000000a00 */
[----:B------:R-:W-:Y:S01]  /*28f0*/  IMAD.U32 R14, RZ, RZ, UR24 ;  /* 0x00000018ff0e7e24 */ /* 0x000fe2000f8e00ff */
[----:B------:R-:W-:Y:S01]  /*2900*/  UIMAD UR4, UR18, UR6, URZ ;  /* 0x00000006120472a4 */ /* 0x000fe2000f8e023f */
[----:B------:R-:W-:Y:S02]  /*2910*/  BSSY B0, `(.L_x_99) ;  /* 0x000003b000007945 */ /* 0x000fe40003800000 */
[----:B------:R-:W-:Y:S01]  /*2920*/  IMAD.WIDE.U32 R4, R14, c[0x0][0x1a0], R20 ;  /* 0x000068000e047a25 */ /* 0x000fe200078e0014 */
[----:B------:R-:W-:Y:S02]  /*2930*/  UIMAD UR6, UR24, UR7, UR4 ;  /* 0x00000007180672a4 */ /* 0x000fe4000f8e0204 */
[----:B------:R-:W-:-:S04]  /*2940*/  UIMAD UR4, UR22, -0x80, UR15 ;  /* 0xffffff80160478a4 */ /* 0x000fc8000f8e020f */
[----:B------:R-:W-:Y:S01]  /*2950*/  @P0 BAR.SYNC.DEFER_BLOCKING 0x0 ;  /* 0x0000000000000b1d */ /* 0x000fe20000010000 */
[----:B------:R-:W-:Y:S01]  /*2960*/  MOV R3, UR6 ;  /* 0x0000000600037c02 */ /* 0x000fe20008000f00 */
[----:B------:R-:W-:Y:S01]  /*2970*/  ULEA.HI UR6, UR5, UR5, URZ, 0x1 ;  /* 0x0000000505067291 */ /* 0x000fe2000f8f083f */
[----:B------:R-:W-:Y:S02]  /*2980*/  ISETP.GE.AND P1, PT, R19, UR4, PT ;  /* 0x0000000413007c0c */ /* 0x000fe4000bf26270 */
[----:B------:R-:W-:Y:S01]  /*2990*/  IADD3 R6, P0, R4, UR29, RZ ;  /* 0x0000001d04067c10 */ /* 0x000fe2000ff1e0ff */
        /* <DEDUP_REMOVED lines=50> */
.L_x_100:
[----:B------:R-:W-:Y:S05]  /*2cc0*/  BSYNC B0 ;  /* 0x0000000000007941 */ /* 0x000fea0003800000 */
.L_x_99:
        /* <DEDUP_REMOVED lines=12> */
[----:B------:R-:W-:-:S04]  /*2d90*/  IMAD.X R4, RZ, RZ, R17, P0 ;  /* 0x000000ffff047224 */ /* 0x000fc800000e0611 */
[----:B------:R-:W-:-:S06]  /*2da0*/  IMAD R4, R4, c[0x0][0x1a0], RZ ;  /* 0x0000680004047a24 */ /* 0x000fcc00078e02ff */
[----:B------:R1:W-:Y:S01]  /*2db0*/  @P4 STS.128 [R0+0x10000], RZ ;  /* 0x010000ff00004388 */ /* 0x0003e20000000c00 */
[----:B--2---:R-:W-:Y:S01]  /*2dc0*/  ISETP.GE.AND P3, PT, R8, c[0x0][0x220], PT ;  /* 0x0000880008007a0c */ /* 0x004fe20003f66270 */
[----:B------:R-:W-:Y:S01]  /*2dd0*/  IMAD.WIDE.U32 R8, R3, c[0x0][0x1a0], R6 ;  /* 0x0000680003087a25 */ /* 0x000fe200078e0006 */
[----:B----4-:R-:W-:-:S03]  /*2de0*/  ISETP.GE.AND P0, PT, R5, c[0x0][0x220], PT ;  /* 0x0000880005007a0c */ /* 0x010fc60003f06270 */
        /* <DEDUP_REMOVED lines=23> */
.L_x_102:
[----:B------:R-:W-:Y:S05]  /*2f60*/  BSYNC B0 ;  /* 0x0000000000007941 */ /* 0x000fea0003800000 */
.L_x_101:
        /* <DEDUP_REMOVED lines=10> */
[----:B-1----:R-:W5:Y:S04]  /*3010*/  LDL R4, [R1+0x18] ;  /* 0x0000180001047983 */ /* 0x002f680000100800 */
[----:B--2---:R-:W2:Y:S01]  /*3020*/  LDL R3, [R1+0x1c] ;  /* 0x00001c0001037983 */ /* 0x004ea20000100800 */
[----:B------:R-:W-:-:S13]  /*3030*/  ISETP.GE.AND P4, PT, R20, c[0x0][0x220], PT ;  /* 0x0000880014007a0c */ /* 0x000fda0003f86270 */
[----:B------:R-:W-:Y:S01]  /*3040*/  @!P4 IMAD.MOV.U32 R6, RZ, RZ, R239 ;  /* 0x000000ffff06c224 */ /* 0x000fe200078e00ef */
        /* <DEDUP_REMOVED lines=25> */
.L_x_104:
[----:B------:R-:W-:Y:S05]  /*31e0*/  BSYNC B0 ;  /* 0x0000000000007941 */ /* 0x000fea0003800000 */
.L_x_103:
[----:B------:R-:W-:Y:S01]  /*31f0*/  PLOP3.LUT P0, PT, PT, PT, UP0, 0x80, 0x0 ;  /* 0x000000000000781c */ /* 0x000fe20003f0f008 */
[----:B------:R-:W-:Y:S01]  /*3200*/  BSSY B0, `(.L_x_105) ;  /* 0x0000036000007945 */ /* 0x000fe20003800000 */
[----:B------:R-:W-:-:S04]  /*3210*/  IADD3 R3, R16, 0x1800, RZ ;  /* 0x0000180010037810 */ /* 0x000fc80007ffe0ff */
        /* <DEDUP_REMOVED lines=16> */
.L_x_106:
[----:B-1----:R-:W5:Y:S04]  /*3320*/  LDL R4, [R1+0x18] ;  /* 0x0000180001047983 */ /* 0x002f680000100800 */
        /* <DEDUP_REMOVED lines=35> */
.L_x_107:
[----:B------:R-:W-:Y:S05]  /*3560*/  BSYNC B0 ;  /* 0x0000000000007941 */ /* 0x000fea0003800000 */
.L_x_105:
[----:B------:R-:W5:Y:S01]  /*3570*/  LDL R18, [R1+0x50] ;  /* 0x0000500001127983 */ /* 0x000f620000100800 */
[----:B------:R-:W-:Y:S01]  /*3580*/  IMAD.MOV.U32 R12, RZ, RZ, 0x7f800000 ;  /* 0x7f800000ff0c7424 */ /* 0x000fe200078e00ff */
[----:B------:R-:W-:Y:S01]  /*3590*/  ULDC.64 UR6, c[0x0][0x198] ;  /* 0x0000660000067ab9 */ /* 0x000fe20000000a00 */
[----:B--2-4-:R-:W-:Y:S02]  /*35a0*/  IMAD.MOV.U32 R9, RZ, RZ, 0x7f800000 ;  /* 0x7f800000ff097424 */ /* 0x014fe400078e00ff */
[----:B------:R-:W-:Y:S02]  /*35b0*/  IMAD.MOV.U32 R10, RZ, RZ, 0x7f800000 ;  /* 0x7f800000ff0a7424 */ /* 0x000fe400078e00ff */
[----:B------:R-:W-:Y:S01]  /*35c0*/  IMAD.MOV.U32 R11, RZ, RZ, 0x7f800000 ;  /* 0x7f800000ff0b7424 */ /* 0x000fe200078e00ff */
[C---:B-----5:R-:W-:Y:S01]  /*35d0*/  IADD3 R3, R18.reuse, 0x28, RZ ;  /* 0x0000002812037810 */ /* 0x060fe20007ffe0ff */
[C---:B-1----:R-:W-:Y:S01]  /*35e0*/  IMAD.SHL.U32 R5, R18.reuse, 0x4, RZ ;  /* 0x0000000412057824 */ /* 0x042fe200078e00ff */
[----:B------:R-:W-:-:S02]  /*35f0*/  IADD3 R4, R18, 0x8, RZ ;  /* 0x0000000812047810 */ /* 0x000fc40007ffe0ff */
[----:B------:R-:W-:Y:S02]  /*3600*/  ISETP.GE.AND P4, PT, R3, UR4, PT ;  /* 0x0000000403007c0c */ /* 0x000fe4000bf86270 */
[----:B------:R-:W-:Y:S02]  /*3610*/  SHF.R.S32.HI R16, RZ, 0x1f, R18 ;  /* 0x0000001fff107819 */ /* 0x000fe40000011412 */
[----:B------:R-:W-:Y:S02]  /*3620*/  ISETP.GE.AND P6, PT, R4, UR4, PT ;  /* 0x0000000404007c0c */ /* 0x000fe4000bfc6270 */
[----:B------:R-:W-:Y:S02]  /*3630*/  SHF.R.S32.HI R7, RZ, 0x1f, R3 ;  /* 0x0000001fff077819 */ /* 0x000fe40000011403 */
[----:B------:R-:W-:Y:S02]  /*3640*/  IADD3 R4, P3, R5, UR9, RZ ;  /* 0x0000000905047c10 */ /* 0x000fe4000ff7e0ff */
[----:B------:R-:W-:-:S02]  /*3650*/  SHF.L.U64.HI R5, R18, 0x2, R16 ;  /* 0x0000000212057819 */ /* 0x000fc40000010210 */
[C---:B------:R-:W-:Y:S02]  /*3660*/  IADD3 R8, R18.reuse, 0x20, RZ ;  /* 0x0000002012087810 */ /* 0x040fe40007ffe0ff */
[----:B------:R-:W-:Y:S02]  /*3670*/  @!P4 LEA R6, P2, R3, UR9, 0x2 ;  /* 0x000000090306cc11 */ /* 0x000fe4000f8410ff */
[----:B------:R-:W-:Y:S02]  /*3680*/  IADD3.X R5, R5, UR8, RZ, P3, !PT ;  /* 0x0000000805057c10 */ /* 0x000fe40009ffe4ff */
[----:B------:R-:W-:Y:S02]  /*3690*/  @!P4 LEA.HI.X R7, R3, UR8, R7, 0x2, P2 ;  /* 0x000000080307cc11 */ /* 0x000fe400090f1407 */
[----:B------:R-:W-:Y:S01]  /*36a0*/  ISETP.GE.AND P2, PT, R18, UR4, PT ;  /* 0x0000000412007c0c */ /* 0x000fe2000bf46270 */
[----:B------:R1:W2:Y:S01]  /*36b0*/  @!P6 LDG.E R11, [R4.64+0x20] ;  /* 0x0000200c040be981 */ /* 0x0002a2000c1e1900 */
[----:B------:R-:W-:-:S03]  /*36c0*/  ISETP.GE.AND P3, PT, R8, UR4, PT ;  /* 0x0000000408007c0c */ /* 0x000fc6000bf66270 */
[----:B------:R4:W5:Y:S08]  /*36d0*/  @!P4 LDG.E R9, [R6.64] ;  /* 0x0000000c0609c981 */ /* 0x000970000c1e1900 */
[----:B---3--:R1:W3:Y:S04]  /*36e0*/  @!P2 LDG.E R12, [R4.64] ;  /* 0x0000000c040ca981 */ /* 0x0082e8000c1e1900 */
[----:B------:R1:W2:Y:S01]  /*36f0*/  @!P3 LDG.E R10, [R4.64+0x80] ;  /* 0x0000800c040ab981 */ /* 0x0002a2000c1e1900 */
[----:B------:R-:W-:-:S03]  /*3700*/  UIMAD UR4, UR18, UR6, URZ ;  /* 0x00000006120472a4 */ /* 0x000fc6000f8e023f */
[----:B------:R-:W-:Y:S01]  /*3710*/  @P1 STS [R0+0x9000], RZ ;  /* 0x009000ff00001388 */ /* 0x000fe20000000800 */
[----:B------:R-:W-:-:S03]  /*3720*/  UIMAD UR4, UR24, UR7, UR4 ;  /* 0x00000007180472a4 */ /* 0x000fc6000f8e0204 */
[----:B------:R-:W-:Y:S04]  /*3730*/  @P1 STS [R0+0x9004], RZ ;  /* 0x009004ff00001388 */ /* 0x000fe80000000800 */
[----:B------:R-:W-:Y:S04]  /*3740*/  @P1 STS.64 [R0+0x9008], RZ ;  /* 0x009008ff00001388 */ /* 0x000fe80000000a00 */
[----:B------:R-:W-:Y:S04]  /*3750*/  @P1 STS.128 [R0+0xb000], RZ ;  /* 0x00b000ff00001388 */ /* 0x000fe80000000c00 */
[----:B------:R-:W-:Y:S01]  /*3760*/  @P1 STS.128 [R0+0xd000], RZ ;  /* 0x00d000ff00001388 */ /* 0x000fe20000000c00 */
[----:B------:R-:W-:-:S02]  /*3770*/  IMAD.U32 R3, RZ, RZ, UR4 ;  /* 0x00000004ff037e24 */ /* 0x000fc4000f8e00ff */
[----:B-1----:R-:W-:-:S05]  /*3780*/  IMAD.WIDE.U32 R4, R14, c[0x0][0x198], R20 ;  /* 0x000066000e047a25 */ /* 0x002fca00078e0014 */
[----:B----4-:R-:W-:-:S04]  /*3790*/  IADD3 R6, P2, R4, UR19, RZ ;  /* 0x0000001304067c10 */ /* 0x010fc8000ff5e0ff */
[----:B------:R-:W-:Y:S01]  /*37a0*/  IADD3.X R7, R5, UR27, R3, P2, !PT ;  /* 0x0000001b05077c10 */ /* 0x000fe200097fe403 */
[----:B------:R-:W-:Y:S01]  /*37b0*/  IMAD R3, R15, c[0x0][0x1b0], RZ ;  /* 0x00006c000f037a24 */ /* 0x000fe200078e02ff */
[----:B------:R-:W-:Y:S03]  /*37c0*/  BSSY B0, `(.L_x_108) ;  /* 0x000002c000007945 */ /* 0x000fe60003800000 */
[C---:B------:R-:W-:Y:S02]  /*37d0*/  IMAD R3, R13.reuse, c[0x0][0x1b4], R3 ;  /* 0x00006d000d037a24 */ /* 0x040fe400078e0203 */
[----:B------:R-:W-:Y:S01]  /*37e0*/  IMAD.WIDE.U32 R6, R13, c[0x0][0x1b0], R6 ;  /* 0x00006c000d067a25 */ /* 0x000fe200078e0006 */
[----:B---3--:R1:W-:Y:S04]  /*37f0*/  STL [R1+0x10], R12 ;  /* 0x0000100c01007387 */ /* 0x0083e80000100800 */
[----:B-----5:R3:W-:Y:S04]  /*3800*/  STL [R1+0xc], R9 ;  /* 0x00000c0901007387 */ /* 0x0207e80000100800 */
[----:B--2---:R3:W-:Y:S04]  /*3810*/  STL [R1+0x8], R10 ;  /* 0x0000080a01007387 */ /* 0x0047e80000100800 */
[----:B------:R3:W-:Y:S01]  /*3820*/  STL [R1+0x14], R11 ;  /* 0x0000140b01007387 */ /* 0x0007e20000100800 */
[----:B-1----:R-:W-:Y:S01]  /*3830*/  IMAD.IADD R12, R7, 0x1, R3 ;  /* 0x00000001070c7824 */ /* 0x002fe200078e0203 */
[----:B------:R-:W-:Y:S05]  /*3840*/  @P1 BRA `(.L_x_109) ;  /* 0x0000023000001947 */ /* 0x000fea0003800000 */
[----:B---3--:R-:W2:Y:S04]  /*3850*/  LDL R10, [R1+0x18] ;  /* 0x00001800010a7983 */ /* 0x008ea80000100800 */
        /* <DEDUP_REMOVED lines=8> */
[----:B------:R1:W-:Y:S04]  /*38e0*/  @P4 STS [R0+0x9000], RZ ;  /* 0x009000ff00004388 */ /* 0x0003e80000000800 */
[----:B------:R1:W-:Y:S04]  /*38f0*/  @P4 STS [R0+0x9004], RZ ;  /* 0x009004ff00004388 */ /* 0x0003e80000000800 */
[----:B------:R1:W-:Y:S01]  /*3900*/  @P4 STS.64 [R0+0x9008], RZ ;  /* 0x009008ff00004388 */ /* 0x0003e20000000a00 */
[----:B--2---:R-:W-:-:S02]  /*3910*/  ISETP.GE.AND P3, PT, R10, c[0x0][0x220], PT ;  /* 0x000088000a007a0c */ /* 0x004fc40003f66270 */
[C---:B------:R-:W-:Y:S02]  /*3920*/  @!P4 LEA R10, P6, R4.reuse, c[0x0][0x168], 0x1 ;  /* 0x00005a00040aca11 */ /* 0x040fe400078c08ff */
[----:B---3--:R-:W-:Y:S02]  /*3930*/  ISETP.GE.AND P1, PT, R9, c[0x0][0x220], PT ;  /* 0x0000880009007a0c */ /* 0x008fe40003f26270 */
[----:B------:R-:W-:-:S05]  /*3940*/  @!P4 LEA.HI.X R11, R4, c[0x0][0x16c], R3, 0x1, P6 ;  /* 0x00005b00040bca11 */ /* 0x000fca00030f0c03 */
[----:B------:R-:W-:Y:S01]  /*3950*/  @!PT LDS RZ, [RZ] ;  /* 0x00000000fffff984 */ /* 0x000fe20000000800 */
[----:B------:R-:W-:Y:S01]  /*3960*/  @!PT LDS RZ, [RZ] ;  /* 0x00000000fffff984 */ /* 0x000fe20000000800 */
[----:B------:R-:W-:Y:S01]  /*3970*/  @!PT LDS RZ, [RZ] ;  /* 0x00000000fffff984 */ /* 0x000fe20000000800 */
[----:B------:R1:W-:Y:S02]  /*3980*/  @!P4 LDGSTS.E.BYPASS.LTC128B.128 [R0+0x9000], [R10.64] ;  /* 0x090000000a00cfae */ /* 0x0003e4000b901d4c */
[C---:B------:R-:W-:Y:S02]  /*3990*/  @!P3 LEA R8, P2, R4.reuse, c[0x0][0x168], 0x1 ;  /* 0x00005a000408ba11 */ /* 0x040fe400078408ff */
[----:B------:R1:W-:Y:S02]  /*39a0*/  @P3 STS.128 [R0+0xb000], RZ ;  /* 0x00b000ff00003388 */ /* 0x0003e40000000c00 */
[----:B------:R-:W-:-:S05]  /*39b0*/  @!P3 LEA.HI.X R9, R4, c[0x0][0x16c], R3, 0x1, P2 ;  /* 0x00005b000409ba11 */ /* 0x000fca00010f0c03 */
        /* <DEDUP_REMOVED lines=12> */
.L_x_109:
[----:B------:R-:W-:Y:S05]  /*3a80*/  BSYNC B0 ;  /* 0x0000000000007941 */ /* 0x000fea0003800000 */
.L_x_108:
        /* <DEDUP_REMOVED lines=14> */
[----:B---3--:R-:W-:Y:S01]  /*3b70*/  IMAD.WIDE.U32 R8, R3, c[0x0][0x198], R6 ;  /* 0x0000660003087a25 */ /* 0x008fe200078e0006 */
        /* <DEDUP_REMOVED lines=24> */
.L_x_111:
[----:B------:R-:W-:Y:S05]  /*3d00*/  BSYNC B0 ;  /* 0x0000000000007941 */ /* 0x000fea0003800000 */
.L_x_110:
[----:B------:R-:W0:Y:S01]  /*3d10*/  LDGDEPBAR ;  /* 0x00000000000079af */ /* 0x000e220000000000 */
[----:B------:R-:W-:Y:S02]  /*3d20*/  ULDC.64 UR16, c[0x0][0x318] ;  /* 0x0000c60000107ab9 */ /* 0x000fe40000000a00 */
[----:B------:R-:W-:Y:S02]  /*3d30*/  UISETP.NE.U32.AND UP1, UPT, URZ, UR16, UPT ;  /* 0x000000103f00728c */ /* 0x000fe4000bf25070 */
[----:B------:R-:W-:Y:S02]  /*3d40*/  ULDC.64 UR18, c[0x0][0x320] ;  /* 0x0000c80000127ab9 */ /* 0x000fe40000000a00 */
[----:B------:R-:W-:-:S06]  /*3d50*/  UISETP.NE.AND.EX UP1, UPT, URZ, UR17, UPT, UP1 ;  /* 0x000000113f00728c */ /* 0x000fcc000bf25310 */
[----:B------:R-:W-:-:S05]  /*3d60*/  PLOP3.LUT P1, PT, PT, PT, UP1, 0x80, 0x0 ;  /* 0x000000000000781c */ /* 0x000fca0003f2f018 */
[----:B------:R-:W-:Y:S02]  /*3d70*/  @UP1 UIMAD UR4, UR38, UR18, URZ ;  /* 0x00000012260412a4 */ /* 0x000fe4000f8e023f */
[----:B------:R-:W-:Y:S02]  /*3d80*/  @UP1 UMOV UR6, UR34 ;  /* 0x0000002200061c82 */ /* 0x000fe40008000000 */
[----:B------:R-:W-:Y:S01]  /*3d90*/  @UP1 UMOV UR7, UR56 ;  /* 0x0000003800071c82 */ /* 0x000fe20008000000 */
[----:B------:R-:W-:-:S04]  /*3da0*/  DEPBAR.LE SB0, 0x1 ;  /* 0x000080400000791a */ /* 0x000fc80000000000 */
[----:B------:R-:W-:Y:S01]  /*3db0*/  BAR.SYNC.DEFER_BLOCKING 0x0 ;  /* 0x0000000000007b1d */ /* 0x000fe20000010000 */
[----:B------:R-:W-:Y:S02]  /*3dc0*/  @UP1 UIMAD.WIDE.U32 UR6, UR30, UR18, UR6 ;  /* 0x000000121e0612a5 */ /* 0x000fe4000f8e0006 */
[----:B------:R-:W-:Y:S02]  /*3dd0*/  @UP1 UIMAD UR19, UR30, UR19, UR4 ;  /* 0x000000131e1312a4 */ /* 0x000fe4000f8e0204 */
[----:B------:R-:W-:Y:S02]  /*3de0*/  @UP1 ULEA UR16, UP0, UR6, UR16, 0x2 ;  /* 0x0000001006101291 */ /* 0x000fe4000f80103f */
[----:B------:R-:W-:-:S04]  /*3df0*/  @UP1 UIADD3 UR19, UR7, UR19, URZ ;  /* 0x0000001307131290 */ /* 0x000fc8000fffe03f */
[----:B------:R-:W-:Y:S01]  /*3e00*/  @UP1 ULEA.HI.X UR17, UR6, UR17, UR19, 0x2, UP0 ;  /* 0x0000001106111291 */ /* 0x000fe200080f1413 */
[----:B-1----:R-:W-:-:S05]  /*3e10*/  IMAD.U32 R4, RZ, RZ, UR16 ;  /* 0x00000010ff047e24 */ /* 0x002fca000f8e00ff */
[----:B------:R-:W-:-:S05]  /*3e20*/  IMAD.U32 R5, RZ, RZ, UR17 ;  /* 0x00000011ff057e24 */ /* 0x000fca000f8e00ff */
[----:B--2---:R1:W2:Y:S01]  /*3e30*/  @P1 LDG.E R0, [R4.64] ;  /* 0x0000000c04001981 */ /* 0x0042a2000c1e1900 */
[----:B------:R-:W-:Y:S02]  /*3e40*/  IMAD.U32 R3, RZ, RZ, UR25 ;  /* 0x00000019ff037e24 */ /* 0x000fe4000f8e00ff */
[----:B------:R-:W-:Y:S01]  /*3e50*/  IMAD.U32 R229, RZ, RZ, UR22 ;  /* 0x00000016ffe57e24 */ /* 0x000fe2000f8e00ff */
[----:B------:R-:W4:Y:S01]  /*3e60*/  LDSM.16.M88.4 R168, [R218+0xf000] ;  /* 0x00f00000daa8783b */ /* 0x000f220000000200 */
[C---:B------:R-:W-:Y:S01]  /*3e70*/  IMAD.SHL.U32 R7, R18.reuse, 0x4, RZ ;  /* 0x0000000412077824 */ /* 0x040fe200078e00ff */
[C---:B------:R-:W-:Y:S01]  /*3e80*/  IADD3 R216, R227.reuse, 0x1800, RZ ;  /* 0x00001800e3d87810 */ /* 0x040fe20007ffe0ff */
[----:B------:R-:W-:Y:S01]  /*3e90*/  IMAD.SHL.U32 R219, R227, 0x2, RZ ;  /* 0x00000002e3db7824 */ /* 0x000fe200078e00ff */
[----:B------:R-:W3:Y:S01]  /*3ea0*/  LDSM.16.M88.4 R172, [R218+0xf400] ;  /* 0x00f40000daac783b */ /* 0x000ee20000000200 */
[----:B------:R-:W-:Y:S01]  /*3eb0*/  MOV R242, R228 ;  /* 0x000000e400f27202 */ /* 0x000fe20000000f00 */
[----:B------:R-:W-:Y:S01]  /*3ec0*/  CS2R R126, SRZ ;  /* 0x00000000007e7805 */ /* 0x000fe2000001ff00 */
[----:B------:R-:W-:Y:S01]  /*3ed0*/  CS2R R124, SRZ ;  /* 0x00000000007c7805 */ /* 0x000fe2000001ff00 */
[----:B------:R-:W2:Y:S01]  /*3ee0*/  LDSM.16.M88.4 R176, [R217+0xf000] ;  /* 0x00f00000d9b0783b */ /* 0x000ea20000000200 */
[----:B------:R-:W-:Y:S01]  /*3ef0*/  CS2R R130, SRZ ;  /* 0x0000000000827805 */ /* 0x000fe2000001ff00 */
        /* <DEDUP_REMOVED lines=11> */
[----:B-1----:R-:W2:Y:S01]  /*3fb0*/  @P1 MUFU.RCP R5, c[0x0][0x238] ;  /* 0x00008e0000051b08 */ /* 0x002ea20000001000 */
[----:B------:R-:W-:Y:S01]  /*3fc0*/  IADD3 R4, R18, 0x1, RZ ;  /* 0x0000000112047810 */ /* 0x000fe20007ffe0ff */
[----:B------:R-:W-:Y:S01]  /*3fd0*/  CS2R R112, SRZ ;  /* 0x0000000000707805 */ /* 0x000fe2000001ff00 */
[----:B------:R-:W1:Y:S01]  /*3fe0*/  LDSM.16.M88.4 R192, [R217+0x11000] ;  /* 0x01100000d9c0783b */ /* 0x000e620000000200 */
[----:B------:R-:W-:Y:S01]  /*3ff0*/  CS2R R106, SRZ ;  /* 0x00000000006a7805 */ /* 0x000fe2000001ff00 */
[----:B------:R-:W-:Y:S01]  /*4000*/  IADD3 R3, R4, UR15, -R3 ;  /* 0x0000000f04037c10 */ /* 0x000fe2000fffe803 */
        /* <DEDUP_REMOVED lines=40> */
[----:B------:R-:W-:Y:S01]  /*4290*/  UMOV UR4, URZ ;  /* 0x0000003f00047c82 */ /* 0x000fe20008000000 */
[----:B--2---:R-:W-:-:S02]  /*42a0*/  @P1 FMUL.FTZ R0, R0, R5 ;  /* 0x0000000500001220 */ /* 0x004fc40000410000 */
[----:B------:R-:W2:Y:S01]  /*42b0*/  LDL R5, [R1+0x58] ;  /* 0x0000580001057983 */ /* 0x000ea20000100800 */
[----:B------:R-:W-:Y:S01]  /*42c0*/  MOV R4, c[0x0][0x22c] ;  /* 0x00008b0000047a02 */ /* 0x000fe20000000f00 */
[----:B------:R5:W1:Y:S01]  /*42d0*/  @P1 R2UR UR6, R0 ;  /* 0x00000000000613c2 */ /* 0x000a6200000e0000 */
[----:B------:R-:W-:Y:S01]  /*42e0*/  SEL R216, R216, R227, !P0 ;  /* 0x000000e3d8d87207 */ /* 0x000fe20004000000 */
[----:B------:R3:W-:Y:S01]  /*42f0*/  STL [R1+0x48], R3 ;  /* 0x0000480301007387 */ /* 0x0007e20000100800 */
[----:B------:R-:W-:Y:S01]  /*4300*/  UIADD3 UR16, UR25, 0x80, UR24 ;  /* 0x0000008019107890 */ /* 0x000fe2000fffe018 */
[----:B------:R-:W-:Y:S01]  /*4310*/  IMAD R4, R4, c[0x0][0x1c0], RZ ;  /* 0x0000700004047a24 */ /* 0x000fe200078e02ff */
[----:B------:R-:W-:Y:S01]  /*4320*/  IADD3 R220, R219, R226, RZ ;  /* 0x000000e2dbdc7210 */ /* 0x000fe20007ffe0ff */
[----:B------:R-:W-:Y:S01]  /*4330*/  IMAD.SHL.U32 R216, R216, 0x2, RZ ;  /* 0x00000002d8d87824 */ /* 0x000fe200078e00ff */
[----:B------:R-:W-:Y:S01]  /*4340*/  UIADD3 UR16, UR16, -UR15, URZ ;  /* 0x8000000f10107290 */ /* 0x000fe2000fffe03f */
[----:B------:R-:W-:Y:S01]  /*4350*/  IMAD.SHL.U32 R6, R4, 0x10, RZ ;  /* 0x0000001004067824 */ /* 0x000fe200078e00ff */
[----:B-----5:R-:W-:Y:S01]  /*4360*/  IADD3 R0, R18, -0x40, RZ ;  /* 0xffffffc012007810 */ /* 0x020fe20007ffe0ff */
[----:B-1----:R-:W-:Y:S01]  /*4370*/  @UP1 UMOV UR4, UR6 ;  /* 0x0000000600041c82 */ /* 0x002fe20008000000 */
[----:B---3--:R-:W-:-:S03]  /*4380*/  IADD3 R3, R225, 0x1800, RZ ;  /* 0x00001800e1037810 */ /* 0x008fc60007ffe0ff */
[----:B------:R-:W-:Y:S01]  /*4390*/  IMAD.SHL.U32 R0, R0, 0x4, RZ ;  /* 0x0000000400007824 */ /* 0x000fe200078e00ff */
[----:B------:R-:W-:-:S05]  /*43a0*/  SEL R3, R3, R225, !P0 ;  /* 0x000000e103037207 */ /* 0x000fca0004000000 */
[----:B------:R-:W-:Y:S02]  /*43b0*/  IMAD.SHL.U32 R3, R3, 0x2, RZ ;  /* 0x0000000203037824 */ /* 0x000fe400078e00ff */
[----:B--2---:R-:W-:Y:S01]  /*43c0*/  IMAD R229, R229, 0x80, R5 ;  /* 0x00000080e5e57824 */ /* 0x004fe200078e0205 */
[----:B------:R-:W-:-:S03]  /*43d0*/  SHF.L.U64.HI R5, R18, 0x2, R16 ;  /* 0x0000000212057819 */ /* 0x000fc60000010210 */
[----:B------:R1:W2:Y:S01]  /*43e0*/  I2F R247, R229 ;  /* 0x000000e500f77306 */ /* 0x0002a20000201400 */
[C---:B------:R-:W-:Y:S01]  /*43f0*/  IADD3 R251, R229.reuse, 0x10, RZ ;  /* 0x00000010e5fb7810 */ /* 0x040fe20007ffe0ff */
[----:B------:R3:W-:Y:S01]  /*4400*/  STL [R1+0x44], R5 ;  /* 0x0000440501007387 */ /* 0x0007e20000100800 */
[C---:B------:R-:W-:Y:S02]  /*4410*/  IADD3 R250, R229.reuse, 0x9, RZ ;  /* 0x00000009e5fa7810 */ /* 0x040fe40007ffe0ff */
[C---:B------:R-:W-:Y:S01]  /*4420*/  IADD3 R249, R229.reuse, 0x8, RZ ;  /* 0x00000008e5f97810 */ /* 0x040fe20007ffe0ff */
[----:B------:R5:W-:Y:S01]  /*4430*/  STL [R1+0x40], R7 ;  /* 0x0000400701007387 */ /* 0x000be20000100800 */
[C---:B------:R-:W-:Y:S01]  /*4440*/  IADD3 R248, R229.reuse, 0x1, RZ ;  /* 0x00000001e5f87810 */ /* 0x040fe20007ffe0ff */
[----:B------:R-:W1:Y:S01]  /*4450*/  I2F R251, R251 ;  /* 0x000000fb00fb7306 */ /* 0x000e620000201400 */
[C---:B------:R-:W-:Y:S01]  /*4460*/  IADD3 R243, R229.reuse, 0x19, RZ ;  /* 0x00000019e5f37810 */ /* 0x040fe20007ffe0ff */
[----:B------:R1:W-:Y:S01]  /*4470*/  STL [R1+0x3c], R0 ;  /* 0x00003c0001007387 */ /* 0x0003e20000100800 */
[----:B------:R-:W-:-:S02]  /*4480*/  IADD3 R241, R229, 0x18, RZ ;  /* 0x00000018e5f17810 */ /* 0x000fc40007ffe0ff */
[----:B------:R-:W-:-:S03]  /*4490*/  IADD3 R240, R229, 0x11, RZ ;  /* 0x00000011e5f07810 */ /* 0x000fc60007ffe0ff */
[----:B------:R-:W1:Y:S08]  /*44a0*/  I2F R250, R250 ;  /* 0x000000fa00fa7306 */ /* 0x000e700000201400 */
[----:B------:R-:W2:Y:S01]  /*44b0*/  I2F R249, R249 ;  /* 0x000000f900f97306 */ /* 0x000ea20000201400 */
[----:B---3--:R-:W-:Y:S02]  /*44c0*/  SHF.L.U32 R5, R4, 0x3, RZ ;  /* 0x0000000304057819 */ /* 0x008fe400000006ff */
[----:B-----5:R-:W-:-:S05]  /*44d0*/  IADD3 R7, R6, 0x20, RZ ;  /* 0x0000002006077810 */ /* 0x020fca0007ffe0ff */
[----:B------:R-:W3:Y:S01]  /*44e0*/  I2F R248, R248 ;  /* 0x000000f800f87306 */ /* 0x000ee20000201400 */
[----:B------:R-:W-:Y:S01]  /*44f0*/  IADD3 R6, R6, 0x40, RZ ;  /* 0x0000004006067810 */ /* 0x000fe20007ffe0ff */
[----:B------:R-:W-:-:S04]  /*4500*/  IMAD.IADD R4, R5, 0x1, R7 ;  /* 0x0000000105047824 */ /* 0x000fc800078e0207 */
[C---:B-1----:R-:W-:Y:S02]  /*4510*/  IMAD.IADD R0, R5.reuse, 0x1, R6 ;  /* 0x0000000105007824 */ /* 0x042fe400078e0206 */
[C---:B------:R-:W-:Y:S01]  /*4520*/  IMAD.IADD R6, R5.reuse, 0x1, R4 ;  /* 0x0000000105067824 */ /* 0x040fe200078e0204 */
[----:B------:R1:W1:Y:S01]  /*4530*/  I2F R246, R243 ;  /* 0x000000f300f67306 */ /* 0x0002620000201400 */
[C---:B------:R-:W-:Y:S02]  /*4540*/  IMAD.IADD R0, R5.reuse, 0x1, R0 ;  /* 0x0000000105007824 */ /* 0x040fe400078e0200 */
[----:B------:R-:W-:-:S03]  /*4550*/  IMAD.IADD R6, R5, 0x1, R6 ;  /* 0x0000000105067824 */ /* 0x000fc600078e0206 */
[C---:B------:R-:W-:Y:S01]  /*4560*/  IADD3 R0, R5.reuse, R0, RZ ;  /* 0x0000000005007210 */ /* 0x040fe20007ffe0ff */
[C---:B------:R-:W-:Y:S01]  /*4570*/  IMAD.IADD R6, R5.reuse, 0x1, R6 ;  /* 0x0000000105067824 */ /* 0x040fe200078e0206 */
[----:B------:R1:W1:Y:S03]  /*4580*/  I2F R245, R241 ;  /* 0x000000f100f57306 */ /* 0x0002660000201400 */
[C---:B------:R-:W-:Y:S01]  /*4590*/  IMAD.IADD R0, R5.reuse, 0x1, R0 ;  /* 0x0000000105007824 */ /* 0x040fe200078e0200 */
[----:B------:R-:W-:Y:S01]  /*45a0*/  STL [R1+0x24], R6 ;  /* 0x0000240601007387 */ /* 0x000fe20000100800 */
[----:B------:R-:W-:-:S03]  /*45b0*/  IADD3 R4, R5, R6, RZ ;  /* 0x0000000605047210 */ /* 0x000fc60007ffe0ff */
[----:B------:R5:W-:Y:S01]  /*45c0*/  STL [R1+0x20], R0 ;  /* 0x0000200001007387 */ /* 0x000be20000100800 */
[----:B------:R1:W1:Y:S03]  /*45d0*/  I2F R244, R240 ;  /* 0x000000f000f47306 */ /* 0x0002660000201400 */
[----:B------:R1:W-:Y:S01]  /*45e0*/  STL [R1+0x2c], R4 ;  /* 0x00002c0401007387 */ /* 0x0003e20000100800 */
[----:B-----5:R-:W-:-:S05]  /*45f0*/  IMAD.IADD R0, R5, 0x1, R0 ;  /* 0x0000000105007824 */ /* 0x020fca00078e0200 */
[----:B--234-:R1:W-:Y:S02]  /*4600*/  STL [R1+0x28], R0 ;  /* 0x0000280001007387 */ /* 0x01c3e40000100800 */
.L_x_114:
[----:B------:R-:W0:Y:S01]  /*4610*/  LDGDEPBAR ;  /* 0x00000000000079af */ /* 0x000e220000000000 */
[----:B-1----:R-:W-:Y:S01]  /*4620*/  IADD3 R0, R226, R216, RZ ;  /* 0x000000d8e2007210 */ /* 0x002fe20007ffe0ff */
[----:B------:R-:W-:Y:S02]  /*4630*/  USHF.L.U32 UR6, UR5, 0x6, URZ ;  /* 0x0000000605067899 */ /* 0x000fe4000800063f */
[----:B------:R-:W-:Y:S02]  /*4640*/  USHF.L.U32 UR7, UR22, 0x7, URZ ;  /* 0x0000000716077899 */ /* 0x000fe4000800063f */
[----:B------:R-:W-:Y:S02]  /*4650*/  UISETP.GE.AND UP0, UPT, UR6, UR16, UPT ;  /* 0x000000100600728c */ /* 0x000fe4000bf06270 */
[----:B------:R-:W2:Y:S01]  /*4660*/  LDL R252, [R1+0x14] ;  /* 0x0000140001fc7983 */ /* 0x000ea20000100800 */
[----:B------:R-:W-:Y:S02]  /*4670*/  UIADD3 UR7, UR7, 0x80, URZ ;  /* 0x0000008007077890 */ /* 0x000fe4000fffe03f */
[----:B------:R-:W-:Y:S01]  /*4680*/  UISETP.GT.AND UP3, UPT, UR5, UR14, UPT ;  /* 0x0000000e0500728c */ /* 0x000fe2000bf64270 */
[----:B------:R1:W-:Y:S01]  /*4690*/  STL [R1+0x78], R41 ;  /* 0x0000782901007387 */ /* 0x0003e20000100800 */
[----:B------:R-:W-:Y:S06]  /*46a0*/  UISETP.LT.AND UP0, UPT, UR7, UR15, UP0 ;  /* 0x0000000f0700728c */ /* 0x000fec0008701270 */
[----:B------:R-:W-:Y:S01]  /*46b0*/  PLOP3.LUT P0, PT, PT, PT, UP0, 0x80, 0x0 ;  /* 0x000000000000781c */ /* 0x000fe20003f0f008 */
[----:B-1----:R-:W3:Y:S04]  /*46c0*/  LDL R41, [R1+0x10] ;  /* 0x0000100001297983 */ /* 0x002ee80000100800 */
[----:B------:R1:W-:Y:S04]  /*46d0*/  STL [R1+0x74], R40 ;  /* 0x0000742801007387 */ /* 0x0003e80000100800 */
[----:B-1----:R-:W4:Y:S04]  /*46e0*/  LDL R40, [R1+0x48] ;  /* 0x0000480001287983 */ /* 0x002f280000100800 */
[----:B------:R-:W-:Y:S04]  /*46f0*/  STL [R1+0x70], R39 ;  /* 0x0000702701007387 */ /* 0x000fe80000100800 */
[----:B------:R-:W-:Y:S04]  /*4700*/  STL [R1+0x6c], R38 ;  /* 0x00006c2601007387 */ /* 0x000fe80000100800 */
[----:B------:R-:W-:Y:S04]  /*4710*/  STL [R1+0x68], R37 ;  /* 0x0000682501007387 */ /* 0x000fe80000100800 */
[----:B------:R-:W-:Y:S04]  /*4720*/  STL [R1+0x64], R36 ;  /* 0x0000642401007387 */ /* 0x000fe80000100800 */
[----:B------:R1:W-:Y:S04]  /*4730*/  STL [R1+0x60], R3 ;  /* 0x0000600301007387 */ /* 0x0003e80000100800 */
[----:B------:R1:W-:Y:S04]  /*4740*/  STL [R1+0x5c], R2 ;  /* 0x00005c0201007387 */ /* 0x0003e80000100800 */
[----:B-1----:R-:W2:Y:S04]  /*4750*/  LDL R3, [R1+0x8] ;  /* 0x0000080001037983 */ /* 0x002ea80000100800 */
        /* <DEDUP_REMOVED lines=23> */
[----:B------:R-:W3:Y:S07]  /*48d0*/  LDSM.16.M88.4 R132, [R216+0x1000] ;  /* 0x00100000d884783b */ /* 0x000eee0000000200 */
        /* <DEDUP_REMOVED lines=11> */
[-C--:B---3--:R-:W-:Y:S01]  /*4990*/  HMMA.16816.F32.BF16 R4, R132, R152.reuse, R4 ;  /* 0x000000988404723c */ /* 0x088fe20000041804 */
[----:B------:R-:W-:Y:S07]  /*49a0*/  LDSM.16.M88.4 R148, [R216+0x2800] ;  /* 0x00280000d894783b */ /* 0x000fee0000000200 */
[C---:B------:R-:W-:Y:S08]  /*49b0*/  HMMA.16816.F32.BF16 R8, R156.reuse, R152, R8 ;  /* 0x000000989c08723c */ /* 0x040ff00000041808 */
[-C--:B------:R-:W-:Y:S03]  /*49c0*/  HMMA.16816.F32.BF16 R12, R156, R154.reuse, R12 ;  /* 0x0000009a9c0c723c */ /* 0x080fe6000004180c */
[----:B------:R-:W-:Y:S05]  /*49d0*/  FSETP.NEU.FTZ.AND P1, PT, R41, -INF , PT ;  /* 0xff8000002900780b */ /* 0x000fea0003f3d000 */
        /* <DEDUP_REMOVED lines=11> */
[-C--:B------:R-:W-:Y:S08]  /*4a90*/  HMMA.16816.F32.BF16 R12, R164, R162.reuse, R12 ;  /* 0x000000a2a40c723c */ /* 0x080ff0000004180c */
[C---:B------:R-:W-:Y:S01]  /*4aa0*/  HMMA.16816.F32.BF16 R16, R144.reuse, R162, R16 ;  /* 0x000000a29010723c */ /* 0x040fe20000041810 */
[----:B------:R-:W3:Y:S07]  /*4ab0*/  LDSM.16.M88.4 R160, [R217+0xd000] ;  /* 0x00d00000d9a0783b */ /* 0x000eee0000000200 */
[-C--:B--2---:R-:W-:Y:S08]  /*4ac0*/  HMMA.16816.F32.BF16 R20, R144, R136.reuse, R20 ;  /* 0x000000889014723c */ /* 0x084ff00000041814 */
[C---:B------:R-:W-:Y:S07]  /*4ad0*/  HMMA.16816.F32.BF16 R24, R164.reuse, R136, R24 ;  /* 0x00000088a418723c */ /* 0x040fee0000041818 */
[----:B------:R-:W-:Y:S01]  /*4ae0*/  FMUL.FTZ R136, R3, 1.4426950216293334961 ;  /* 0x3fb8aa3b03887820 */ /* 0x000fe20000410000 */
[-C--:B------:R-:W-:Y:S08]  /*4af0*/  HMMA.16816.F32.BF16 R28, R164, R138.reuse, R28 ;  /* 0x0000008aa41c723c */ /* 0x080ff0000004181c */
[----:B------:R-:W-:Y:S07]  /*4b00*/  HMMA.16816.F32.BF16 R32, R144, R138, R32 ;  /* 0x0000008a9020723c */ /* 0x000fee0000041820 */
[----:B------:R-:W-:Y:S01]  /*4b10*/  FMUL.FTZ R138, R252, 1.4426950216293334961 ;  /* 0x3fb8aa3bfc8a7820 */ /* 0x000fe20000410000 */
[-C--:B-1----:R-:W-:Y:S08]  /*4b20*/  HMMA.16816.F32.BF16 R4, R132, R140.reuse, R4 ;  /* 0x0000008c8404723c */ /* 0x082ff00000041804 */
[C---:B------:R-:W-:Y:S07]  /*4b30*/  HMMA.16816.F32.BF16 R8, R148.reuse, R140, R8 ;  /* 0x0000008c9408723c */ /* 0x040fee0000041808 */
[----:B------:R-:W-:Y:S01]  /*4b40*/  FMUL.FTZ R140, R41, 1.4426950216293334961 ;  /* 0x3fb8aa3b298c7820 */ /* 0x000fe20000410000 */
[-C--:B------:R-:W-:Y:S04]  /*4b50*/  HMMA.16816.F32.BF16 R12, R148, R142.reuse, R12 ;  /* 0x0000008e940c723c */ /* 0x080fe8000004180c */
[----:B------:R-:W-:Y:S04]  /*4b60*/  FSEL R140, R140, RZ, P1 ;  /* 0x000000ff8c8c7208 */ /* 0x000fe80000800000 */
[C---:B------:R-:W-:Y:S07]  /*4b70*/  HMMA.16816.F32.BF16 R16, R132.reuse, R142, R16 ;  /* 0x0000008e8410723c */ /* 0x040fee0000041810 */
[----:B------:R-:W-:Y:S01]  /*4b80*/  @!P0 IADD3 R142, R229, 0x1, RZ ;  /* 0x00000001e58e8810 */ /* 0x000fe20007ffe0ff */
[-C--:B------:R-:W-:Y:S08]  /*4b90*/  HMMA.16816.F32.BF16 R20, R132, R152.reuse, R20 ;  /* 0x000000988414723c */ /* 0x080ff00000041814 */
[C---:B------:R-:W-:Y:S08]  /*4ba0*/  HMMA.16816.F32.BF16 R24, R148.reuse, R152, R24 ;  /* 0x000000989418723c */ /* 0x040ff00000041818 */
[-C--:B------:R-:W-:Y:S08]  /*4bb0*/  HMMA.16816.F32.BF16 R28, R148, R154.reuse, R28 ;  /* 0x0000009a941c723c */ /* 0x080ff0000004181c */
[----:B------:R-:W-:Y:S01]  /*4bc0*/  HMMA.16816.F32.BF16 R32, R132, R154, R32 ;  /* 0x0000009a8420723c */ /* 0x000fe20000041820 */
[----:B------:R4:W1:Y:S07]  /*4bd0*/  LDSM.16.M88.4 R132, [R0+0x2800] ;  /* 0x002800000084783b */ /* 0x00086e0000000200 */
[-C--:B---3--:R-:W-:Y:S05]  /*4be0*/  HMMA.16816.F32.BF16 R4, R156, R160.reuse, R4 ;  /* 0x000000a09c04723c */ /* 0x088fea0000041804 */
[----:B----4-:R-:W-:Y:S04]  /*4bf0*/  @!P0 IADD3 R0, R40, UR6, RZ ;  /* 0x0000000628008c10 */ /* 0x010fe8000fffe0ff */
[C---:B------:R-:W-:Y:S03]  /*4c00*/  @!P0 IMNMX R141, R0.reuse, UR15, PT ;  /* 0x0000000f008d8c17 */ /* 0x040fe6000b800200 */
[----:B------:R-:W-:Y:S11]  /*4c10*/  @!P0 IADD3 R139, R0, 0x8, RZ ;  /* 0x00000008008b8810 */ /* 0x000ff60007ffe0ff */
[----:B------:R-:W-:Y:S01]  /*4c20*/  @!UPT UIADD3 URZ, URZ, URZ, URZ ;  /* 0x0000003f3f3ff290 */ /* 0x000fe2000fffe03f */
[----:B------:R-:W-:Y:S01]  /*4c30*/  FFMA.FTZ R4, R247, UR4, R4 ;  /* 0x00000004f7047c23 */ /* 0x000fe20008010004 */
[-C--:B------:R-:W-:Y:S01]  /*4c40*/  @!P0 ISETP.GE.AND P2, PT, R229, R141.reuse, PT ;  /* 0x0000008de500820c */ /* 0x080fe20003f46270 */
[----:B------:R-:W-:Y:S01]  /*4c50*/  FFMA.FTZ R5, R248, UR4, R5 ;  /* 0x00000004f8057c23 */ /* 0x000fe20008010005 */
[----:B------:R-:W-:Y:S01]  /*4c60*/  @!P0 IMNMX R139, R139, UR15, PT ;  /* 0x0000000f8b8b8c17 */ /* 0x000fe2000b800200 */
[----:B------:R-:W-:Y:S01]  /*4c70*/  FFMA.FTZ R6, R247, UR4, R6 ;  /* 0x00000004f7067c23 */ /* 0x000fe20008010006 */
[----:B------:R-:W-:Y:S01]  /*4c80*/  @!P0 ISETP.GE.AND P1, PT, R142, R141, PT ;  /* 0x0000008d8e00820c */ /* 0x000fe20003f26270 */
[----:B------:R-:W-:Y:S01]  /*4c90*/  FFMA.FTZ R7, R248, UR4, R7 ;  /* 0x00000004f8077c23 */ /* 0x000fe20008010007 */
[----:B------:R-:W-:Y:S01]  /*4ca0*/  @!P0 FSEL R4, R4, -INF , !P2 ;  /* 0xff80000004048808 */ /* 0x000fe20005000000 */
[C---:B-1----:R-:W-:Y:S04]  /*4cb0*/  HMMA.16816.F32.BF16 R8, R132.reuse, R160, R8 ;  /* 0x000000a08408723c */ /* 0x042fe80000041808 */
[--C-:B------:R-:W-:Y:S01]  /*4cc0*/  FFMA.FTZ R4, R4, c[0x0][0x23c], -R140.reuse ;  /* 0x00008f0004047a23 */ /* 0x100fe2000001088c */
[----:B------:R-:W-:Y:S02]  /*4cd0*/  @!P0 FSEL R5, R5, -INF , !P1 ;  /* 0xff80000005058808 */ /* 0x000fe40004800000 */
[----:B------:R-:W-:Y:S01]  /*4ce0*/  FSETP.NEU.FTZ.AND P1, PT, R252, -INF , PT ;  /* 0xff800000fc00780b */ /* 0x000fe20003f3d000 */
[-C--:B------:R-:W-:Y:S01]  /*4cf0*/  HMMA.16816.F32.BF16 R12, R132, R162.reuse, R12 ;  /* 0x000000a2840c723c */ /* 0x080fe2000004180c */
[----:B------:R1:W-:Y:S02]  /*4d00*/  MUFU.EX2 R146, R4 ;  /* 0x0000000400927308 */ /* 0x0003e40000000800 */
[-C--:B------:R-:W-:Y:S01]  /*4d10*/  @!P0 ISETP.GE.AND P2, PT, R229, R139.reuse, PT ;  /* 0x0000008be500820c */ /* 0x080fe20003f46270 */
[----:B------:R-:W-:Y:S01]  /*4d20*/  FFMA.FTZ R5, R5, c[0x0][0x23c], -R140 ;  /* 0x00008f0005057a23 */ /* 0x000fe2000001088c */
[----:B------:R-:W-:Y:S02]  /*4d30*/  @!P0 IADD3 R137, R0, 0x20, RZ ;  /* 0x0000002000898810 */ /* 0x000fe40007ffe0ff */
[----:B------:R-:W-:Y:S01]  /*4d40*/  FSEL R138, R138, RZ, P1 ;  /* 0x000000ff8a8a7208 */ /* 0x000fe20000800000 */
[C---:B------:R-:W-:Y:S03]  /*4d50*/  HMMA.16816.F32.BF16 R16, R156.reuse, R162, R16 ;  /* 0x000000a29c10723c */ /* 0x040fe60000041810 */
[----:B------:R-:W2:Y:S01]  /*4d60*/  MUFU.EX2 R144, R5 ;  /* 0x0000000500907308 */ /* 0x000ea20000000800 */
[----:B------:R-:W-:Y:S02]  /*4d70*/  @!P0 ISETP.GE.AND P1, PT, R142, R139, PT ;  /* 0x0000008b8e00820c */ /* 0x000fe40003f26270 */
[----:B------:R-:W-:Y:S02]  /*4d80*/  @!P0 IMNMX R137, R137, UR15, PT ;  /* 0x0000000f89898c17 */ /* 0x000fe4000b800200 */
[----:B------:R-:W-:Y:S01]  /*4d90*/  FFMA.FTZ R8, R247, UR4, R8 ;  /* 0x00000004f7087c23 */ /* 0x000fe20008010008 */
[----:B------:R-:W-:Y:S02]  /*4da0*/  @!P0 FSEL R6, R6, -INF , !P2 ;  /* 0xff80000006068808 */ /* 0x000fe40005000000 */
[-C--:B------:R-:W-:Y:S01]  /*4db0*/  @!P0 ISETP.GE.AND P2, PT, R229, R137.reuse, PT ;  /* 0x00000089e500820c */ /* 0x080fe20003f46270 */
[----:B------:R-:W-:Y:S01]  /*4dc0*/  FFMA.FTZ R9, R248, UR4, R9 ;  /* 0x00000004f8097c23 */ /* 0x000fe20008010009 */
[----:B------:R-:W-:Y:S01]  /*4dd0*/  @!P0 FSEL R7, R7, -INF , !P1 ;  /* 0xff80000007078808 */ /* 0x000fe20004800000 */
[----:B------:R-:W-:Y:S01]  /*4de0*/  FFMA.FTZ R6, R6, c[0x0][0x23c], -R138 ;  /* 0x00008f0006067a23 */ /* 0x000fe2000001088a */
[----:B------:R-:W-:Y:S01]  /*4df0*/  FSETP.NEU.FTZ.AND P1, PT, R3, -INF , PT ;  /* 0xff8000000300780b */ /* 0x000fe20003f3d000 */
[----:B------:R-:W-:Y:S01]  /*4e00*/  FFMA.FTZ R10, R247, UR4, R10 ;  /* 0x00000004f70a7c23 */ /* 0x000fe2000801000a */
[----:B------:R-:W-:Y:S01]  /*4e10*/  @!P0 FSEL R8, R8, -INF , !P2 ;  /* 0xff80000008088808 */ /* 0x000fe20005000000 */
[----:B------:R-:W-:Y:S01]  /*4e20*/  FFMA.FTZ R7, R7, c[0x0][0x23c], -R138 ;  /* 0x00008f0007077a23 */ /* 0x000fe2000001088a */
[----:B------:R-:W-:Y:S01]  /*4e30*/  FSEL R136, R136, RZ, P1 ;  /* 0x000000ff88887208 */ /* 0x000fe20000800000 */
[----:B------:R-:W-:Y:S01]  /*4e40*/  MUFU.EX2 R147, R6 ;  /* 0x0000000600937308 */ /* 0x000fe20000000800 */
[-C--:B------:R-:W-:Y:S01]  /*4e50*/  @!P0 ISETP.GE.AND P1, PT, R142, R137.reuse, PT ;  /* 0x000000898e00820c */ /* 0x080fe20003f26270 */
[----:B------:R-:W-:Y:S02]  /*4e60*/  FFMA.FTZ R11, R248, UR4, R11 ;  /* 0x00000004f80b7c23 */ /* 0x000fe4000801000b */
[----:B-1----:R-:W-:Y:S01]  /*4e70*/  FFMA.FTZ R4, R8, c[0x0][0x23c], -R136 ;  /* 0x00008f0008047a23 */ /* 0x002fe20000010888 */
[----:B------:R-:W-:Y:S01]  /*4e80*/  @!P0 IADD3 R8, R0, 0x28, RZ ;  /* 0x0000002800088810 */ /* 0x000fe20007ffe0ff */
[----:B------:R-:W-:Y:S01]  /*4e90*/  FMUL.FTZ R0, R2, 1.4426950216293334961 ;  /* 0x3fb8aa3b02007820 */ /* 0x000fe20000410000 */
[----:B------:R-:W-:Y:S01]  /*4ea0*/  @!P0 FSEL R9, R9, -INF , !P1 ;  /* 0xff80000009098808 */ /* 0x000fe20004800000 */
[----:B------:R-:W-:Y:S01]  /*4eb0*/  FFMA.FTZ R12, R249, UR4, R12 ;  /* 0x00000004f90c7c23 */ /* 0x000fe2000801000c */
[----:B------:R-:W-:Y:S01]  /*4ec0*/  @!P0 IMNMX R8, R8, UR15, PT ;  /* 0x0000000f08088c17 */ /* 0x000fe2000b800200 */
[----:B------:R-:W1:Y:S01]  /*4ed0*/  MUFU.EX2 R145, R7 ;  /* 0x0000000700917308 */ /* 0x000e620000000800 */
[----:B------:R-:W-:Y:S01]  /*4ee0*/  FSETP.NEU.FTZ.AND P1, PT, R2, -INF , PT ;  /* 0xff8000000200780b */ /* 0x000fe20003f3d000 */
[----:B------:R-:W-:Y:S01]  /*4ef0*/  FFMA.FTZ R9, R9, c[0x0][0x23c], -R136 ;  /* 0x00008f0009097a23 */ /* 0x000fe20000010888 */
[-C--:B------:R-:W-:Y:S01]  /*4f00*/  @!P0 ISETP.GE.AND P2, PT, R229, R8.reuse, PT ;  /* 0x00000008e500820c */ /* 0x080fe20003f46270 */
[----:B------:R-:W-:Y:S01]  /*4f10*/  FFMA.FTZ R13, R250, UR4, R13 ;  /* 0x00000004fa0d7c23 */ /* 0x000fe2000801000d */
[----:B------:R-:W-:Y:S01]  /*4f20*/  FSEL R0, R0, RZ, P1 ;  /* 0x000000ff00007208 */ /* 0x000fe20000800000 */
[C---:B------:R-:W-:Y:S01]  /*4f30*/  FFMA.FTZ R14, R249.reuse, UR4, R14 ;  /* 0x00000004f90e7c23 */ /* 0x040fe2000801000e */
[----:B------:R-:W-:Y:S01]  /*4f40*/  @!P0 FSEL R10, R10, -INF , !P2 ;  /* 0xff8000000a0a8808 */ /* 0x000fe20005000000 */
[----:B------:R-:W-:Y:S01]  /*4f50*/  FFMA.FTZ R15, R250, UR4, R15 ;  /* 0x00000004fa0f7c23 */ /* 0x000fe2000801000f */
[-C--:B------:R-:W-:Y:S01]  /*4f60*/  @!P0 ISETP.GE.AND P1, PT, R142, R8.reuse, PT ;  /* 0x000000088e00820c */ /* 0x080fe20003f26270 */
[----:B------:R3:W-:Y:S01]  /*4f70*/  MUFU.EX2 R41, R4 ;  /* 0x0000000400297308 */ /* 0x0007e20000000800 */
[----:B------:R-:W-:Y:S01]  /*4f80*/  FFMA.FTZ R16, R249, UR4, R16 ;  /* 0x00000004f9107c23 */ /* 0x000fe20008010010 */
[-C--:B------:R-:W-:Y:S01]  /*4f90*/  @!P0 ISETP.GE.AND P2, PT, R241, R137.reuse, PT ;  /* 0x00000089f100820c */ /* 0x080fe20003f46270 */
[----:B------:R-:W-:Y:S01]  /*4fa0*/  FFMA.FTZ R10, R10, c[0x0][0x23c], -R0 ;  /* 0x00008f000a0a7a23 */ /* 0x000fe20000010800 */
[----:B------:R-:W-:Y:S01]  /*4fb0*/  @!P0 FSEL R11, R11, -INF , !P1 ;  /* 0xff8000000b0b8808 */ /* 0x000fe20004800000 */
[C---:B------:R-:W-:Y:S01]  /*4fc0*/  FFMA.FTZ R17, R250.reuse, UR4, R17 ;  /* 0x00000004fa117c23 */ /* 0x040fe20008010011 */
[----:B------:R-:W4:Y:S01]  /*4fd0*/  LDL R142, [R1+0x44] ;  /* 0x00004400018e7983 */ /* 0x000f220000100800 */
[----:B------:R-:W-:Y:S02]  /*4fe0*/  FFMA.FTZ R18, R249, UR4, R18 ;  /* 0x00000004f9127c23 */ /* 0x000fe40008010012 */
[----:B------:R-:W-:Y:S01]  /*4ff0*/  FFMA.FTZ R19, R250, UR4, R19 ;  /* 0x00000004fa137c23 */ /* 0x000fe20008010013 */
[----:B------:R1:W-:Y:S01]  /*5000*/  MUFU.EX2 R37, R10 ;  /* 0x0000000a00257308 */ /* 0x0003e20000000800 */
[----:B------:R-:W-:Y:S09]  /*5010*/  FFMA.FTZ R11, R11, c[0x0][0x23c], -R0 ;  /* 0x00008f000b0b7a23 */ /* 0x000ff20000010800 */
[----:B------:R2:W2:Y:S01]  /*5020*/  MUFU.EX2 R40, R9 ;  /* 0x0000000900287308 */ /* 0x0004a20000000800 */
[----:B---3--:R-:W3:Y:S09]  /*5030*/  LDSM.16.M88.4 R4, [R217+0xd400] ;  /* 0x00d40000d904783b */ /* 0x008ef20000000200 */
[----:B------:R-:W3:Y:S01]  /*5040*/  MUFU.EX2 R36, R11 ;  /* 0x0000000b00247308 */ /* 0x000ee20000000800 */
[C---:B-1----:R-:W-:Y:S04]  /*5050*/  @!P0 IADD3 R10, R229.reuse, 0x8, RZ ;  /* 0x00000008e50a8810 */ /* 0x042fe80007ffe0ff */
[-C--:B------:R-:W-:Y:S04]  /*5060*/  @!P0 ISETP.GE.AND P1, PT, R10, R137.reuse, PT ;  /* 0x000000890a00820c */ /* 0x080fe80003f26270 */
[----:B------:R-:W-:Y:S02]  /*5070*/  @!P0 FSEL R12, R12, -INF , !P1 ;  /* 0xff8000000c0c8808 */ /* 0x000fe40004800000 */
[----:B--2---:R-:W-:Y:S03]  /*5080*/  @!P0 IADD3 R9, R229, 0x9, RZ ;  /* 0x00000009e5098810 */ /* 0x004fe60007ffe0ff */
[--C-:B------:R-:W-:Y:S01]  /*5090*/  FFMA.FTZ R12, R12, c[0x0][0x23c], -R136.reuse ;  /* 0x00008f000c0c7a23 */ /* 0x100fe20000010888 */
[----:B------:R-:W-:Y:S03]  /*50a0*/  @!P0 ISETP.GE.AND P1, PT, R9, R137, PT ;  /* 0x000000890900820c */ /* 0x000fe60003f26270 */
[----:B------:R-:W-:Y:S01]  /*50b0*/  MUFU.EX2 R39, R12 ;  /* 0x0000000c00277308 */ /* 0x000fe20000000800 */
[----:B------:R-:W-:Y:S02]  /*50c0*/  @!P0 FSEL R13, R13, -INF , !P1 ;  /* 0xff8000000d0d8808 */ /* 0x000fe40004800000 */
[-C--:B------:R-:W-:Y:S03]  /*50d0*/  @!P0 ISETP.GE.AND P1, PT, R10, R8.reuse, PT ;  /* 0x000000080a00820c */ /* 0x080fe60003f26270 */
[----:B------:R-:W-:Y:S01]  /*50e0*/  FFMA.FTZ R13, R13, c[0x0][0x23c], -R136 ;  /* 0x00008f000d0d7a23 */ /* 0x000fe20000010888 */
[----:B------:R-:W-:Y:S02]  /*50f0*/  @!P0 FSEL R14, R14, -INF , !P1 ;  /* 0xff8000000e0e8808 */ /* 0x000fe40004800000 */
[----:B------:R-:W-:Y:S01]  /*5100*/  @!P0 ISETP.GE.AND P1, PT, R9, R8, PT ;  /* 0x000000080900820c */ /* 0x000fe20003f26270 */
[----:B------:R-:W-:Y:S02]  /*5110*/  MUFU.EX2 R38, R13 ;  /* 0x0000000d00267308 */ /* 0x000fe40000000800 */
[--C-:B------:R-:W-:Y:S01]  /*5120*/  FFMA.FTZ R14, R14, c[0x0][0x23c], -R0.reuse ;  /* 0x00008f000e0e7a23 */ /* 0x100fe20000010800 */
[-C--:B---3--:R-:W-:Y:S03]  /*5130*/  HMMA.16816.F32.BF16 R20, R156, R4.reuse, R20 ;  /* 0x000000049c14723c */ /* 0x088fe60000041814 */
[----:B------:R-:W-:Y:S02]  /*5140*/  @!P0 FSEL R15, R15, -INF , !P1 ;  /* 0xff8000000f0f8808 */ /* 0x000fe40004800000 */
[-C--:B------:R-:W-:Y:S02]  /*5150*/  @!P0 ISETP.GE.AND P1, PT, R10, R141.reuse, PT ;  /* 0x0000008d0a00820c */ /* 0x080fe40003f26270 */
[----:B------:R-:W-:Y:S01]  /*5160*/  MUFU.EX2 R3, R14 ;  /* 0x0000000e00037308 */ /* 0x000fe20000000800 */
[C---:B------:R-:W-:Y:S04]  /*5170*/  HMMA.16816.F32.BF16 R24, R132.reuse, R4, R24 ;  /* 0x000000048418723c */ /* 0x040fe80000041818 */
[----:B------:R-:W-:Y:S01]  /*5180*/  @!P0 FSEL R16, R16, -INF , !P1 ;  /* 0xff80000010108808 */ /* 0x000fe20004800000 */
[----:B------:R-:W-:Y:S01]  /*5190*/  FFMA.FTZ R15, R15, c[0x0][0x23c], -R0 ;  /* 0x00008f000f0f7a23 */ /* 0x000fe20000010800 */
[----:B------:R-:W-:Y:S02]  /*51a0*/  @!P0 ISETP.GE.AND P1, PT, R9, R141, PT ;  /* 0x0000008d0900820c */ /* 0x000fe40003f26270 */
[-C--:B------:R-:W-:Y:S01]  /*51b0*/  HMMA.16816.F32.BF16 R28, R132, R6.reuse, R28 ;  /* 0x00000006841c723c */ /* 0x080fe2000004181c */
[----:B------:R-:W-:Y:S03]  /*51c0*/  MUFU.EX2 R2, R15 ;  /* 0x0000000f00027308 */ /* 0x000fe60000000800 */
[----:B------:R-:W-:Y:S01]  /*51d0*/  @!P0 FSEL R17, R17, -INF , !P1 ;  /* 0xff80000011118808 */ /* 0x000fe20004800000 */
[----:B------:R-:W-:Y:S01]  /*51e0*/  FFMA.FTZ R16, R16, c[0x0][0x23c], -R140 ;  /* 0x00008f0010107a23 */ /* 0x000fe2000001088c */
[-C--:B------:R-:W-:Y:S02]  /*51f0*/  @!P0 ISETP.GE.AND P1, PT, R10, R139.reuse, PT ;  /* 0x0000008b0a00820c */ /* 0x080fe40003f26270 */
[----:B------:R-:W-:Y:S03]  /*5200*/  HMMA.16816.F32.BF16 R32, R156, R6, R32 ;  /* 0x000000069c20723c */ /* 0x000fe60000041820 */
[----:B------:R-:W-:Y:S01]  /*5210*/  MUFU.EX2 R166, R16 ;  /* 0x0000001000a67308 */ /* 0x000fe20000000800 */
[----:B------:R-:W-:Y:S01]  /*5220*/  @!P0 FSEL R18, R18, -INF , !P1 ;  /* 0xff80000012128808 */ /* 0x000fe20004800000 */
[----:B------:R-:W-:Y:S01]  /*5230*/  FFMA.FTZ R20, R251, UR4, R20 ;  /* 0x00000004fb147c23 */ /* 0x000fe20008010014 */
[----:B------:R-:W-:Y:S01]  /*5240*/  @!P0 ISETP.GE.AND P1, PT, R9, R139, PT ;  /* 0x0000008b0900820c */ /* 0x000fe20003f26270 */
[C---:B------:R-:W-:Y:S01]  /*5250*/  FFMA.FTZ R21, R244.reuse, UR4, R21 ;  /* 0x00000004f4157c23 */ /* 0x040fe20008010015 */
[----:B------:R-:W-:Y:S01]  /*5260*/  @!P0 IADD3 R9, R229, 0x10, RZ ;  /* 0x00000010e5098810 */ /* 0x000fe20007ffe0ff */
[----:B------:R-:W-:Y:S03]  /*5270*/  FFMA.FTZ R22, R251, UR4, R22 ;  /* 0x00000004fb167c23 */ /* 0x000fe60008010016 */
[----:B------:R-:W-:Y:S01]  /*5280*/  @!P0 FSEL R19, R19, -INF , !P1 ;  /* 0xff80000013138808 */ /* 0x000fe20004800000 */
[C---:B------:R-:W-:Y:S01]  /*5290*/  FFMA.FTZ R23, R244.reuse, UR4, R23 ;  /* 0x00000004f4177c23 */ /* 0x040fe20008010017 */
[-C--:B------:R-:W-:Y:S01]  /*52a0*/  @!P0 ISETP.GE.AND P1, PT, R9, R141.reuse, PT ;  /* 0x0000008d0900820c */ /* 0x080fe20003f26270 */
[C---:B------:R-:W-:Y:S01]  /*52b0*/  FFMA.FTZ R24, R251.reuse, UR4, R24 ;  /* 0x00000004fb187c23 */ /* 0x040fe20008010018 */
[----:B------:R-:W-:Y:S01]  /*52c0*/  MOV R157, R144 ;  /* 0x00000090009d7202 */ /* 0x000fe20000000f00 */
[----:B------:R-:W-:Y:S01]  /*52d0*/  FFMA.FTZ R25, R244, UR4, R25 ;  /* 0x00000004f4197c23 */ /* 0x000fe20008010019 */
[----:B------:R-:W-:Y:S01]  /*52e0*/  @!P0 FSEL R20, R20, -INF , !P1 ;  /* 0xff80000014148808 */ /* 0x000fe20004800000 */
[----:B------:R-:W-:Y:S01]  /*52f0*/  FFMA.FTZ R26, R251, UR4, R26 ;  /* 0x00000004fb1a7c23 */ /* 0x000fe2000801001a */
[----:B------:R-:W-:Y:S01]  /*5300*/  @!P0 ISETP.GE.AND P1, PT, R240, R141, PT ;  /* 0x0000008df000820c */ /* 0x000fe20003f26270 */
[----:B------:R-:W-:Y:S01]  /*5310*/  FFMA.FTZ R27, R244, UR4, R27 ;  /* 0x00000004f41b7c23 */ /* 0x000fe2000801001b */
[----:B------:R-:W-:Y:S01]  /*5320*/  F2FP.BF16.PACK_AB R4, R157, R146 ;  /* 0x000000929d04723e */ /* 0x000fe200000010ff */
[C---:B------:R-:W-:Y:S01]  /*5330*/  FFMA.FTZ R29, R246.reuse, UR4, R29 ;  /* 0x00000004f61d7c23 */ /* 0x040fe2000801001d */
[----:B------:R-:W-:Y:S01]  /*5340*/  @!P0 FSEL R21, R21, -INF , !P1 ;  /* 0xff80000015158808 */ /* 0x000fe20004800000 */
[----:B------:R-:W-:Y:S01]  /*5350*/  FFMA.FTZ R30, R245, UR4, R30 ;  /* 0x00000004f51e7c23 */ /* 0x000fe2000801001e */
[-C--:B------:R-:W-:Y:S01]  /*5360*/  @!P0 ISETP.GE.AND P1, PT, R9, R139.reuse, PT ;  /* 0x0000008b0900820c */ /* 0x080fe20003f26270 */
[----:B------:R-:W-:Y:S01]  /*5370*/  FFMA.FTZ R33, R246, UR4, R33 ;  /* 0x00000004f6217c23 */ /* 0x000fe20008010021 */
[----:B------:R1:W-:Y:S01]  /*5380*/  STS [R233+0x13000], R4 ;  /* 0x01300004e9007388 */ /* 0x0003e20000000800 */
[----:B------:R-:W-:Y:S01]  /*5390*/  FFMA.FTZ R34, R245, UR4, R34 ;  /* 0x00000004f5227c23 */ /* 0x000fe20008010022 */
[----:B------:R-:W-:Y:S01]  /*53a0*/  @!P0 FSEL R22, R22, -INF , !P1 ;  /* 0xff80000016168808 */ /* 0x000fe20004800000 */
[----:B------:R-:W-:Y:S01]  /*53b0*/  FFMA.FTZ R35, R246, UR4, R35 ;  /* 0x00000004f6237c23 */ /* 0x000fe20008010023 */
[----:B------:R-:W-:Y:S01]  /*53c0*/  @!P0 ISETP.GE.AND P1, PT, R240, R139, PT ;  /* 0x0000008bf000820c */ /* 0x000fe20003f26270 */
[----:B------:R-:W-:Y:S01]  /*53d0*/  FFMA.FTZ R31, R246, UR4, R31 ;  /* 0x00000004f61f7c23 */ /* 0x000fe2000801001f */
[----:B------:R-:W-:Y:S01]  /*53e0*/  MOV R158, R145 ;  /* 0x00000091009e7202 */ /* 0x000fe20000000f00 */
[----:B------:R-:W-:Y:S01]  /*53f0*/  FFMA.FTZ R18, R18, c[0x0][0x23c], -R138 ;  /* 0x00008f0012127a23 */ /* 0x000fe2000001088a */
[----:B------:R-:W-:Y:S01]  /*5400*/  @!P0 FSEL R23, R23, -INF , !P1 ;  /* 0xff80000017178808 */ /* 0x000fe20004800000 */
[----:B------:R-:W-:Y:S01]  /*5410*/  FFMA.FTZ R17, R17, c[0x0][0x23c], -R140 ;  /* 0x00008f0011117a23 */ /* 0x000fe2000001088c */
[----:B------:R-:W-:Y:S01]  /*5420*/  @!P0 ISETP.GE.AND P1, PT, R9, R137, PT ;  /* 0x000000890900820c */ /* 0x000fe20003f26270 */
[----:B------:R-:W2:Y:S01]  /*5430*/  MUFU.EX2 R148, R18 ;  /* 0x0000001200947308 */ /* 0x000ea20000000800 */
[----:B------:R-:W-:Y:S01]  /*5440*/  FFMA.FTZ R19, R19, c[0x0][0x23c], -R138 ;  /* 0x00008f0013137a23 */ /* 0x000fe2000001088a */
[----:B------:R-:W-:Y:S01]  /*5450*/  F2FP.BF16.PACK_AB R7, R158, R147 ;  /* 0x000000939e07723e */ /* 0x000fe200000010ff */
[C---:B------:R-:W-:Y:S01]  /*5460*/  FFMA.FTZ R28, R245.reuse, UR4, R28 ;  /* 0x00000004f51c7c23 */ /* 0x040fe2000801001c */
[----:B------:R-:W-:Y:S01]  /*5470*/  @!P0 FSEL R24, R24, -INF , !P1 ;  /* 0xff80000018188808 */ /* 0x000fe20004800000 */
[----:B------:R-:W3:Y:S01]  /*5480*/  LDL R144, [R1+0x40] ;  /* 0x0000400001907983 */ /* 0x000ee20000100800 */
[----:B------:R-:W-:Y:S01]  /*5490*/  @!P0 ISETP.GE.AND P1, PT, R240, R137, PT ;  /* 0x00000089f000820c */ /* 0x000fe20003f26270 */
[----:B------:R-:W-:Y:S01]  /*54a0*/  FFMA.FTZ R32, R245, UR4, R32 ;  /* 0x00000004f5207c23 */ /* 0x000fe20008010020 */
[----:B------:R-:W-:Y:S01]  /*54b0*/  F2FP.BF16.PACK_AB R6, R40, R41 ;  /* 0x000000292806723e */ /* 0x000fe200000010ff */
[----:B------:R1:W-:Y:S01]  /*54c0*/  STS [R233+0x13400], R7 ;  /* 0x01340007e9007388 */ /* 0x0003e20000000800 */
[----:B------:R-:W-:Y:S01]  /*54d0*/  @!P0 FSEL R25, R25, -INF , !P1 ;  /* 0xff80000019198808 */ /* 0x000fe20004800000 */
[----:B------:R-:W1:Y:S01]  /*54e0*/  MUFU.EX2 R165, R17 ;  /* 0x0000001100a57308 */ /* 0x000e620000000800 */
[-C--:B------:R-:W-:Y:S01]  /*54f0*/  @!P0 ISETP.GE.AND P1, PT, R9, R8.reuse, PT ;  /* 0x000000080900820c */ /* 0x080fe20003f26270 */
[--C-:B------:R-:W-:Y:S01]  /*5500*/  FFMA.FTZ R20, R20, c[0x0][0x23c], -R140.reuse ;  /* 0x00008f0014147a23 */ /* 0x100fe2000001088c */
[----:B------:R-:W-:Y:S01]  /*5510*/  F2FP.BF16.PACK_AB R5, R36, R37 ;  /* 0x000000252405723e */ /* 0x000fe200000010ff */
[----:B------:R-:W-:Y:S01]  /*5520*/  FFMA.FTZ R21, R21, c[0x0][0x23c], -R140 ;  /* 0x00008f0015157a23 */ /* 0x000fe2000001088c */
[----:B------:R-:W-:Y:S01]  /*5530*/  @!P0 FSEL R26, R26, -INF , !P1 ;  /* 0xff8000001a1a8808 */ /* 0x000fe20004800000 */
[--C-:B------:R-:W-:Y:S01]  /*5540*/  FFMA.FTZ R22, R22, c[0x0][0x23c], -R138.reuse ;  /* 0x00008f0016167a23 */ /* 0x100fe2000001088a */
[----:B------:R-:W-:Y:S01]  /*5550*/  @!P0 ISETP.GE.AND P1, PT, R240, R8, PT ;  /* 0x00000008f000820c */ /* 0x000fe20003f26270 */
[----:B------:R-:W-:Y:S01]  /*5560*/  FFMA.FTZ R23, R23, c[0x0][0x23c], -R138 ;  /* 0x00008f0017177a23 */ /* 0x000fe2000001088a */
[----:B------:R-:W-:Y:S01]  /*5570*/  @!P0 FSEL R28, R28, -INF , !P2 ;  /* 0xff8000001c1c8808 */ /* 0x000fe20005000000 */
[----:B------:R-:W-:Y:S01]  /*5580*/  FFMA.FTZ R26, R26, c[0x0][0x23c], -R0 ;  /* 0x00008f001a1a7a23 */ /* 0x000fe20000010800 */
[----:B------:R-:W-:Y:S01]  /*5590*/  @!P0 FSEL R27, R27, -INF , !P1 ;  /* 0xff8000001b1b8808 */ /* 0x000fe20004800000 */
[----:B------:R-:W-:Y:S01]  /*55a0*/  MUFU.EX2 R167, R19 ;  /* 0x0000001300a77308 */ /* 0x000fe20000000800 */
[----:B------:R-:W-:Y:S01]  /*55b0*/  @!P0 ISETP.GE.AND P1, PT, R243, R137, PT ;  /* 0x00000089f300820c */ /* 0x000fe20003f26270 */
[----:B------:R-:W-:Y:S01]  /*55c0*/  FFMA.FTZ R24, R24, c[0x0][0x23c], -R136 ;  /* 0x00008f0018187a23 */ /* 0x000fe20000010888 */
[----:B--2---:R-:W-:Y:S01]  /*55d0*/  MOV R159, R148 ;  /* 0x00000094009f7202 */ /* 0x004fe20000000f00 */
[----:B------:R-:W-:Y:S01]  /*55e0*/  FFMA.FTZ R27, R27, c[0x0][0x23c], -R0 ;  /* 0x00008f001b1b7a23 */ /* 0x000fe20000010800 */
[----:B------:R-:W-:Y:S01]  /*55f0*/  @!P0 FSEL R29, R29, -INF , !P1 ;  /* 0xff8000001d1d8808 */ /* 0x000fe20004800000 */
[--C-:B------:R-:W-:Y:S01]  /*5600*/  FFMA.FTZ R25, R25, c[0x0][0x23c], -R136.reuse ;  /* 0x00008f0019197a23 */ /* 0x100fe20000010888 */
[C---:B------:R-:W-:Y:S01]  /*5610*/  @!P0 ISETP.GE.AND P1, PT, R241.reuse, R8, PT ;  /* 0x00000008f100820c */ /* 0x040fe20003f26270 */
[--C-:B------:R-:W-:Y:S01]  /*5620*/  FFMA.FTZ R28, R28, c[0x0][0x23c], -R136.reuse ;  /* 0x00008f001c1c7a23 */ /* 0x100fe20000010888 */
[-C--:B------:R-:W-:Y:S01]  /*5630*/  @!P0 ISETP.GE.AND P2, PT, R241, R141.reuse, PT ;  /* 0x0000008df100820c */ /* 0x080fe20003f46270 */
[----:B------:R-:W-:Y:S01]  /*5640*/  MUFU.EX2 R160, R20 ;  /* 0x0000001400a07308 */ /* 0x000fe20000000800 */
[----:B------:R-:W-:Y:S01]  /*5650*/  @!P0 FSEL R30, R30, -INF , !P1 ;  /* 0xff8000001e1e8808 */ /* 0x000fe20004800000 */
[----:B------:R-:W-:Y:S01]  /*5660*/  FFMA.FTZ R136, R29, c[0x0][0x23c], -R136 ;  /* 0x00008f001d887a23 */ /* 0x000fe20000010888 */
[----:B------:R-:W-:Y:S02]  /*5670*/  @!P0 ISETP.GE.AND P1, PT, R243, R141, PT ;  /* 0x0000008df300820c */ /* 0x000fe40003f26270 */
[----:B-1----:R-:W-:Y:S01]  /*5680*/  F2FP.BF16.PACK_AB R4, R165, R166 ;  /* 0x000000a6a504723e */ /* 0x002fe200000010ff */
[----:B------:R-:W-:Y:S01]  /*5690*/  FFMA.FTZ R30, R30, c[0x0][0x23c], -R0 ;  /* 0x00008f001e1e7a23 */ /* 0x000fe20000010800 */
[----:B------:R-:W-:Y:S02]  /*56a0*/  @!P0 FSEL R33, R33, -INF , !P1 ;  /* 0xff80000021218808 */ /* 0x000fe40004800000 */
[-C--:B------:R-:W-:Y:S01]  /*56b0*/  @!P0 ISETP.GE.AND P1, PT, R241, R139.reuse, PT ;  /* 0x0000008bf100820c */ /* 0x080fe20003f26270 */
[----:B------:R1:W-:Y:S01]  /*56c0*/  STS [R231+0x13000], R4 ;  /* 0x01300004e7007388 */ /* 0x0003e20000000800 */
[----:B------:R-:W-:Y:S01]  /*56d0*/  @!P0 FSEL R32, R32, -INF , !P2 ;  /* 0xff80000020208808 */ /* 0x000fe20005000000 */
[----:B------:R-:W-:Y:S01]  /*56e0*/  MUFU.EX2 R143, R21 ;  /* 0x00000015008f7308 */ /* 0x000fe20000000800 */
[----:B------:R-:W-:Y:S02]  /*56f0*/  @!P0 FSEL R34, R34, -INF , !P1 ;  /* 0xff80000022228808 */ /* 0x000fe40004800000 */
[----:B------:R-:W-:Y:S01]  /*5700*/  @!P0 ISETP.GE.AND P1, PT, R243, R139, PT ;  /* 0x0000008bf300820c */ /* 0x000fe20003f26270 */
[--C-:B------:R-:W-:Y:S01]  /*5710*/  FFMA.FTZ R32, R32, c[0x0][0x23c], -R140.reuse ;  /* 0x00008f0020207a23 */ /* 0x100fe2000001088c */
[----:B------:R-:W-:Y:S01]  /*5720*/  F2FP.BF16.PACK_AB R7, R38, R39 ;  /* 0x000000272607723e */ /* 0x000fe200000010ff */
[----:B------:R-:W-:Y:S01]  /*5730*/  FFMA.FTZ R140, R33, c[0x0][0x23c], -R140 ;  /* 0x00008f00218c7a23 */ /* 0x000fe2000001088c */
[----:B------:R-:W-:Y:S01]  /*5740*/  @!P0 FSEL R35, R35, -INF , !P1 ;  /* 0xff80000023238808 */ /* 0x000fe20004800000 */
[--C-:B------:R-:W-:Y:S01]  /*5750*/  FFMA.FTZ R34, R34, c[0x0][0x23c], -R138.reuse ;  /* 0x00008f0022227a23 */ /* 0x100fe2000001088a */
[----:B------:R-:W-:Y:S01]  /*5760*/  @!P0 ISETP.GE.AND P1, PT, R243, R8, PT ;  /* 0x00000008f300820c */ /* 0x000fe20003f26270 */
[----:B------:R-:W-:Y:S02]  /*5770*/  MUFU.EX2 R163, R22 ;  /* 0x0000001600a37308 */ /* 0x000fe40000000800 */
[----:B------:R-:W-:Y:S01]  /*5780*/  FFMA.FTZ R138, R35, c[0x0][0x23c], -R138 ;  /* 0x00008f00238a7a23 */ /* 0x000fe2000001088a */
[----:B------:R-:W-:Y:S05]  /*5790*/  @!P0 FSEL R31, R31, -INF , !P1 ;  /* 0xff8000001f1f8808 */ /* 0x000fea0004800000 */
[----:B------:R-:W-:Y:S02]  /*57a0*/  FFMA.FTZ R0, R31, c[0x0][0x23c], -R0 ;  /* 0x00008f001f007a23 */ /* 0x000fe40000010800 */
[----:B------:R-:W1:Y:S10]  /*57b0*/  MUFU.EX2 R161, R23 ;  /* 0x0000001700a17308 */ /* 0x000e740000000800 */
[----:B------:R2:W-:Y:S10]  /*57c0*/  MUFU.EX2 R152, R0 ;  /* 0x0000000000987308 */ /* 0x0005f40000000800 */
[----:B------:R-:W-:Y:S01]  /*57d0*/  MUFU.EX2 R149, R32 ;  /* 0x0000002000957308 */ /* 0x000fe20000000800 */
[----:B-1----:R-:W-:Y:S09]  /*57e0*/  F2FP.BF16.PACK_AB R4, R161, R163 ;  /* 0x000000a3a104723e */ /* 0x002ff200000010ff */
[----:B------:R-:W1:Y:S01]  /*57f0*/  MUFU.EX2 R148, R140 ;  /* 0x0000008c00947308 */ /* 0x000e620000000800 */
[----:B--2---:R-:W-:Y:S05]  /*5800*/  F2FP.BF16.PACK_AB R0, R167, R159 ;  /* 0x0000009fa700723e */ /* 0x004fea00000010ff */
[----:B------:R1:W-:Y:S04]  /*5810*/  STS [R231+0x13400], R0 ;  /* 0x01340000e7007388 */ /* 0x0003e80000000800 */
[----:B------:R-:W-:Y:S01]  /*5820*/  MUFU.EX2 R151, R34 ;  /* 0x0000002200977308 */ /* 0x000fe20000000800 */
[----:B------:R2:W-:Y:S04]  /*5830*/  STS [R233+0x14000], R6 ;  /* 0x01400006e9007388 */ /* 0x0005e80000000800 */
[----:B------:R2:W-:Y:S05]  /*5840*/  STS [R233+0x14400], R5 ;  /* 0x01440005e9007388 */ /* 0x0005ea0000000800 */
[----:B------:R-:W-:Y:S01]  /*5850*/  MUFU.EX2 R150, R138 ;  /* 0x0000008a00967308 */ /* 0x000fe20000000800 */
[----:B------:R2:W-:Y:S09]  /*5860*/  STS [R231+0x14000], R7 ;  /* 0x01400007e7007388 */ /* 0x0005f20000000800 */
[----:B------:R-:W-:Y:S01]  /*5870*/  MUFU.EX2 R164, R24 ;  /* 0x0000001800a47308 */ /* 0x000fe20000000800 */
[----:B-1----:R-:W-:Y:S02]  /*5880*/  F2FP.BF16.PACK_AB R0, R148, R149 ;  /* 0x000000959400723e */ /* 0x002fe400000010ff */
[----:B--2---:R-:W-:Y:S07]  /*5890*/  F2FP.BF16.PACK_AB R6, R2, R3 ;  /* 0x000000030206723e */ /* 0x004fee00000010ff */
[----:B------:R-:W1:Y:S01]  /*58a0*/  MUFU.EX2 R162, R25 ;  /* 0x0000001900a27308 */ /* 0x000e620000000800 */
[----:B------:R-:W-:Y:S01]  /*58b0*/  F2FP.BF16.PACK_AB R5, R143, R160 ;  /* 0x000000a08f05723e */ /* 0x000fe200000010ff */
[----:B------:R-:W-:Y:S04]  /*58c0*/  STS [R231+0x14400], R6 ;  /* 0x01440006e7007388 */ /* 0x000fe80000000800 */
[----:B------:R2:W-:Y:S04]  /*58d0*/  STS [R232+0x13000], R5 ;  /* 0x01300005e8007388 */ /* 0x0005e80000000800 */
[----:B------:R-:W-:Y:S01]  /*58e0*/  MUFU.EX2 R252, R26 ;  /* 0x0000001a00fc7308 */ /* 0x000fe20000000800 */
[----:B------:R4:W-:Y:S04]  /*58f0*/  STS [R232+0x13400], R4 ;  /* 0x01340004e8007388 */ /* 0x0009e80000000800 */
[----:B------:R4:W-:Y:S05]  /*5900*/  STS [R230+0x13000], R0 ;  /* 0x01300000e6007388 */ /* 0x0009ea0000000800 */
[----:B------:R-:W4:Y:S01]  /*5910*/  MUFU.EX2 R156, R27 ;  /* 0x0000001b009c7308 */ /* 0x000f220000000800 */
[----:B-1----:R-:W-:Y:S09]  /*5920*/  F2FP.BF16.PACK_AB R7, R162, R164 ;  /* 0x000000a4a207723e */ /* 0x002ff200000010ff */
[----:B------:R-:W-:Y:S01]  /*5930*/  MUFU.EX2 R154, R28 ;  /* 0x0000001c009a7308 */ /* 0x000fe20000000800 */
[----:B--2---:R-:W-:Y:S05]  /*5940*/  F2FP.BF16.PACK_AB R5, R150, R151 ;  /* 0x000000979605723e */ /* 0x004fea00000010ff */
[----:B------:R-:W-:Y:S04]  /*5950*/  STS [R230+0x13400], R5 ;  /* 0x01340005e6007388 */ /* 0x000fe80000000800 */
[----:B------:R-:W1:Y:S01]  /*5960*/  MUFU.EX2 R153, R136 ;  /* 0x0000008800997308 */ /* 0x000e620000000800 */
[----:B------:R-:W-:Y:S01]  /*5970*/  STS [R232+0x14000], R7 ;  /* 0x01400007e8007388 */ /* 0x000fe20000000800 */
[----:B----4-:R-:W-:Y:S05]  /*5980*/  F2FP.BF16.PACK_AB R6, R156, R252 ;  /* 0x000000fc9c06723e */ /* 0x010fea00000010ff */
[----:B------:R-:W-:Y:S03]  /*5990*/  STS [R232+0x14400], R6 ;  /* 0x01440006e8007388 */ /* 0x000fe60000000800 */
[----:B------:R-:W2:Y:S01]  /*59a0*/  MUFU.EX2 R155, R30 ;  /* 0x0000001e009b7308 */ /* 0x000ea20000000800 */
[----:B-1----:R-:W-:Y:S05]  /*59b0*/  F2FP.BF16.PACK_AB R4, R153, R154 ;  /* 0x0000009a9904723e */ /* 0x002fea00000010ff */
[----:B------:R-:W-:Y:S01]  /*59c0*/  STS [R230+0x14000], R4 ;  /* 0x01400004e6007388 */ /* 0x000fe20000000800 */
[----:B--2---:R-:W-:Y:S05]  /*59d0*/  F2FP.BF16.PACK_AB R0, R152, R155 ;  /* 0x0000009b9800723e */ /* 0x004fea00000010ff */
[----:B------:R-:W-:Y:S04]  /*59e0*/  STS [R230+0x14400], R0 ;  /* 0x01440000e6007388 */ /* 0x000fe80000000800 */
[----:B------:R-:W1:Y:S08]  /*59f0*/  LDSM.16.M88.4 R32, [R219+0x6000] ;  /* 0x00600000db20783b */ /* 0x000e700000000200 */
[----:B------:R-:W2:Y:S08]  /*5a00*/  LDSM.16.M88.4 R28, [R219+0x6800] ;  /* 0x00680000db1c783b */ /* 0x000eb00000000200 */
[----:B------:R-:W4:Y:S08]  /*5a10*/  LDSM.16.M88.4 R132, [R220+0x6000] ;  /* 0x00600000dc84783b */ /* 0x000f300000000200 */
[----:B------:R-:W3:Y:S01]  /*5a20*/  LDSM.16.M88.4 R136, [R220+0x6800] ;  /* 0x00680000dc88783b */ /* 0x000ee20000000200 */
[-C--:B-1----:R-:W-:Y:S08]  /*5a30*/  HMMA.16816.F32.BF16 R4, R32, R168.reuse, RZ ;  /* 0x000000a82004723c */ /* 0x082ff000000418ff */
[C---:B--2---:R-:W-:Y:S08]  /*5a40*/  HMMA.16816.F32.BF16 R8, R28.reuse, R168, RZ ;  /* 0x000000a81c08723c */ /* 0x044ff000000418ff */
[-C--:B------:R-:W-:Y:S08]  /*5a50*/  HMMA.16816.F32.BF16 R12, R28, R170.reuse, RZ ;  /* 0x000000aa1c0c723c */ /* 0x080ff000000418ff */
[C---:B------:R-:W-:Y:S08]  /*5a60*/  HMMA.16816.F32.BF16 R16, R32.reuse, R170, RZ ;  /* 0x000000aa2010723c */ /* 0x040ff000000418ff */
[-C--:B------:R-:W-:Y:S08]  /*5a70*/  HMMA.16816.F32.BF16 R20, R32, R172.reuse, RZ ;  /* 0x000000ac2014723c */ /* 0x080ff000000418ff */
[C---:B------:R-:W-:Y:S04]  /*5a80*/  HMMA.16816.F32.BF16 R24, R28.reuse, R172, RZ ;  /* 0x000000ac1c18723c */ /* 0x040fe800000418ff */
[----:B---3--:R-:W-:Y:S04]  /*5a90*/  IADD3 R144, P0, R144, UR11, RZ ;  /* 0x0000000b90907c10 */ /* 0x008fe8000ff1e0ff */
[-C--:B------:R-:W-:Y:S01]  /*5aa0*/  HMMA.16816.F32.BF16 R28, R28, R174.reuse, RZ ;  /* 0x000000ae1c1c723c */ /* 0x080fe200000418ff */
[----:B------:R-:W-:Y:S02]  /*5ab0*/  IADD3.X R145, R142, UR10, RZ, P0, !PT ;  /* 0x0000000a8e917c10 */ /* 0x000fe400087fe4ff */
[----:B------:R-:W-:Y:S05]  /*5ac0*/  PLOP3.LUT P0, PT, PT, PT, UP3, 0x80, 0x0 ;  /* 0x000000000000781c */ /* 0x000fea0003f0f038 */
[----:B------:R-:W-:Y:S01]  /*5ad0*/  HMMA.16816.F32.BF16 R32, R32, R174, RZ ;  /* 0x000000ae2020723c */ /* 0x000fe200000418ff */
[----:B------:R-:W2:Y:S04]  /*5ae0*/  LDG.E R141, [R144.64+0x20] ;  /* 0x0000200c908d7981 */ /* 0x000ea8000c1e1900 */
[----:B------:R-:W3:Y:S03]  /*5af0*/  LDG.E R140, [R144.64+0x80] ;  /* 0x0000800c908c7981 */ /* 0x000ee6000c1e1900 */
[-C--:B----4-:R-:W-:Y:S01]  /*5b00*/  HMMA.16816.F32.BF16 R4, R132, R176.reuse, R4 ;  /* 0x000000b08404723c */ /* 0x090fe20000041804 */
[----:B------:R-:W4:Y:S04]  /*5b10*/  LDG.E R142, [R144.64] ;  /* 0x0000000c908e7981 */ /* 0x000f28000c1e1900 */
[----:B------:R-:W2:Y:S03]  /*5b20*/  LDG.E R0, [R144.64+0xa0] ;  /* 0x0000a00c90007981 */ /* 0x000ea6000c1e1900 */
[C---:B------:R-:W-:Y:S08]  /*5b30*/  HMMA.16816.F32.BF16 R8, R136.reuse, R176, R8 ;  /* 0x000000b08808723c */ /* 0x040ff00000041808 */
[-C--:B------:R-:W-:Y:S08]  /*5b40*/  HMMA.16816.F32.BF16 R12, R136, R178.reuse, R12 ;  /* 0x000000b2880c723c */ /* 0x080ff0000004180c */
[C---:B------:R-:W-:Y:S08]  /*5b50*/  HMMA.16816.F32.BF16 R16, R132.reuse, R178, R16 ;  /* 0x000000b28410723c */ /* 0x040ff00000041810 */
[-C--:B------:R-:W-:Y:S08]  /*5b60*/  HMMA.16816.F32.BF16 R20, R132, R180.reuse, R20 ;  /* 0x000000b48414723c */ /* 0x080ff00000041814 */
[C---:B------:R-:W-:Y:S08]  /*5b70*/  HMMA.16816.F32.BF16 R24, R136.reuse, R180, R24 ;  /* 0x000000b48818723c */ /* 0x040ff00000041818 */
[-C--:B------:R-:W-:Y:S01]  /*5b80*/  HMMA.16816.F32.BF16 R28, R136, R182.reuse, R28 ;  /* 0x000000b6881c723c */ /* 0x080fe2000004181c */
[----:B------:R-:W1:Y:S07]  /*5b90*/  LDSM.16.M88.4 R136, [R219+0x7000] ;  /* 0x00700000db88783b */ /* 0x000e6e0000000200 */
[----:B------:R-:W-:Y:S01]  /*5ba0*/  HMMA.16816.F32.BF16 R32, R132, R182, R32 ;  /* 0x000000b68420723c */ /* 0x000fe20000041820 */
[----:B------:R-:W1:Y:S07]  /*5bb0*/  LDSM.16.M88.4 R132, [R219+0x7800] ;  /* 0x00780000db84783b */ /* 0x000e6e0000000200 */
[-C--:B-1----:R-:W-:Y:S08]  /*5bc0*/  HMMA.16816.F32.BF16 R4, R136, R184.reuse, R4 ;  /* 0x000000b88804723c */ /* 0x082ff00000041804 */
        /* <DEDUP_REMOVED lines=32> */
[C---:B------:R-:W-:Y:S01]  /*5dd0*/  FADD.FTZ R7, -R141.reuse, R7 ;  /* 0x000000078d077221 */ /* 0x040fe20000010100 */
[C---:B------:R-:W-:Y:S04]  /*5de0*/  HMMA.16816.F32.BF16 R16, R132.reuse, R210, R16 ;  /* 0x000000d28410723c */ /* 0x040fe80000041810 */
[C---:B----4-:R-:W-:Y:S02]  /*5df0*/  FADD.FTZ R4, -R142.reuse, R4 ;  /* 0x000000048e047221 */ /* 0x050fe40000010100 */
[----:B------:R-:W-:Y:S02]  /*5e00*/  FADD.FTZ R5, -R142, R5 ;  /* 0x000000058e057221 */ /* 0x000fe40000010100 */
[C---:B---3--:R-:W-:Y:S01]  /*5e10*/  FADD.FTZ R8, -R140.reuse, R8 ;  /* 0x000000088c087221 */ /* 0x048fe20000010100 */
[-C--:B------:R-:W-:Y:S03]  /*5e20*/  HMMA.16816.F32.BF16 R20, R132, R212.reuse, R20 ;  /* 0x000000d48414723c */ /* 0x080fe60000041814 */
[----:B------:R-:W-:Y:S02]  /*5e30*/  FADD.FTZ R9, -R140, R9 ;  /* 0x000000098c097221 */ /* 0x000fe40000010100 */
[----:B------:R-:W-:Y:S02]  /*5e40*/  FADD.FTZ R11, -R0, R11 ;  /* 0x0000000b000b7221 */ /* 0x000fe40000010100 */
[C---:B------:R-:W-:Y:S01]  /*5e50*/  FADD.FTZ R12, -R140.reuse, R12 ;  /* 0x0000000c8c0c7221 */ /* 0x040fe20000010100 */
[C---:B------:R-:W-:Y:S04]  /*5e60*/  HMMA.16816.F32.BF16 R24, R136.reuse, R212, R24 ;  /* 0x000000d48818723c */ /* 0x040fe80000041818 */
[----:B------:R-:W-:Y:S02]  /*5e70*/  FADD.FTZ R13, -R140, R13 ;  /* 0x0000000d8c0d7221 */ /* 0x000fe40000010100 */
[C---:B------:R-:W-:Y:S02]  /*5e80*/  FADD.FTZ R6, -R141.reuse, R6 ;  /* 0x000000068d067221 */ /* 0x040fe40000010100 */
[C---:B------:R-:W-:Y:S01]  /*5e90*/  FADD.FTZ R16, -R142.reuse, R16 ;  /* 0x000000108e107221 */ /* 0x040fe20000010100 */
[-C--:B------:R-:W-:Y:S03]  /*5ea0*/  HMMA.16816.F32.BF16 R28, R136, R214.reuse, R28 ;  /* 0x000000d6881c723c */ /* 0x080fe6000004181c */
[C---:B------:R-:W-:Y:S02]  /*5eb0*/  FADD.FTZ R17, -R142.reuse, R17 ;  /* 0x000000118e117221 */ /* 0x040fe40000010100 */
[C---:B------:R-:W-:Y:S02]  /*5ec0*/  FADD.FTZ R18, -R141.reuse, R18 ;  /* 0x000000128d127221 */ /* 0x040fe40000010100 */
[C---:B------:R-:W-:Y:S01]  /*5ed0*/  FADD.FTZ R22, -R141.reuse, R22 ;  /* 0x000000168d167221 */ /* 0x040fe20000010100 */
[----:B------:R-:W-:Y:S04]  /*5ee0*/  HMMA.16816.F32.BF16 R32, R132, R214, R32 ;  /* 0x000000d68420723c */ /* 0x000fe80000041820 */
[----:B------:R-:W-:Y:S02]  /*5ef0*/  FADD.FTZ R21, -R142, R21 ;  /* 0x000000158e157221 */ /* 0x000fe40000010100 */
[----:B------:R-:W-:Y:S02]  /*5f00*/  FADD.FTZ R23, -R141, R23 ;  /* 0x000000178d177221 */ /* 0x000fe40000010100 */
[----:B------:R-:W-:Y:S04]  /*5f10*/  FMUL.FTZ R143, R143, R21 ;  /* 0x000000158f8f7220 */ /* 0x000fe80000410000 */
[----:B------:R-:W-:Y:S02]  /*5f20*/  FMUL.FTZ R21, R40, R9 ;  /* 0x0000000928157220 */ /* 0x000fe40000410000 */
[----:B------:R-:W-:Y:S02]  /*5f30*/  FADD.FTZ R9, -R0, R15 ;  /* 0x0000000f00097221 */ /* 0x000fe40000010100 */
[----:B------:R-:W-:Y:S02]  /*5f40*/  FADD.FTZ R20, -R142, R20 ;  /* 0x000000148e147221 */ /* 0x000fe40000010100 */
[----:B------:R-:W-:Y:S02]  /*5f50*/  FMUL.FTZ R9, R2, R9 ;  /* 0x0000000902097220 */ /* 0x000fe40000410000 */
[C---:B------:R-:W-:Y:S02]  /*5f60*/  FADD.FTZ R19, -R141.reuse, R19 ;  /* 0x000000138d137221 */ /* 0x040fe40000010100 */
[----:B------:R-:W-:Y:S02]  /*5f70*/  FMUL.FTZ R146, R146, R4 ;  /* 0x0000000492927220 */ /* 0x000fe40000410000 */
[----:B------:R-:W-:Y:S02]  /*5f80*/  FADD.FTZ R134, -R141, R35 ;  /* 0x000000238d867221 */ /* 0x000fe40000010100 */
[----:B------:R-:W-:Y:S02]  /*5f90*/  FMUL.FTZ R35, R163, R22 ;  /* 0x00000016a3237220 */ /* 0x000fe40000410000 */
[----:B------:R-:W-:Y:S02]  /*5fa0*/  FMUL.FTZ R22, R41, R8 ;  /* 0x0000000829167220 */ /* 0x000fe40000410000 */
[----:B------:R-:W-:Y:S01]  /*5fb0*/  FADD.FTZ R32, -R142, R32 ;  /* 0x000000208e207221 */ /* 0x000fe20000010100 */
[----:B------:R1:W5:Y:S01]  /*5fc0*/  LDL.LU R41, [R1+0x78] ;  /* 0x0000780001297983 */ /* 0x0003620000300800 */
[----:B------:R-:W-:Y:S01]  /*5fd0*/  FADD.FTZ R135, -R141, R34 ;  /* 0x000000228d877221 */ /* 0x000fe20000010100 */
[----:B------:R-:W-:Y:S01]  /*5fe0*/  MOV R141, R234 ;  /* 0x000000ea008d7202 */ /* 0x000fe20000000f00 */
[----:B------:R-:W-:Y:S01]  /*5ff0*/  FMUL.FTZ R139, R149, R32 ;  /* 0x00000020958b7220 */ /* 0x000fe20000410000 */
[----:B------:R1:W5:Y:S01]  /*6000*/  LDL.LU R40, [R1+0x74] ;  /* 0x0000740001287983 */ /* 0x0003620000300800 */
[----:B------:R-:W-:Y:S02]  /*6010*/  FMUL.FTZ R32, R39, R12 ;  /* 0x0000000c27207220 */ /* 0x000fe40000410000 */
[----:B------:R-:W-:Y:S01]  /*6020*/  FMUL.FTZ R34, R161, R23 ;  /* 0x00000017a1227220 */ /* 0x000fe20000410000 */
[----:B------:R1:W5:Y:S01]  /*6030*/  LDL.LU R39, [R1+0x70] ;  /* 0x0000700001277983 */ /* 0x0003620000300800 */
[----:B------:R-:W-:Y:S02]  /*6040*/  FMUL.FTZ R23, R38, R13 ;  /* 0x0000000d26177220 */ /* 0x000fe40000410000 */
[----:B------:R-:W-:Y:S01]  /*6050*/  FADD.FTZ R8, -R0, R10 ;  /* 0x0000000a00087221 */ /* 0x000fe20000010100 */
[----:B------:R1:W5:Y:S01]  /*6060*/  LDL.LU R38, [R1+0x6c] ;  /* 0x00006c0001267983 */ /* 0x0003620000300800 */
[----:B------:R-:W-:Y:S02]  /*6070*/  FADD.FTZ R33, -R142, R33 ;  /* 0x000000218e217221 */ /* 0x000fe40000010100 */
[----:B------:R-:W-:Y:S02]  /*6080*/  FMUL.FTZ R8, R37, R8 ;  /* 0x0000000825087220 */ /* 0x000fe40000410000 */
[----:B------:R-:W-:Y:S01]  /*6090*/  FMUL.FTZ R137, R148, R33 ;  /* 0x0000002194897220 */ /* 0x000fe20000410000 */
[----:B------:R1:W5:Y:S01]  /*60a0*/  LDL.LU R37, [R1+0x68] ;  /* 0x0000680001257983 */ /* 0x0003620000300800 */
[----:B------:R-:W-:Y:S02]  /*60b0*/  FMUL.FTZ R33, R158, R7 ;  /* 0x000000079e217220 */ /* 0x000fe40000410000 */
[----:B------:R-:W-:Y:S02]  /*60c0*/  FADD.FTZ R7, -R0, R14 ;  /* 0x0000000e00077221 */ /* 0x000fe40000010100 */
[----:B------:R-:W-:Y:S02]  /*60d0*/  FMUL.FTZ R13, R36, R11 ;  /* 0x0000000b240d7220 */ /* 0x000fe40000410000 */
[----:B------:R-:W-:Y:S01]  /*60e0*/  FMUL.FTZ R7, R3, R7 ;  /* 0x0000000703077220 */ /* 0x000fe20000410000 */
[----:B------:R1:W5:Y:S01]  /*60f0*/  LDL.LU R36, [R1+0x64] ;  /* 0x0000640001247983 */ /* 0x0003620000300800 */
        /* <DEDUP_REMOVED lines=8> */
[----:B------:R1:W5:Y:S01]  /*6180*/  LDL.64 R150, [R1] ;  /* 0x0000000001967983 */ /* 0x0003620000100a00 */
[----:B------:R-:W-:Y:S02]  /*6190*/  FMUL.FTZ R132, R167, R19 ;  /* 0x00000013a7847220 */ /* 0x000fe40000410000 */
[C---:B------:R-:W-:Y:S02]  /*61a0*/  FADD.FTZ R4, -R140.reuse, R24 ;  /* 0x000000188c047221 */ /* 0x040fe40000010100 */
[C---:B------:R-:W-:Y:S01]  /*61b0*/  FADD.FTZ R24, -R140.reuse, R25 ;  /* 0x000000198c187221 */ /* 0x040fe20000010100 */
[----:B------:R1:W5:Y:S01]  /*61c0*/  LDL R148, [R1+0x18] ;  /* 0x0000180001947983 */ /* 0x0003620000100800 */
[C---:B------:R-:W-:Y:S02]  /*61d0*/  FADD.FTZ R5, -R140.reuse, R28 ;  /* 0x0000001c8c057221 */ /* 0x040fe40000010100 */
[----:B------:R-:W-:Y:S01]  /*61e0*/  FADD.FTZ R28, -R140, R29 ;  /* 0x0000001d8c1c7221 */ /* 0x000fe20000010100 */
[----:B------:R1:W5:Y:S01]  /*61f0*/  LDL R142, [R1+0x1c] ;  /* 0x00001c00018e7983 */ /* 0x0003620000100800 */
[C---:B------:R-:W-:Y:S01]  /*6200*/  FADD.FTZ R18, -R0.reuse, R26 ;  /* 0x0000001a00127221 */ /* 0x040fe20000010100 */
[----:B------:R-:W-:Y:S01]  /*6210*/  MOV R140, R235 ;  /* 0x000000eb008c7202 */ /* 0x000fe20000000f00 */
        /* <DEDUP_REMOVED lines=14> */
[----:B-1----:R-:W-:Y:S01]  /*6300*/  ULOP3.LUT UR6, UR5, 0x1, URZ, 0xc0, !UPT ;  /* 0x0000000105067892 */ /* 0x002fe2000f8ec03f */
[----:B------:R-:W-:Y:S01]  /*6310*/  IMAD.MOV.U32 R0, RZ, RZ, c[0x0][0x190] ;  /* 0x00006400ff007624 */ /* 0x000fe200078e00ff */
[----:B-----5:R-:W-:Y:S02]  /*6320*/  ISETP.GE.AND P2, PT, R150, c[0x0][0x220], PT ;  /* 0x0000880096007a0c */ /* 0x020fe40003f46270 */
[----:B------:R-:W-:Y:S01]  /*6330*/  UISETP.NE.U32.AND UP0, UPT, UR6, 0x1, UPT ;  /* 0x000000010600788c */ /* 0x000fe2000bf05070 */
[----:B------:R-:W-:Y:S01]  /*6340*/  IMAD.U32 R0, R0, -0x40, RZ ;  /* 0xffffffc000007824 */ /* 0x000fe200078e00ff */
[----:B------:R-:W-:Y:S02]  /*6350*/  ISETP.GE.AND P1, PT, R148, c[0x0][0x220], PT ;  /* 0x0000880094007a0c */ /* 0x000fe40003f26270 */
[----:B------:R-:W-:Y:S02]  /*6360*/  USEL UR6, UR39, 0x3000, !UP0 ;  /* 0x0000300027067887 */ /* 0x000fe4000c000000 */
[----:B------:R-:W-:Y:S02]  /*6370*/  LEA R238, P3, R0, R238, 0x1 ;  /* 0x000000ee00ee7211 */ /* 0x000fe400078608ff */
[----:B------:R-:W-:Y:S02]  /*6380*/  SHF.R.S32.HI R4, RZ, 0x1f, R0 ;  /* 0x0000001fff047819 */ /* 0x000fe40000011400 */
[----:B------:R-:W-:Y:S02]  /*6390*/  IADD3 R228, R228, UR6, RZ ;  /* 0x00000006e4e47c10 */ /* 0x000fe4000fffe0ff */
[----:B------:R-:W-:Y:S01]  /*63a0*/  LEA.HI.X R237, R0, R237, R4, 0x1, P3 ;  /* 0x000000ed00ed7211 */ /* 0x000fe200018f0c04 */
[--C-:B------:R-:W-:Y:S01]  /*63b0*/  @!P2 IMAD.MOV.U32 R4, RZ, RZ, R238.reuse ;  /* 0x000000ffff04a224 */ /* 0x100fe200078e00ee */
[C---:B------:R-:W-:Y:S01]  /*63c0*/  IADD3 R0, R242.reuse, UR6, RZ ;  /* 0x00000006f2007c10 */ /* 0x040fe2000fffe0ff */
[----:B------:R1:W-:Y:S01]  /*63d0*/  @P2 STS [R228], RZ ;  /* 0x000000ffe4002388 */ /* 0x0003e20000000800 */
[----:B------:R-:W-:Y:S01]  /*63e0*/  @!P1 IADD3 R6, R242, UR6, RZ ;  /* 0x00000006f2069c10 */ /* 0x000fe2000fffe0ff */
[--C-:B------:R-:W-:Y:S01]  /*63f0*/  @!P2 IMAD.MOV.U32 R5, RZ, RZ, R237.reuse ;  /* 0x000000ffff05a224 */ /* 0x100fe200078e00ed */
[----:B------:R-:W-:Y:S01]  /*6400*/  IADD3 R216, R216, UR6, RZ ;  /* 0x00000006d8d87c10 */ /* 0x000fe2000fffe0ff */
[----:B------:R1:W-:Y:S04]  /*6410*/  @P2 STS [R228+0x4], RZ ;  /* 0x000004ffe4002388 */ /* 0x0003e80000000800 */
[----:B------:R1:W-:Y:S04]  /*6420*/  @P2 STS [R228+0x8], RZ ;  /* 0x000008ffe4002388 */ /* 0x0003e80000000800 */
        /* <DEDUP_REMOVED lines=8> */
[----:B------:R1:W-:Y:S01]  /*64b0*/  @P1 STS [R228+0x100c], RZ ;  /* 0x00100cffe4001388 */ /* 0x0003e20000000800 */
[--C-:B--2---:R-:W-:Y:S02]  /*64c0*/  @!P1 IMAD.MOV.U32 R4, RZ, RZ, R238.reuse ;  /* 0x000000ffff049224 */ /* 0x104fe400078e00ee */
[--C-:B------:R-:W-:Y:S05]  /*64d0*/  @!P1 IMAD.MOV.U32 R5, RZ, RZ, R237.reuse ;  /* 0x000000ffff059224 */ /* 0x100fea00078e00ed */
[----:B------:R-:W-:Y:S01]  /*64e0*/  @!PT LDS RZ, [RZ] ;  /* 0x00000000fffff984 */ /* 0x000fe20000000800 */
[----:B------:R-:W-:Y:S01]  /*64f0*/  @!PT LDS RZ, [RZ] ;  /* 0x00000000fffff984 */ /* 0x000fe20000000800 */
[----:B------:R-:W-:Y:S01]  /*6500*/  @!PT LDS RZ, [RZ] ;  /* 0x00000000fffff984 */ /* 0x000fe20000000800 */
[----:B------:R2:W-:Y:S01]  /*6510*/  @!P1 LDGSTS.E.BYPASS.LTC128B.128 [R6+0x1000], [R4.64+0x40] ;  /* 0x0100004004069fae */ /* 0x0005e2000b901d4c */
[----:B------:R-:W-:Y:S11]  /*6520*/  ISETP.GE.AND P1, PT, R142, c[0x0][0x220], PT ;  /* 0x000088008e007a0c */ /* 0x000ff60003f26270 */
[----:B------:R-:W-:Y:S02]  /*6530*/  @!UPT UIADD3 URZ, URZ, URZ, URZ ;  /* 0x0000003f3f3ff290 */ /* 0x000fe4000fffe03f */
[----:B------:R1:W-:Y:S04]  /*6540*/  @P1 STS [R228+0x2000], RZ ;  /* 0x002000ffe4001388 */ /* 0x0003e80000000800 */
[----:B------:R1:W-:Y:S04]  /*6550*/  @P1 STS [R228+0x2004], RZ ;  /* 0x002004ffe4001388 */ /* 0x0003e80000000800 */
[----:B------:R1:W-:Y:S04]  /*6560*/  @P1 STS [R228+0x2008], RZ ;  /* 0x002008ffe4001388 */ /* 0x0003e80000000800 */
[----:B------:R1:W-:Y:S01]  /*6570*/  @P1 STS [R228+0x200c], RZ ;  /* 0x00200cffe4001388 */ /* 0x0003e20000000800 */
[----:B--2---:R-:W-:Y:S01]  /*6580*/  @!P1 IADD3 R6, R242, UR6, RZ ;  /* 0x00000006f2069c10 */ /* 0x004fe2000fffe0ff */
[----:B------:R-:W-:Y:S02]  /*6590*/  @!P1 IMAD.MOV.U32 R4, RZ, RZ, R238 ;  /* 0x000000ffff049224 */ /* 0x000fe400078e00ee */
[----:B------:R-:W-:Y:S02]  /*65a0*/  @!P1 IMAD.MOV.U32 R5, RZ, RZ, R237 ;  /* 0x000000ffff059224 */ /* 0x000fe400078e00ed */
[----:B------:R-:W-:Y:S03]  /*65b0*/  IMAD.MOV.U32 R242, RZ, RZ, R0 ;  /* 0x000000fffff27224 */ /* 0x000fe600078e0000 */
[----:B------:R-:W-:Y:S01]  /*65c0*/  @!PT LDS RZ, [RZ] ;  /* 0x00000000fffff984 */ /* 0x000fe20000000800 */
[----:B------:R-:W-:Y:S01]  /*65d0*/  @!PT LDS RZ, [RZ] ;  /* 0x00000000fffff984 */ /* 0x000fe20000000800 */
[----:B------:R-:W-:Y:S01]  /*65e0*/  @!PT LDS RZ, [RZ] ;  /* 0x00000000fffff984 */ /* 0x000fe20000000800 */
[----:B------:R1:W-:Y:S04]  /*65f0*/  @!P1 LDGSTS.E.BYPASS.LTC128B.128 [R6+0x2000], [R4.64+0x80] ;  /* 0x0200008004069fae */ /* 0x0003e8000b901d4c */
[----:B------:R-:W0:Y:S02]  /*6600*/  LDGDEPBAR ;  /* 0x00000000000079af */ /* 0x000e240000000000 */
.L_x_112:
        /* <DEDUP_REMOVED lines=35> */
[----:B-----5:R-:W-:Y:S04]  /*6840*/  LDSM.16.MT88.4 R4, [R2+0x13000] ;  /* 0x013000000204783b */ /* 0x020fe80000004200 */
[----:B------:R-:W2:Y:S04]  /*6850*/  LDSM.16.MT88.4 R8, [R0+0x6000] ;  /* 0x006000000008783b */ /* 0x000ea80000004200 */
[----:B------:R-:W3:Y:S04]  /*6860*/  LDSM.16.MT88.4 R12, [R2+0x15000] ;  /* 0x01500000020c783b */ /* 0x000ee80000004200 */
[----:B------:R-:W4:Y:S04]  /*6870*/  LDSM.16.MT88.4 R16, [R0+0x7000] ;  /* 0x007000000010783b */ /* 0x000f280000004200 */
[----:B------:R-:W1:Y:S04]  /*6880*/  LDSM.16.MT88.4 R20, [R0+0x8000] ;  /* 0x008000000014783b */ /* 0x000e680000004200 */
[----:B------:R-:W-:Y:S04]  /*6890*/  LDSM.16.MT88.4 R24, [R2+0x15800] ;  /* 0x015800000218783b */ /* 0x000fe80000004200 */
[----:B------:R-:W-:Y:S01]  /*68a0*/  LDSM.16.MT88.4 R28, [R0+0x7400] ;  /* 0x00740000001c783b */ /* 0x000fe20000004200 */
[-C--:B--2---:R-:W-:Y:S08]  /*68b0*/  HMMA.16816.F32.BF16 R36, R4, R8.reuse, R36 ;  /* 0x000000080424723c */ /* 0x084ff00000041824 */
[C---:B---3--:R-:W-:Y:S08]  /*68c0*/  HMMA.16816.F32.BF16 R40, R12.reuse, R8, R40 ;  /* 0x000000080c28723c */ /* 0x048ff00000041828 */
[-C--:B------:R-:W-:Y:S08]  /*68d0*/  HMMA.16816.F32.BF16 R44, R12, R10.reuse, R44 ;  /* 0x0000000a0c2c723c */ /* 0x080ff0000004182c */
[C---:B------:R-:W-:Y:S01]  /*68e0*/  HMMA.16816.F32.BF16 R48, R4.reuse, R10, R48 ;  /* 0x0000000a0430723c */ /* 0x040fe20000041830 */
[----:B------:R-:W-:Y:S07]  /*68f0*/  LDSM.16.MT88.4 R8, [R2+0x13800] ;  /* 0x013800000208783b */ /* 0x000fee0000004200 */
[-C--:B----4-:R-:W-:Y:S08]  /*6900*/  HMMA.16816.F32.BF16 R52, R4, R16.reuse, R52 ;  /* 0x000000100434723c */ /* 0x090ff00000041834 */
[C---:B------:R-:W-:Y:S08]  /*6910*/  HMMA.16816.F32.BF16 R56, R12.reuse, R16, R56 ;  /* 0x000000100c38723c */ /* 0x040ff00000041838 */
[-C--:B------:R-:W-:Y:S08]  /*6920*/  HMMA.16816.F32.BF16 R60, R12, R18.reuse, R60 ;  /* 0x000000120c3c723c */ /* 0x080ff0000004183c */
[C---:B------:R-:W-:Y:S01]  /*6930*/  HMMA.16816.F32.BF16 R64, R4.reuse, R18, R64 ;  /* 0x000000120440723c */ /* 0x040fe20000041840 */
[----:B------:R-:W2:Y:S07]  /*6940*/  LDSM.16.MT88.4 R16, [R0+0x6400] ;  /* 0x006400000010783b */ /* 0x000eae0000004200 */
[-C--:B-1----:R-:W-:Y:S08]  /*6950*/  HMMA.16816.F32.BF16 R68, R4, R20.reuse, R68 ;  /* 0x000000140444723c */ /* 0x082ff00000041844 */
[C---:B------:R-:W-:Y:S08]  /*6960*/  HMMA.16816.F32.BF16 R72, R12.reuse, R20, R72 ;  /* 0x000000140c48723c */ /* 0x040ff00000041848 */
[-C--:B------:R-:W-:Y:S01]  /*6970*/  HMMA.16816.F32.BF16 R76, R12, R22.reuse, R76 ;  /* 0x000000160c4c723c */ /* 0x080fe2000004184c */
[----:B------:R-:W1:Y:S07]  /*6980*/  LDSM.16.MT88.4 R12, [R0+0x8400] ;  /* 0x00840000000c783b */ /* 0x000e6e0000004200 */
[----:B------:R-:W-:Y:S01]  /*6990*/  HMMA.16816.F32.BF16 R80, R4, R22, R80 ;  /* 0x000000160450723c */ /* 0x000fe20000041850 */
[----:B------:R-:W-:Y:S04]  /*69a0*/  LDSM.16.MT88.4 R4, [R2+0x14000] ;  /* 0x014000000204783b */ /* 0x000fe80000004200 */
[----:B------:R-:W-:Y:S03]  /*69b0*/  LDSM.16.MT88.4 R20, [R2+0x16000] ;  /* 0x016000000214783b */ /* 0x000fe60000004200 */
        /* <DEDUP_REMOVED lines=9> */
[----:B------:R-:W3:Y:S07]  /*6a50*/  LDSM.16.MT88.4 R28, [R0+0x7800] ;  /* 0x00780000001c783b */ /* 0x000eee0000004200 */
[-C--:B-1----:R-:W-:Y:S08]  /*6a60*/  HMMA.16816.F32.BF16 R68, R8, R12.reuse, R68 ;  /* 0x0000000c0844723c */ /* 0x082ff00000041844 */
[C---:B------:R-:W-:Y:S08]  /*6a70*/  HMMA.16816.F32.BF16 R72, R24.reuse, R12, R72 ;  /* 0x0000000c1848723c */ /* 0x040ff00000041848 */
[-C--:B------:R-:W-:Y:S01]  /*6a80*/  HMMA.16816.F32.BF16 R76, R24, R14.reuse, R76 ;  /* 0x0000000e184c723c */ /* 0x080fe2000004184c */
[----:B------:R-:W1:Y:S07]  /*6a90*/  LDSM.16.MT88.4 R24, [R0+0x8800] ;  /* 0x008800000018783b */ /* 0x000e6e0000004200 */
[----:B------:R-:W-:Y:S01]  /*6aa0*/  HMMA.16816.F32.BF16 R80, R8, R14, R80 ;  /* 0x0000000e0850723c */ /* 0x000fe20000041850 */
[----:B------:R-:W-:Y:S04]  /*6ab0*/  LDSM.16.MT88.4 R8, [R2+0x14800] ;  /* 0x014800000208783b */ /* 0x000fe80000004200 */
[----:B------:R-:W4:Y:S03]  /*6ac0*/  LDSM.16.MT88.4 R12, [R0+0x6c00] ;  /* 0x006c0000000c783b */ /* 0x000f260000004200 */
[-C--:B--2---:R-:W-:Y:S08]  /*6ad0*/  HMMA.16816.F32.BF16 R36, R4, R16.reuse, R36 ;  /* 0x000000100424723c */ /* 0x084ff00000041824 */
[C---:B------:R-:W-:Y:S08]  /*6ae0*/  HMMA.16816.F32.BF16 R40, R20.reuse, R16, R40 ;  /* 0x000000101428723c */ /* 0x040ff00000041828 */
[-C--:B------:R-:W-:Y:S08]  /*6af0*/  HMMA.16816.F32.BF16 R44, R20, R18.reuse, R44 ;  /* 0x00000012142c723c */ /* 0x080ff0000004182c */
[C---:B------:R-:W-:Y:S01]  /*6b00*/  HMMA.16816.F32.BF16 R48, R4.reuse, R18, R48 ;  /* 0x000000120430723c */ /* 0x040fe20000041830 */
[----:B------:R-:W2:Y:S07]  /*6b10*/  LDSM.16.MT88.4 R16, [R2+0x16800] ;  /* 0x016800000210783b */ /* 0x000eae0000004200 */
[-C--:B---3--:R-:W-:Y:S08]  /*6b20*/  HMMA.16816.F32.BF16 R52, R4, R28.reuse, R52 ;  /* 0x0000001c0434723c */ /* 0x088ff00000041834 */
[C---:B------:R-:W-:Y:S08]  /*6b30*/  HMMA.16816.F32.BF16 R56, R20.reuse, R28, R56 ;  /* 0x0000001c1438723c */ /* 0x040ff00000041838 */
[-C--:B------:R-:W-:Y:S08]  /*6b40*/  HMMA.16816.F32.BF16 R60, R20, R30.reuse, R60 ;  /* 0x0000001e143c723c */ /* 0x080ff0000004183c */
[C---:B------:R-:W-:Y:S01]  /*6b50*/  HMMA.16816.F32.BF16 R64, R4.reuse, R30, R64 ;  /* 0x0000001e0440723c */ /* 0x040fe20000041840 */
[----:B------:R-:W3:Y:S07]  /*6b60*/  LDSM.16.MT88.4 R28, [R0+0x7c00] ;  /* 0x007c0000001c783b */ /* 0x000eee0000004200 */
[-C--:B-1----:R-:W-:Y:S08]  /*6b70*/  HMMA.16816.F32.BF16 R68, R4, R24.reuse, R68 ;  /* 0x000000180444723c */ /* 0x082ff00000041844 */
[C---:B------:R-:W-:Y:S08]  /*6b80*/  HMMA.16816.F32.BF16 R72, R20.reuse, R24, R72 ;  /* 0x000000181448723c */ /* 0x040ff00000041848 */
[-C--:B------:R-:W-:Y:S01]  /*6b90*/  HMMA.16816.F32.BF16 R76, R20, R26.reuse, R76 ;  /* 0x0000001a144c723c */ /* 0x080fe2000004184c */
[----:B------:R-:W1:Y:S04]  /*6ba0*/  LDSM.16.MT88.4 R20, [R0+0x8c00] ;  /* 0x008c00000014783b */ /* 0x000e680000004200 */
[----:B------:R-:W-:Y:S03]  /*6bb0*/  BAR.SYNC.DEFER_BLOCKING 0x0 ;  /* 0x0000000000007b1d */ /* 0x000fe60000010000 */
[----:B------:R-:W-:Y:S08]  /*6bc0*/  HMMA.16816.F32.BF16 R80, R4, R26, R80 ;  /* 0x0000001a0450723c */ /* 0x000ff00000041850 */
[-C--:B----4-:R-:W-:Y:S08]  /*6bd0*/  HMMA.16816.F32.BF16 R36, R8, R12.reuse, R36 ;  /* 0x0000000c0824723c */ /* 0x090ff00000041824 */
[C---:B--2---:R-:W-:Y:S08]  /*6be0*/  HMMA.16816.F32.BF16 R40, R16.reuse, R12, R40 ;  /* 0x0000000c1028723c */ /* 0x044ff00000041828 */
[-C--:B------:R-:W-:Y:S08]  /*6bf0*/  HMMA.16816.F32.BF16 R44, R16, R14.reuse, R44 ;  /* 0x0000000e102c723c */ /* 0x080ff0000004182c */
[C---:B------:R-:W-:Y:S08]  /*6c00*/  HMMA.16816.F32.BF16 R48, R8.reuse, R14, R48 ;  /* 0x0000000e0830723c */ /* 0x040ff00000041830 */
[-C--:B---3--:R-:W-:Y:S08]  /*6c10*/  HMMA.16816.F32.BF16 R52, R8, R28.reuse, R52 ;  /* 0x0000001c0834723c */ /* 0x088ff00000041834 */
[C---:B------:R-:W-:Y:S08]  /*6c20*/  HMMA.16816.F32.BF16 R56, R16.reuse, R28, R56 ;  /* 0x0000001c1038723c */ /* 0x040ff00000041838 */
[-C--:B------:R-:W-:Y:S08]  /*6c30*/  HMMA.16816.F32.BF16 R60, R16, R30.reuse, R60 ;  /* 0x0000001e103c723c */ /* 0x080ff0000004183c */
[C---:B------:R-:W-:Y:S08]  /*6c40*/  HMMA.16816.F32.BF16 R64, R8.reuse, R30, R64 ;  /* 0x0000001e0840723c */ /* 0x040ff00000041840 */
[-C--:B-1----:R-:W-:Y:S08]  /*6c50*/  HMMA.16816.F32.BF16 R68, R8, R20.reuse, R68 ;  /* 0x000000140844723c */ /* 0x082ff00000041844 */
[C---:B------:R-:W-:Y:S08]  /*6c60*/  HMMA.16816.F32.BF16 R72, R16.reuse, R20, R72 ;  /* 0x000000141048723c */ /* 0x040ff00000041848 */
[-C--:B------:R-:W-:Y:S08]  /*6c70*/  HMMA.16816.F32.BF16 R76, R16, R22.reuse, R76 ;  /* 0x00000016104c723c */ /* 0x080ff0000004184c */
[----:B------:R-:W-:Y:S01]  /*6c80*/  HMMA.16816.F32.BF16 R80, R8, R22, R80 ;  /* 0x000000160850723c */ /* 0x000fe20000041850 */
[----:B------:R-:W-:-:S07]  /*6c90*/  @!P0 BRA `(.L_x_113) ;  /* 0x0000021000008947 */ /* 0x000fce0003800000 */
[----:B------:R-:W-:Y:S01]  /*6ca0*/  IMAD.MOV.U32 R5, RZ, RZ, c[0x0][0x370] ;  /* 0x0000dc00ff057624 */ /* 0x000fe200078e00ff */
[----:B------:R-:W-:Y:S01]  /*6cb0*/  ISETP.GE.AND P3, PT, R150, c[0x0][0x220], PT ;  /* 0x0000880096007a0c */ /* 0x000fe20003f66270 */
[----:B------:R-:W-:Y:S01]  /*6cc0*/  IMAD.SHL.U32 R4, R149, 0x2, RZ ;  /* 0x0000000295047824 */ /* 0x000fe200078e00ff */
[----:B------:R-:W-:Y:S01]  /*6cd0*/  ISETP.GE.AND P2, PT, R148, c[0x0][0x220], PT ;  /* 0x0000880094007a0c */ /* 0x000fe20003f46270 */
[----:B------:R-:W-:Y:S01]  /*6ce0*/  IMAD.U32 R5, R5, -0x40, RZ ;  /* 0xffffffc005057824 */ /* 0x000fe200078e00ff */
[----:B------:R-:W-:Y:S04]  /*6cf0*/  ISETP.GE.AND P1, PT, R142, c[0x0][0x220], PT ;  /* 0x000088008e007a0c */ /* 0x000fe80003f26270 */
[C---:B------:R-:W-:Y:S02]  /*6d00*/  LEA R239, P4, R5.reuse, R239, 0x1 ;  /* 0x000000ef05ef7211 */ /* 0x040fe400078808ff */
[----:B------:R-:W-:Y:S03]  /*6d10*/  SHF.R.S32.HI R6, RZ, 0x1f, R5 ;  /* 0x0000001fff067819 */ /* 0x000fe60000011405 */
[----:B------:R1:W-:Y:S01]  /*6d20*/  @P3 STS [R4+0x6000], RZ ;  /* 0x006000ff04003388 */ /* 0x0003e20000000800 */
[----:B------:R-:W-:Y:S01]  /*6d30*/  LEA.HI.X R236, R5, R236, R6, 0x1, P4 ;  /* 0x000000ec05ec7211 */ /* 0x000fe200020f0c06 */
[--C-:B------:R-:W-:Y:S01]  /*6d40*/  @!P2 IMAD.MOV.U32 R8, RZ, RZ, R239.reuse ;  /* 0x000000ffff08a224 */ /* 0x100fe200078e00ef */
        /* <DEDUP_REMOVED lines=22> */
.L_x_113:
        /* <DEDUP_REMOVED lines=15> */
[----:B------:R-:W-:Y:S03]  /*6fa0*/  LDSM.16.M88.4 R32, [R222] ;  /* 0x00000000de20783b */ /* 0x000fe60000000200 */
[----:B------:R-:W-:Y:S01]  /*6fb0*/  IMAD R143, R143, c[0x0][0x1c0], RZ ;  /* 0x000070008f8f7a24 */ /* 0x000fe200078e02ff */
[----:B------:R-:W5:Y:S03]  /*6fc0*/  LDL R152, [R1+0x4c] ;  /* 0x00004c0001987983 */ /* 0x000f660000100800 */
[----:B------:R-:W-:Y:S01]  /*6fd0*/  IMAD.SHL.U32 R143, R143, 0x8, RZ ;  /* 0x000000088f8f7824 */ /* 0x000fe200078e00ff */
[----:B------:R-:W3:Y:S04]  /*6fe0*/  LDSM.16.MT88.4 R132, [R0+0x9400] ;  /* 0x009400000084783b */ /* 0x000ee80000004200 */
[----:B------:R2:W4:Y:S04]  /*6ff0*/  LDL R144, [R1+0x14] ;  /* 0x0000140001907983 */ /* 0x0005280000100800 */
[----:B------:R-:W3:Y:S04]  /*7000*/  LDSM.16.MT88.4 R136, [R0+0xb400] ;  /* 0x00b400000088783b */ /* 0x000ee80000004200 */
[----:B------:R3:W4:Y:S01]  /*7010*/  LDL R145, [R1+0xc] ;  /* 0x00000c0001917983 */ /* 0x0007220000100800 */
[C---:B-1----:R-:W-:Y:S03]  /*7020*/  HMMA.16816.F32.BF16 R4, R24.reuse, R8, RZ ;  /* 0x000000081804723c */ /* 0x042fe600000418ff */
[----:B------:R1:W4:Y:S04]  /*7030*/  LDL R146, [R1+0x8] ;  /* 0x0000080001927983 */ /* 0x0003280000100800 */
        /* <DEDUP_REMOVED lines=72> */
[----:B-----5:R-:W-:Y:S01]  /*74c0*/  @P0 IADD3.X R137, R152, UR8, RZ, P2, !PT ;  /* 0x0000000898890c10 */ /* 0x020fe200097fe4ff */
        /* <DEDUP_REMOVED lines=11> */
[----:B------:R-:W5:Y:S01]  /*7580*/  @P0 LDG.E R147, [R136.64] ;  /* 0x0000000c88930981 */ /* 0x000f62000c1e1900 */
        /* <DEDUP_REMOVED lines=12> */
[----:B----4-:R4:W-:Y:S04]  /*7650*/  @P0 STL [R1+0x8], R146 ;  /* 0x0000089201000387 */ /* 0x0109e80000100800 */
[----:B-----5:R5:W-:Y:S01]  /*7660*/  @P0 STL [R1+0x10], R147 ;  /* 0x0000109301000387 */ /* 0x020be20000100800 */
        /* <DEDUP_REMOVED lines=9> */
[----:B-----5:R-:W-:Y:S02]  /*7700*/  IMAD.MOV.U32 R147, RZ, RZ, c[0x0][0x22c] ;  /* 0x00008b00ff937624 */ /* 0x020fe400078e00ff */
[----:B------:R1:W-:Y:S01]  /*7710*/  RED.E.ADD.F32.FTZ.RN.STRONG.GPU [R136.64], R6 ;  /* 0x000000068800798e */ /* 0x0003e2000c10e78c */
[----:B------:R-:W-:Y:S02]  /*7720*/  IMAD R146, R146, c[0x0][0x1c0], RZ ;  /* 0x0000700092927a24 */ /* 0x000fe400078e02ff */
[----:B------:R-:W-:Y:S02]  /*7730*/  IMAD R147, R147, c[0x0][0x1c0], RZ ;  /* 0x0000700093937a24 */ /* 0x000fe400078e02ff */
[----:B------:R-:W-:Y:S02]  /*7740*/  IMAD.SHL.U32 R146, R146, 0x20, RZ ;  /* 0x0000002092927824 */ /* 0x000fe400078e00ff */
[----:B------:R-:W-:Y:S02]  /*7750*/  IMAD R147, R147, 0x18, RZ ;  /* 0x0000001893937824 */ /* 0x000fe400078e02ff */
[----:B------:R-:W-:Y:S01]  /*7760*/  IMAD R145, R145, 0x28, RZ ;  /* 0x0000002891917824 */ /* 0x000fe200078e02ff */
[-C--:B------:R-:W-:Y:S02]  /*7770*/  LEA R30, P0, R146, R32.reuse, 0x2 ;  /* 0x00000020921e7211 */ /* 0x080fe400078010ff */
[-C--:B------:R-:W-:Y:S02]  /*7780*/  LEA R132, P1, R147, R32.reuse, 0x2 ;  /* 0x0000002093847211 */ /* 0x080fe400078210ff */
[-C--:B------:R-:W-:Y:S02]  /*7790*/  LEA R28, P2, R145, R32.reuse, 0x2 ;  /* 0x00000020911c7211 */ /* 0x080fe400078410ff */
[-C--:B------:R-:W-:Y:S01]  /*77a0*/  LEA.HI.X.SX32 R133, R147, R33.reuse, 0x2, P1 ;  /* 0x0000002193857211 */ /* 0x080fe200008f16ff */
[----:B------:R-:W-:Y:S01]  /*77b0*/  IMAD.MOV.U32 R147, RZ, RZ, c[0x0][0x22c] ;  /* 0x00008b00ff937624 */ /* 0x000fe200078e00ff */
[-C--:B------:R-:W-:Y:S02]  /*77c0*/  LEA R4, P1, R0, R32.reuse, 0x2 ;  /* 0x0000002000047211 */ /* 0x080fe400078210ff */
        /* <DEDUP_REMOVED lines=26> */
[----:B------:R5:W-:Y:S01]  /*7970*/  RED.E.ADD.F32.FTZ.RN.STRONG.GPU [R6.64], R11 ;  /* 0x0000000b0600798e */ /* 0x000be2000c10e78c */
[C---:B-1----:R-:W-:Y:S01]  /*7980*/  IADD3 R31, R144.reuse, 0x40, RZ ;  /* 0x00000040901f7810 */ /* 0x042fe20007ffe0ff */
[----:B------:R-:W-:Y:S02]  /*7990*/  IMAD.IADD R133, R143, 0x1, R133 ;  /* 0x000000018f857824 */ /* 0x000fe400078e0285 */
[----:B------:R1:W-:Y:S01]  /*79a0*/  RED.E.ADD.F32.FTZ.RN.STRONG.GPU [R32.64+0x80], R12 ;  /* 0x0000800c2000798e */ /* 0x0003e2000c10e78c */
[----:B------:R-:W-:Y:S02]  /*79b0*/  IADD3 R30, R144, 0x40, RZ ;  /* 0x00000040901e7810 */ /* 0x000fe40007ffe0ff */
[-C--:B-----5:R-:W-:Y:S01]  /*79c0*/  LEA R28, P1, R145, R32.reuse, 0x2 ;  /* 0x00000020911c7211 */ /* 0x0a0fe200078210ff */
[----:B------:R5:W-:Y:S01]  /*79d0*/  RED.E.ADD.F32.FTZ.RN.STRONG.GPU [R34.64+0x80], R13 ;  /* 0x0000800d2200798e */ /* 0x000be2000c10e78c */
[C---:B------:R-:W-:Y:S01]  /*79e0*/  IMAD.IADD R31, R143.reuse, 0x1, R31 ;  /* 0x000000018f1f7824 */ /* 0x040fe200078e021f */
[CC--:B------:R-:W-:Y:S01]  /*79f0*/  LEA R4, P0, R140.reuse, R32.reuse, 0x2 ;  /* 0x000000208c047211 */ /* 0x0c0fe200078010ff */
[----:B------:R-:W-:Y:S01]  /*7a00*/  IMAD.IADD R30, R143, 0x1, R30 ;  /* 0x000000018f1e7824 */ /* 0x000fe200078e021e */
[-C--:B------:R-:W-:Y:S01]  /*7a10*/  LEA.HI.X.SX32 R29, R145, R33.reuse, 0x2, P1 ;  /* 0x00000021911d7211 */ /* 0x080fe200008f16ff */
[C---:B------:R-:W-:Y:S01]  /*7a20*/  IMAD.IADD R133, R143.reuse, 0x1, R133 ;  /* 0x000000018f857824 */ /* 0x040fe200078e0285 */
[-C--:B------:R-:W-:Y:S01]  /*7a30*/  LEA.HI.X.SX32 R5, R140, R33.reuse, 0x2, P0 ;  /* 0x000000218c057211 */ /* 0x080fe200000f16ff */
[----:B------:R-:W-:Y:S01]  /*7a40*/  IMAD.IADD R30, R143, 0x1, R30 ;  /* 0x000000018f1e7824 */ /* 0x000fe200078e021e */
[----:B------:R-:W-:Y:S01]  /*7a50*/  IADD3 R140, R147, 0x20, RZ ;  /* 0x00000020938c7810 */ /* 0x000fe20007ffe0ff */
[----:B------:R-:W-:Y:S01]  /*7a60*/  IMAD.IADD R133, R143, 0x1, R133 ;  /* 0x000000018f857824 */ /* 0x000fe200078e0285 */
[CC--:B------:R-:W-:Y:S01]  /*7a70*/  LEA R10, P0, R141.reuse, R32.reuse, 0x2 ;  /* 0x000000208d0a7211 */ /* 0x0c0fe200078010ff */
[----:B------:R5:W-:Y:S02]  /*7a80*/  RED.E.ADD.F32.FTZ.RN.STRONG.GPU [R4.64], R14 ;  /* 0x0000000e0400798e */ /* 0x000be4000c10e78c */
[C---:B------:R-:W-:Y:S02]  /*7a90*/  IMAD.IADD R140, R146.reuse, 0x1, R140 ;  /* 0x00000001928c7824 */ /* 0x040fe400078e028c */
[----:B------:R5:W-:Y:S02]  /*7aa0*/  RED.E.ADD.F32.FTZ.RN.STRONG.GPU [R28.64], R15 ;  /* 0x0000000f1c00798e */ /* 0x000be4000c10e78c */
[C---:B------:R-:W-:Y:S01]  /*7ab0*/  IMAD.IADD R140, R146.reuse, 0x1, R140 ;  /* 0x00000001928c7824 */ /* 0x040fe200078e028c */
[-C--:B------:R-:W-:Y:S03]  /*7ac0*/  LEA.HI.X.SX32 R11, R141, R33.reuse, 0x2, P0 ;  /* 0x000000218d0b7211 */ /* 0x080fe600000f16ff */
[----:B------:R-:W-:Y:S01]  /*7ad0*/  IMAD.IADD R140, R146, 0x1, R140 ;  /* 0x00000001928c7824 */ /* 0x000fe200078e028c */
[CC--:B-1----:R-:W-:Y:S01]  /*7ae0*/  LEA R12, P4, R31.reuse, R32.reuse, 0x2 ;  /* 0x000000201f0c7211 */ /* 0x0c2fe200078810ff */
[----:B------:R1:W-:Y:S03]  /*7af0*/  RED.E.ADD.F32.FTZ.RN.STRONG.GPU [R10.64], R16 ;  /* 0x000000100a00798e */ /* 0x0003e6000c10e78c */
[CC--:B------:R-:W-:Y:S02]  /*7b00*/  LEA R8, P2, R140.reuse, R32.reuse, 0x2 ;  /* 0x000000208c087211 */ /* 0x0c0fe400078410ff */
[-C--:B-----5:R-:W-:Y:S02]  /*7b10*/  LEA.HI.X.SX32 R13, R31, R33.reuse, 0x2, P4 ;  /* 0x000000211f0d7211 */ /* 0x0a0fe400020f16ff */
[-C--:B------:R-:W-:Y:S05]  /*7b20*/  LEA.HI.X.SX32 R9, R140, R33.reuse, 0x2, P2 ;  /* 0x000000218c097211 */ /* 0x080fea00010f16ff */
[----:B------:R5:W-:Y:S01]  /*7b30*/  RED.E.ADD.F32.FTZ.RN.STRONG.GPU [R8.64], R17 ;  /* 0x000000110800798e */ /* 0x000be2000c10e78c */
[CC--:B------:R-:W-:Y:S04]  /*7b40*/  LEA R14, P5, R134.reuse, R32.reuse, 0x2 ;  /* 0x00000020860e7211 */ /* 0x0c0fe800078a10ff */
[-C--:B------:R-:W-:Y:S02]  /*7b50*/  LEA.HI.X.SX32 R15, R134, R33.reuse, 0x2, P5 ;  /* 0x00000021860f7211 */ /* 0x080fe400028f16ff */
[CC--:B-1----:R-:W-:Y:S04]  /*7b60*/  LEA R10, P3, R30.reuse, R32.reuse, 0x2 ;  /* 0x000000201e0a7211 */ /* 0x0c2fe800078610ff */
[-C--:B------:R-:W-:Y:S02]  /*7b70*/  LEA.HI.X.SX32 R11, R30, R33.reuse, 0x2, P3 ;  /* 0x000000211e0b7211 */ /* 0x080fe400018f16ff */
[----:B------:R-:W-:Y:S01]  /*7b80*/  LDSM.16.MT88.4 R28, [R3+0x2000] ;  /* 0x00200000031c783b */ /* 0x000fe20000004200 */
[CC--:B-----5:R-:W-:Y:S04]  /*7b90*/  LEA R8, P2, R133.reuse, R32.reuse, 0x2 ;  /* 0x0000002085087211 */ /* 0x0e0fe800078410ff */
        /* <DEDUP_REMOVED lines=50> */
[----:B------:R-:W5:Y:S03]  /*7ec0*/  LDSM.16.MT88.4 R28, [R3+0x1800] ;  /* 0x00180000031c783b */ /* 0x000f660000004200 */
        /* <DEDUP_REMOVED lines=15> */
[----:B------:R-:W3:Y:S04]  /*7fc0*/  LDSM.16.MT88.4 R8, [R3+0x1c00] ;  /* 0x001c00000308783b */ /* 0x000ee80000004200 */
[----:B------:R2:W1:Y:S03]  /*7fd0*/  LDSM.16.MT88.4 R32, [R3+0x2c00] ;  /* 0x002c00000320783b */ /* 0x0004660000004200 */
[-C--:B----4-:R-:W-:Y:S08]  /*7fe0*/  HMMA.16816.F32.BF16 R84, R4, R12.reuse, R84 ;  /* 0x0000000c0454723c */ /* 0x090ff00000041854 */
[C---:B------:R-:W-:Y:S08]  /*7ff0*/  HMMA.16816.F32.BF16 R88, R16.reuse, R12, R88 ;  /* 0x0000000c1058723c */ /* 0x040ff00000041858 */
[-C--:B------:R-:W-:Y:S04]  /*8000*/  HMMA.16816.F32.BF16 R92, R16, R14.reuse, R92 ;  /* 0x0000000e105c723c */ /* 0x080fe8000004185c */
[----:B--2---:R-:W-:Y:S04]  /*8010*/  IMAD.MOV.U32 R3, RZ, RZ, R0 ;  /* 0x000000ffff037224 */ /* 0x004fe800078e0000 */
        /* <DEDUP_REMOVED lines=13> */
[-C--:B---3--:R-:W-:Y:S08]  /*80f0*/  HMMA.16816.F32.BF16 R100, R24, R8.reuse, R100 ;  /* 0x000000081864723c */ /* 0x088ff00000041864 */
        /* <DEDUP_REMOVED lines=175> */
.L_x_115:
        /* <DEDUP_REMOVED lines=18> */
.L_x_116:
[----:B------:R-:W-:Y:S01]  /*8d10*/  BAR.SYNC.DEFER_BLOCKING 0x0 ;  /* 0x0000000000007b1d */ /* 0x000fe20000010000 */
[----:B-1----:R-:W-:Y:S01]  /*8d20*/  IMAD.SHL.U32 R0, R149, 0x2, RZ ;  /* 0x0000000295007824 */ /* 0x002fe200078e00ff */
[----:B------:R-:W-:Y:S01]  /*8d30*/  USHF.L.U32 UR4, UR22, 0x7, URZ ;  /* 0x0000000716047899 */ /* 0x000fe2000800063f */
[--C-:B------:R-:W-:Y:S01]  /*8d40*/  SHF.R.S32.HI R7, RZ, 0x1f, R150.reuse ;  /* 0x0000001fff077819 */ /* 0x100fe20000011496 */
[----:B------:R-:W-:Y:S02]  /*8d50*/  IMAD.MOV.U32 R6, RZ, RZ, R150 ;  /* 0x000000ffff067224 */ /* 0x000fe400078e0096 */
[----:B------:R-:W1:Y:S01]  /*8d60*/  S2R R27, SR_TID.X ;  /* 0x00000000001b7919 */ /* 0x000e620000002100 */
[----:B------:R-:W-:Y:S01]  /*8d70*/  USHF.R.S32.HI UR8, URZ, 0x1f, UR4 ;  /* 0x0000001f3f087899 */ /* 0x000fe20008011404 */
[----:B------:R-:W-:Y:S01]  /*8d80*/  IMAD.U32 R25, RZ, RZ, UR4 ;  /* 0x00000004ff197e24 */ /* 0x000fe2000f8e00ff */
[----:B------:R-:W-:Y:S01]  /*8d90*/  ULDC.64 UR6, c[0x0][0x3a0] ;  /* 0x0000e80000067ab9 */ /* 0x000fe20000000a00 */
[----:B------:R-:W2:Y:S01]  /*8da0*/  S2R R64, SR_TID.X ;  /* 0x0000000000407919 */ /* 0x000ea20000002100 */
[----:B------:R-:W-:Y:S01]  /*8db0*/  UIMAD UR5, UR8, UR6, URZ ;  /* 0x00000006080572a4 */ /* 0x000fe2000f8e023f */
[----:B------:R-:W-:Y:S01]  /*8dc0*/  IMAD.WIDE.U32 R4, R25, c[0x0][0x3a0], R6 ;  /* 0x0000e80019047a25 */ /* 0x000fe200078e0006 */
[----:B------:R-:W-:Y:S02]  /*8dd0*/  BSSY B0, `(.L_x_117) ;  /* 0x000002c000007945 */ /* 0x000fe40003800000 */
[----:B------:R-:W-:Y:S01]  /*8de0*/  UIMAD UR6, UR4, UR7, UR5 ;  /* 0x00000007040672a4 */ /* 0x000fe2000f8e0205 */
[----:B------:R-:W-:Y:S01]  /*8df0*/  IMAD.U32 R8, RZ, RZ, UR34 ;  /* 0x00000022ff087e24 */ /* 0x000fe2000f8e00ff */
[----:B------:R-:W-:Y:S01]  /*8e00*/  UIMAD UR5, UR22, -0x80, UR15 ;  /* 0xffffff80160578a4 */ /* 0x000fe2000f8e020f */
[----:B------:R-:W-:-:S03]  /*8e10*/  IADD3 R4, P0, R4, UR11, RZ ;  /* 0x0000000b04047c10 */ /* 0x000fc6000ff1e0ff */
[----:B------:R-:W-:Y:S01]  /*8e20*/  IMAD.U32 R3, RZ, RZ, UR6 ;  /* 0x00000006ff037e24 */ /* 0x000fe2000f8e00ff */
[----:B------:R-:W-:Y:S01]  /*8e30*/  ULDC.64 UR6, c[0x0][0x3b8] ;  /* 0x0000ee0000067ab9 */ /* 0x000fe20000000a00 */
[----:B------:R3:W4:Y:S01]  /*8e40*/  LDS.128 R36, [R0+0xa000] ;  /* 0x00a0000000247984 */ /* 0x0007220000000c00 */
[----:B------:R-:W-:Y:S02]  /*8e50*/  UIMAD UR6, UR57, UR6, URZ ;  /* 0x00000006390672a4 */ /* 0x000fe4000f8e023f */
[----:B------:R-:W-:Y:S01]  /*8e60*/  IADD3.X R5, R5, UR14, R3, P0, !PT ;  /* 0x0000000e05057c10 */ /* 0x000fe200087fe403 */
[----:B------:R3:W3:Y:S01]  /*8e70*/  LDS.128 R32, [R0+0xc000] ;  /* 0x00c0000000207984 */ /* 0x0006e20000000c00 */
[----:B------:R-:W-:Y:S01]  /*8e80*/  UIMAD UR6, UR34, UR7, UR6 ;  /* 0x00000007220672a4 */ /* 0x000fe2000f8e0206 */
[----:B-1----:R-:W-:Y:S02]  /*8e90*/  SHF.R.S32.HI R27, RZ, 0x1f, R27 ;  /* 0x0000001fff1b7819 */ /* 0x002fe4000001141b */
[----:B------:R-:W-:Y:S01]  /*8ea0*/  IMAD.WIDE.U32 R8, R8, c[0x0][0x3b8], R4 ;  /* 0x0000ee0008087a25 */ /* 0x000fe200078e0004 */
[----:B------:R1:W1:Y:S01]  /*8eb0*/  LDS.128 R28, [R0+0xe000] ;  /* 0x00e00000001c7984 */ /* 0x0002620000000c00 */
[----:B--2---:R-:W-:-:S03]  /*8ec0*/  LEA.HI R27, R27, R64, RZ, 0x2 ;  /* 0x000000401b1b7211 */ /* 0x004fc600078f10ff */
[----:B------:R2:W1:Y:S01]  /*8ed0*/  LDS.128 R48, [R0+0xf000] ;  /* 0x00f0000000307984 */ /* 0x0004620000000c00 */
[----:B------:R-:W-:Y:S02]  /*8ee0*/  IADD3 R24, R9, UR6, RZ ;  /* 0x0000000609187c10 */ /* 0x000fe4000fffe0ff */
[----:B------:R-:W-:Y:S01]  /*8ef0*/  SHF.R.S32.HI R27, RZ, 0x2, R27 ;  /* 0x00000002ff1b7819 */ /* 0x000fe2000001141b */
[----:B------:R2:W1:Y:S03]  /*8f00*/  LDS.128 R60, [R0+0x10000] ;  /* 0x01000000003c7984 */ /* 0x0004660000000c00 */
        /* <DEDUP_REMOVED lines=17> */
[----:B-123--:R-:W-:-:S04]  /*9020*/  IMAD R0, R26, c[0x0][0x3a0], RZ ;  /* 0x0000e8001a007a24 */ /* 0x00efc800078e02ff */
[----:B------:R-:W-:-:S04]  /*9030*/  IMAD R0, R27, c[0x0][0x3a4], R0 ;  /* 0x0000e9001b007a24 */ /* 0x000fc800078e0200 */
[----:B------:R-:W-:-:S05]  /*9040*/  IMAD.IADD R0, R0, 0x1, R11 ;  /* 0x0000000100007824 */ /* 0x000fca00078e020b */
[----:B------:R-:W-:-:S05]  /*9050*/  LEA.HI.X R5, R10, c[0x0][0x344], R0, 0x1, P3 ;  /* 0x0000d1000a057a11 */ /* 0x000fca00018f0c00 */
[----:B-----5:R1:W-:Y:S04]  /*9060*/  @!P1 STG.E.128 [R4.64+0x40], R20 ;  /* 0x0000401404009986 */ /* 0x0203e8000c101d0c */
[----:B----4-:R1:W-:Y:S04]  /*9070*/  @!P2 STG.E.128 [R4.64], R16 ;  /* 0x000000100400a986 */ /* 0x0103e8000c101d0c */
[----:B------:R1:W-:Y:S02]  /*9080*/  @!P0 STG.E.128 [R4.64+0x80], R12 ;  /* 0x0000800c04008986 */ /* 0x0003e4000c101d0c */
.L_x_118:
[----:B------:R-:W-:Y:S05]  /*9090*/  BSYNC B0 ;  /* 0x0000000000007941 */ /* 0x000fea0003800000 */
.L_x_117:
[----:B-123--:R-:W-:Y:S01]  /*90a0*/  IADD3 R0, R27, 0x40, RZ ;  /* 0x000000401b007810 */ /* 0x00efe20007ffe0ff */
[----:B------:R-:W-:Y:S03]  /*90b0*/  BSSY B0, `(.L_x_119) ;  /* 0x0000013000007945 */ /* 0x000fe60003800000 */
[----:B------:R-:W-:-:S13]  /*90c0*/  ISETP.GE.AND P3, PT, R0, UR5, PT ;  /* 0x0000000500007c0c */ /* 0x000fda000bf66270 */
[----:B------:R-:W-:Y:S05]  /*90d0*/  @P3 BRA `(.L_x_120) ;  /* 0x0000010000003947 */ /* 0x000fea0003800000 */
[----:B------:R-:W-:Y:S01]  /*90e0*/  IADD3 R0, P0, R27, 0x40, RZ ;  /* 0x000000401b007810 */ /* 0x000fe20007f1e0ff */
[----:B------:R-:W-:Y:S01]  /*90f0*/  IMAD.MOV.U32 R4, RZ, RZ, R8 ;  /* 0x000000ffff047224 */ /* 0x000fe200078e0008 */
[----:B------:R-:W-:Y:S02]  /*9100*/  MOV R5, R24 ;  /* 0x0000001800057202 */ /* 0x000fe40000000f00 */
[----:B------:R-:W-:Y:S01]  /*9110*/  ISETP.GE.AND P2, PT, R150, c[0x0][0x220], PT ;  /* 0x0000880096007a0c */ /* 0x000fe20003f46270 */
[----:B------:R-:W-:Y:S01]  /*9120*/  IMAD.X R3, RZ, RZ, R26, P0 ;  /* 0x000000ffff037224 */ /* 0x000fe200000e061a */
[----:B------:R-:W-:Y:S01]  /*9130*/  ISETP.GE.AND P1, PT, R148, c[0x0][0x220], PT ;  /* 0x0000880094007a0c */ /* 0x000fe20003f26270 */
[----:B------:R-:W-:Y:S01]  /*9140*/  IMAD.WIDE.U32 R8, R0, c[0x0][0x3a0], R4 ;  /* 0x0000e80000087a25 */ /* 0x000fe200078e0004 */
[----:B------:R-:W-:-:S03]  /*9150*/  ISETP.GE.AND P0, PT, R142, c[0x0][0x220], PT ;  /* 0x000088008e007a0c */ /* 0x000fc60003f06270 */
[----:B------:R-:W-:Y:S01]  /*9160*/  IMAD R3, R3, c[0x0][0x3a0], RZ ;  /* 0x0000e80003037a24 */ /* 0x000fe200078e02ff */
[----:B------:R-:W-:-:S03]  /*9170*/  LEA R4, P5, R8, c[0x0][0x340], 0x1 ;  /* 0x0000d00008047a11 */ /* 0x000fc600078a08ff */
[----:B------:R-:W-:-:S04]  /*9180*/  IMAD R0, R0, c[0x0][0x3a4], R3 ;  /* 0x0000e90000007a24 */ /* 0x000fc800078e0203 */
[----:B------:R-:W-:-:S05]  /*9190*/  IMAD.IADD R0, R0, 0x1, R9 ;  /* 0x0000000100007824 */ /* 0x000fca00078e0209 */
[----:B------:R-:W-:-:S05]  /*91a0*/  LEA.HI.X R5, R8, c[0x0][0x344], R0, 0x1, P5 ;  /* 0x0000d10008057a11 */ /* 0x000fca00028f0c00 */
[----:B----4-:R1:W-:Y:S04]  /*91b0*/  @!P2 STG.E.128 [R4.64], R36 ;  /* 0x000000240400a986 */ /* 0x0103e8000c101d0c */
[----:B------:R1:W-:Y:S04]  /*91c0*/  @!P1 STG.E.128 [R4.64+0x40], R32 ;  /* 0x0000402004009986 */ /* 0x0003e8000c101d0c */
[----:B------:R1:W-:Y:S02]  /*91d0*/  @!P0 STG.E.128 [R4.64+0x80], R28 ;  /* 0x0000801c04008986 */ /* 0x0003e4000c101d0c */
.L_x_120:
[----:B------:R-:W-:Y:S05]  /*91e0*/  BSYNC B0 ;  /* 0x0000000000007941 */ /* 0x000fea0003800000 */
.L_x_119:
        /* <DEDUP_REMOVED lines=17> */
[----:B------:R-:W-:Y:S01]  /*9300*/  ISETP.GE.AND P2, PT, R150, c[0x0][0x220], PT ;  /* 0x0000880096007a0c */ /* 0x000fe20003f46270 */
[----:B------:R-:W-:Y:S01]  /*9310*/  IMAD.MOV.U32 R4, RZ, RZ, R6 ;  /* 0x000000ffff047224 */ /* 0x000fe200078e0006 */
[----:B------:R-:W-:Y:S01]  /*9320*/  ISETP.GE.AND P1, PT, R148, c[0x0][0x220], PT ;  /* 0x0000880094007a0c */ /* 0x000fe20003f26270 */
[C---:B------:R-:W-:Y:S01]  /*9330*/  IMAD R0, R27.reuse, c[0x0][0x3ac], R0 ;  /* 0x0000eb001b007a24 */ /* 0x040fe200078e0200 */
[----:B------:R-:W-:Y:S01]  /*9340*/  ISETP.GE.AND P0, PT, R142, c[0x0][0x220], PT ;  /* 0x000088008e007a0c */ /* 0x000fe20003f06270 */
[----:B------:R-:W-:-:S04]  /*9350*/  IMAD.WIDE.U32 R8, R27, c[0x0][0x3a8], R4 ;  /* 0x0000ea001b087a25 */ /* 0x000fc800078e0004 */
[----:B------:R-:W-:Y:S01]  /*9360*/  IMAD.IADD R0, R0, 0x1, R9 ;  /* 0x0000000100007824 */ /* 0x000fe200078e0209 */
[----:B------:R-:W-:-:S04]  /*9370*/  LEA R4, P4, R8, c[0x0][0x348], 0x1 ;  /* 0x0000d20008047a11 */ /* 0x000fc800078808ff */
[----:B------:R-:W-:-:S05]  /*9380*/  LEA.HI.X R5, R8, c[0x0][0x34c], R0, 0x1, P4 ;  /* 0x0000d30008057a11 */ /* 0x000fca00020f0c00 */
[----:B------:R1:W-:Y:S04]  /*9390*/  @!P2 STG.E.128 [R4.64], R48 ;  /* 0x000000300400a986 */ /* 0x0003e8000c101d0c */
[----:B------:R1:W-:Y:S04]  /*93a0*/  @!P1 STG.E.128 [R4.64+0x40], R44 ;  /* 0x0000402c04009986 */ /* 0x0003e8000c101d0c */
[----:B------:R1:W-:Y:S02]  /*93b0*/  @!P0 STG.E.128 [R4.64+0x80], R40 ;  /* 0x0000802804008986 */ /* 0x0003e4000c101d0c */
.L_x_122:
[----:B------:R-:W-:Y:S05]  /*93c0*/  BSYNC B0 ;  /* 0x0000000000007941 */ /* 0x000fea0003800000 */
.L_x_121:
[----:B------:R-:W-:Y:S05]  /*93d0*/  @P3 BRA `(.L_x_98) ;  /* 0x000000f000003947 */ /* 0x000fea0003800000 */
[----:B------:R-:W-:Y:S01]  /*93e0*/  IADD3 R0, P0, R27, 0x40, RZ ;  /* 0x000000401b007810 */ /* 0x000fe20007f1e0ff */
[----:B------:R-:W-:Y:S01]  /*93f0*/  IMAD.MOV.U32 R7, RZ, RZ, R3 ;  /* 0x000000ffff077224 */ /* 0x000fe200078e0003 */
[----:B------:R-:W-:-:S02]  /*9400*/  ISETP.GE.AND P2, PT, R150, c[0x0][0x220], PT ;  /* 0x0000880096007a0c */ /* 0x000fc40003f46270 */
[----:B------:R-:W-:Y:S01]  /*9410*/  ISETP.GE.AND P1, PT, R148, c[0x0][0x220], PT ;  /* 0x0000880094007a0c */ /* 0x000fe20003f26270 */
[----:B-1----:R-:W-:Y:S01]  /*9420*/  IMAD.X R4, RZ, RZ, R26, P0 ;  /* 0x000000ffff047224 */ /* 0x002fe200000e061a */
        /* <DEDUP_REMOVED lines=10> */
.L_x_98:
[----:B------:R-:W-:Y:S05]  /*94d0*/  BSYNC B1 ;  /* 0x0000000000017941 */ /* 0x000fea0003800000 */
.L_x_84:
        /* <DEDUP_REMOVED lines=11> */
.L_x_123:
[----:B------:R-:W-:Y:S05]  /*9590*/  EXIT ;  /* 0x000000000000794d */ /* 0x000fea0003800000 */
.L_x_125:
        /* <DEDUP_REMOVED lines=14> */
.L_x_667:


//--------------------- .text._ZN5flash27flash_bwd_convert_dq_kernelI23Flash_bwd_kernel_traitsILi96ELi64ELi128ELi8ELi2ELi4ELi4ELb1ELb0EN7cutlass10bfloat16_tE19Flash_kernel_traitsILi96ELi64ELi128ELi8ES3_EEEEvNS_16Flash_bwd_paramsEi --------------------------
	.section	.text._ZN5flash27flash_bwd_convert_dq_kernelI23Flash_bwd_kernel_traitsILi96ELi64ELi128ELi8ELi2ELi4ELi4ELb1ELb0EN7cutlass10bfloat16_tE19Flash_kernel_traitsILi96ELi64ELi128ELi8ES3_EEEEvNS_16Flash_bwd_paramsEi,"ax",@progbits
	.sectioninfo	@"SHI_REGISTERS=64"
	.align	128
        .global         _ZN5flash27flash_bwd_convert_dq_kernelI23Flash_bwd_kernel_traitsILi96ELi64ELi128ELi8ELi2ELi4ELi4ELb1ELb0EN7cutlass10bfloat16_tE19Flash_kernel_traitsILi96ELi64ELi128ELi8ES3_EEEEvNS_16Flash_bwd_paramsEi
        .type           _ZN5flash27flash_bwd_convert_dq_kernelI23Flash_bwd_kernel_traitsILi96ELi64ELi128ELi8ELi2ELi4ELi4ELb1ELb0EN7cutlass10bfloat16_tE19Flash_kernel_traitsILi96ELi64ELi128ELi8ES3_EEEEvNS_16Flash_bwd_paramsEi,@function
        .size           _ZN5flash27flash_bwd_convert_dq_kernelI23Flash_bwd_kernel_traitsILi96ELi64ELi128ELi8ELi2ELi4ELi4ELb1ELb0EN7cutlass10bfloat16_tE19Flash_kernel_traitsILi96ELi64ELi128ELi8ES3_EEEEvNS_16Flash_bwd_paramsEi,(.L_x_668 - _ZN5flash27flash_bwd_convert_dq_kernelI23Flash_bwd_kernel_traitsILi96ELi64ELi128ELi8ELi2ELi4ELi4ELb1ELb0EN7cutlass10bfloat16_tE19Flash_kernel_traitsILi96ELi64ELi128ELi8ES3_EEEEvNS_16Flash_bwd_paramsEi)
        .other          _ZN5flash27flash_bwd_convert_dq_kernelI23Flash_bwd_kernel_traitsILi96ELi64ELi128ELi8ELi2ELi4ELi4ELb1ELb0EN7cutlass10bfloat16_tE19Flash_kernel_traitsILi96ELi64ELi128ELi8ES3_EEEEvNS_16Flash_bwd_paramsEi,@"STO_CUDA_ENTRY STV_DEFAULT"
_ZN5flash27flash_bwd_convert_dq_kernelI23Flash_bwd_kernel_traitsILi96ELi64ELi128ELi8ELi2ELi4ELi4ELb1ELb0EN7cutlass10bfloat16_tE19Flash_kernel_traitsILi96ELi64ELi128ELi8ES3_EEEEvNS_16Flash_bwd_paramsEi:
.text._ZN5flash27flash_bwd_convert_dq_kernelI23Flash_bwd_kernel_traitsILi96ELi64ELi128ELi8ELi2ELi4ELi4ELb1ELb0EN7cutlass10bfloat16_tE19Flash_kernel_traitsILi96ELi64ELi128ELi8ES3_EEEEvNS_16Flash_bwd_paramsEi:
[----:B------:R-:W-:Y:S02]  /*0000*/  IMAD.MOV.U32 R1, RZ, RZ, c[0x0][0x28] ;  /* 0x00000a00ff017624 */ /* 0x000fe400078e00ff */
[----:B------:R-:W0:Y:S01]  /*0010*/  S2UR UR14, SR_CTAID.Y ;  /* 0x00000000000e79c3 */ /* 0x000e220000002600 */
[----:B------:R-:W-:Y:S02]  /*0020*/  ULDC.64 UR4, c[0x0][0x240] ;  /* 0x0000900000047ab9 */ /* 0x000fe40000000a00 */
[----:B------:R-:W-:Y:S02]  /*0030*/  UISETP.NE.U32.AND UP0, UPT, URZ, UR4, UPT ;  /* 0x000000043f00728c */ /* 0x000fe4000bf05070 */
[----:B------:R-:W-:Y:S02]  /*0040*/  UMOV UR6, 0x4 ;  /* 0x0000000400067882 */ /* 0x000fe40000000000 */
[----:B------:R-:W-:Y:S02]  /*0050*/  UISETP.NE.AND.EX UP0, UPT, URZ, UR5, UPT, UP0 ;  /* 0x000000053f00728c */ /* 0x000fe4000bf05300 */
[----:B------:R-:W-:Y:S02]  /*0060*/  ULDC.64 UR22, c[0x0][0x118] ;  /* 0x0000460000167ab9 */ /* 0x000fe40000000a00 */
[----:B------:R-:W-:-:S02]  /*0070*/  ULDC.64 UR4, c[0x0][0x240] ;  /* 0x0000900000047ab9 */ /* 0x000fc40000000a00 */
[----:B------:R-:W-:Y:S01]  /*0080*/  PLOP3.LUT P0, PT, PT, PT, UP0, 0x80, 0x0 ;  /* 0x000000000000781c */ /* 0x000fe20003f0f008 */
[----:B0-----:R-:W-:-:S06]  /*0090*/  UIMAD.WIDE UR4, UR14, UR6, UR4 ;  /* 0x000000060e0472a5 */ /* 0x001fcc000f8e0204 */
[----:B------:R-:W-:Y:S02]  /*00a0*/  IMAD.U32 R2, RZ, RZ, UR4 ;  /* 0x00000004ff027e24 */ /* 0x000fe4000f8e00ff */
[----:B------:R-:W-:-:S05]  /*00b0*/  IMAD.U32 R3, RZ, RZ, UR5 ;  /* 0x00000005ff037e24 */ /* 0x000fca000f8e00ff */
[----:B------:R-:W2:Y:S04]  /*00c0*/  @P0 LDG.E R4, [R2.64] ;  /* 0x0000001602040981 */ /* 0x000ea8000c1e1900 */
[----:B------:R-:W3:Y:S01]  /*00d0*/  @P0 LDG.E R0, [R2.64+0x4] ;  /* 0x0000041602000981 */ /* 0x000ee2000c1e1900 */
[----:B------:R-:W-:Y:S01]  /*00e0*/  UMOV UR4, 0xffffffff ;  /* 0xffffffff00047882 */ /* 0x000fe20000000000 */
[----:B------:R-:W0:Y:S02]  /*00f0*/  S2UR UR6, SR_CTAID.X ;  /* 0x00000000000679c3 */ /* 0x000e240000002500 */
[----:B0-----:R-:W-:-:S06]  /*0100*/  USHF.L.U32 UR6, UR6, 0x6, URZ ;  /* 0x0000000606067899 */ /* 0x001fcc000800063f */
[----:B--2---:R-:W0:Y:S08]  /*0110*/  @P0 R2UR UR4, R4 ;  /* 0x00000000040403c2 */ /* 0x004e3000000e0000 */
[----:B---3--:R-:W0:Y:S02]  /*0120*/  @P0 R2UR UR7, R0 ;  /* 0x00000000000703c2 */ /* 0x008e2400000e0000 */
[----:B0-----:R-:W-:-:S07]  /*0130*/  @UP0 UIADD3 UR7, UR7, -UR4, URZ ;  /* 0x8000000407070290 */ /* 0x001fce000fffe03f */
[----:B------:R-:W-:Y:S02]  /*0140*/  @!UP0 ULDC UR7, c[0x0][0x214] ;  /* 0x0000850000078ab9 */ /* 0x000fe40000000800 */
[----:B------:R-:W-:-:S06]  /*0150*/  UISETP.GT.AND UP1, UPT, UR7, UR6, UPT ;  /* 0x000000060700728c */ /* 0x000fcc000bf24270 */
[----:B------:R-:W-:-:S13]  /*0160*/  PLOP3.LUT P0, PT, PT, PT, UP1, 0x80, 0x0 ;  /* 0x000000000000781c */ /* 0x000fda0003f0f018 */
[----:B------:R-:W-:Y:S05]  /*0170*/  @!P0 EXIT ;  /* 0x000000000000894d */ /* 0x000fea0003800000 */
[----:B------:R-:W0:Y:S01]  /*0180*/  S2R R22, SR_TID.X ;  /* 0x0000000000167919 */ /* 0x000e220000002100 */
[----:B------:R-:W-:Y:S01]  /*0190*/  UISETP.NE.AND UP1, UPT, UR4, -0x1, UPT ;  /* 0xffffffff0400788c */ /* 0x000fe2000bf25270 */
[----:B------:R-:W-:Y:S01]  /*01a0*/  MOV R0, c[0x0][0x3e0] ;  /* 0x0000f80000007a02 */ /* 0x000fe20000000f00 */
[----:B------:R-:W-:Y:S01]  /*01b0*/  ULDC.64 UR8, c[0x0][0x398] ;  /* 0x0000e60000087ab9 */ /* 0x000fe20000000a00 */
[----:B------:R-:W1:Y:S01]  /*01c0*/  S2UR UR26, SR_CTAID.Z ;  /* 0x00000000001a79c3 */ /* 0x000e620000002700 */
[----:B------:R-:W-:Y:S01]  /*01d0*/  ULDC.64 UR12, c[0x0][0x380] ;  /* 0x0000e000000c7ab9 */ /* 0x000fe20000000a00 */
[----:B------:R-:W-:Y:S01]  /*01e0*/  ISETP.GE.AND P0, PT, R0, 0x1, PT ;  /* 0x000000010000780c */ /* 0x000fe20003f06270 */
[----:B------:R-:W-:Y:S01]  /*01f0*/  USHF.R.S32.HI UR27, URZ, 0x1f, UR6 ;  /* 0x0000001f3f1b7899 */ /* 0x000fe20008011406 */
[----:B------:R-:W-:Y:S01]  /*0200*/  HFMA2.MMA R40, -RZ, RZ, 0, 0 ;  /* 0x00000000ff287435 */ /* 0x000fe200000001ff */
[----:B------:R-:W-:Y:S01]  /*0210*/  CS2R R14, SRZ ;  /* 0x00000000000e7805 */ /* 0x000fe2000001ff00 */
[----:B------:R-:W-:Y:S01]  /*0220*/  CS2R R16, SRZ ;  /* 0x0000000000107805 */ /* 0x000fe2000001ff00 */
[----:B------:R-:W-:Y:S01]  /*0230*/  IMAD.MOV.U32 R18, RZ, RZ, RZ ;  /* 0x000000ffff127224 */ /* 0x000fe200078e00ff */
[----:B------:R-:W-:Y:S01]  /*0240*/  @UP1 UIMAD.WIDE.U32 UR10, UR4, UR8, URZ ;  /* 0x00000008040a12a5 */ /* 0x000fe2000f8e003f */
[----:B------:R-:W-:Y:S01]  /*0250*/  CS2R R54, SRZ ;  /* 0x0000000000367805 */ /* 0x000fe2000001ff00 */
[----:B------:R-:W-:Y:S01]  /*0260*/  @!UP1 USHF.R.S32.HI UR8, URZ, 0x1f, UR14 ;  /* 0x0000001f3f089899 */ /* 0x000fe2000801140e */
[----:B------:R-:W-:Y:S01]  /*0270*/  CS2R R56, SRZ ;  /* 0x0000000000387805 */ /* 0x000fe2000001ff00 */
[----:B------:R-:W-:Y:S01]  /*0280*/  @UP1 UIMAD UR5, UR4, UR9, UR11 ;  /* 0x00000009040512a4 */ /* 0x000fe2000f8e020b */
[----:B------:R-:W-:Y:S01]  /*0290*/  CS2R R20, SRZ ;  /* 0x0000000000147805 */ /* 0x000fe2000001ff00 */
[----:B------:R-:W-:Y:S01]  /*02a0*/  @!UP1 UIMAD UR11, UR8, UR12, URZ ;  /* 0x0000000c080b92a4 */ /* 0x000fe2000f8e023f */
[----:B------:R-:W-:Y:S01]  /*02b0*/  IMAD.MOV.U32 R9, RZ, RZ, RZ ;  /* 0x000000ffff097224 */ /* 0x000fe200078e00ff */
[----:B------:R-:W-:Y:S01]  /*02c0*/  @!UP1 UIMAD.WIDE.U32 UR8, UR14, UR12, URZ ;  /* 0x0000000c0e0892a5 */ /* 0x000fe2000f8e003f */
[----:B------:R-:W-:Y:S01]  /*02d0*/  CS2R R10, SRZ ;  /* 0x00000000000a7805 */ /* 0x000fe2000001ff00 */
[----:B------:R-:W-:Y:S01]  /*02e0*/  @!UP1 UIMAD UR11, UR14, UR13, UR11 ;  /* 0x0000000d0e0b92a4 */ /* 0x000fe2000f8e020b */
[----:B------:R-:W-:Y:S01]  /*02f0*/  CS2R R12, SRZ ;  /* 0x00000000000c7805 */ /* 0x000fe2000001ff00 */
[----:B0-----:R-:W-:Y:S01]  /*0300*/  SHF.R.S32.HI R47, RZ, 0x1f, R22 ;  /* 0x0000001fff2f7819 */ /* 0x001fe20000011416 */
[----:B------:R-:W-:Y:S01]  /*0310*/  CS2R R2, SRZ ;  /* 0x0000000000027805 */ /* 0x000fe2000001ff00 */
[----:B------:R-:W-:Y:S01]  /*0320*/  @!UP1 UIADD3 UR5, UR9, UR11, URZ ;  /* 0x0000000b09059290 */ /* 0x000fe2000fffe03f */
[----:B------:R-:W-:Y:S01]  /*0330*/  CS2R R4, SRZ ;  /* 0x0000000000047805 */ /* 0x000fe2000001ff00 */
[CC--:B------:R-:W-:Y:S01]  /*0340*/  LEA.HI R41, R47.reuse, R22.reuse, RZ, 0x2 ;  /* 0x000000162f297211 */ /* 0x0c0fe200078f10ff */
[----:B------:R-:W-:Y:S01]  /*0350*/  @!UP1 UMOV UR10, UR8 ;  /* 0x00000008000a9c82 */ /* 0x000fe20008000000 */
[-C--:B------:R-:W-:Y:S01]  /*0360*/  LEA.HI R8, R47, R22.reuse, RZ, 0x5 ;  /* 0x000000162f087211 */ /* 0x080fe200078f28ff */
[----:B------:R-:W-:Y:S01]  /*0370*/  CS2R R6, SRZ ;  /* 0x0000000000067805 */ /* 0x000fe2000001ff00 */
[----:B------:R-:W-:Y:S01]  /*0380*/  LOP3.LUT R49, R41, 0xfffffffc, RZ, 0xc0, !PT ;  /* 0xfffffffc29317812 */ /* 0x000fe200078ec0ff */
[----:B------:R-:W-:Y:S01]  /*0390*/  IMAD.MOV.U32 R0, RZ, RZ, RZ ;  /* 0x000000ffff007224 */ /* 0x000fe200078e00ff */
[----:B------:R-:W-:-:S02]  /*03a0*/  LEA.HI R46, R47, R22, RZ, 0x3 ;  /* 0x000000162f2e7211 */ /* 0x000fc400078f18ff */
[----:B------:R-:W-:Y:S01]  /*03b0*/  LEA.HI R47, R47, R22, RZ, 0x7 ;  /* 0x000000162f2f7211 */ /* 0x000fe200078f38ff */
[----:B------:R-:W-:Y:S01]  /*03c0*/  IMAD.IADD R49, R22, 0x1, -R49 ;  /* 0x0000000116317824 */ /* 0x000fe200078e0a31 */
[----:B------:R-:W-:Y:S02]  /*03d0*/  SHF.R.S32.HI R48, RZ, 0x5, R8 ;  /* 0x00000005ff307819 */ /* 0x000fe40000011408 */
[----:B------:R-:W-:Y:S01]  /*03e0*/  SHF.R.S32.HI R50, RZ, 0x2, R41 ;  /* 0x00000002ff327819 */ /* 0x000fe20000011429 */
[----:B------:R-:W-:Y:S05]  /*03f0*/  @!P0 BRA `(.L_x_126) ;  /* 0x00000b7000008947 */ /* 0x000fea0003800000 */
[----:B-1----:R-:W-:Y:S01]  /*0400*/  UIMAD.WIDE UR8, UR14, 0x80, URZ ;  /* 0x000000800e0878a5 */ /* 0x002fe2000f8e023f */
[----:B------:R-:W-:Y:S01]  /*0410*/  LOP3.LUT R8, R8, 0xffffffe0, RZ, 0xc0, !PT ;  /* 0xffffffe008087812 */ /* 0x000fe200078ec0ff */
[----:B------:R-:W-:Y:S02]  /*0420*/  ULDC UR15, c[0x0][0x224] ;  /* 0x00008900000f7ab9 */ /* 0x000fe40000000800 */
[----:B------:R-:W-:Y:S01]  /*0430*/  UIMAD.WIDE UR14, UR14, UR15, URZ ;  /* 0x0000000f0e0e72a5 */ /* 0x000fe2000f8e023f */
[----:B------:R-:W-:Y:S01]  /*0440*/  IADD3 R15, -R8, R22, RZ ;  /* 0x00000016080f7210 */ /* 0x000fe20007ffe1ff */
[----:B------:R-:W-:-:S02]  /*0450*/  USEL UR18, UR8, URZ, UP0 ;  /* 0x0000003f08127287 */ /* 0x000fc40008000000 */
[----:B------:R-:W-:Y:S02]  /*0460*/  ULDC UR12, c[0x0][0x1c0] ;  /* 0x00007000000c7ab9 */ /* 0x000fe40000000800 */
[----:B------:R-:W-:Y:S02]  /*0470*/  USHF.R.S32.HI UR20, URZ, 0x1f, UR12 ;  /* 0x0000001f3f147899 */ /* 0x000fe4000801140c */
[----:B------:R-:W-:Y:S02]  /*0480*/  USEL UR21, UR9, URZ, UP0 ;  /* 0x0000003f09157287 */ /* 0x000fe40008000000 */
[----:B------:R-:W-:Y:S02]  /*0490*/  UIMAD UR15, UR15, UR12, URZ ;  /* 0x0000000c0f0f72a4 */ /* 0x000fe4000f8e023f */
[----:B------:R-:W-:Y:S02]  /*04a0*/  ULDC UR35, c[0x0][0x22c] ;  /* 0x00008b0000237ab9 */ /* 0x000fe40000000800 */
[----:B------:R-:W-:-:S02]  /*04b0*/  UIADD3 UR18, UP0, UR6, UR18, URZ ;  /* 0x0000001206127290 */ /* 0x000fc4000ff1e03f */
[----:B------:R-:W-:Y:S02]  /*04c0*/  UIMAD.WIDE UR8, UR12, UR35, URZ ;  /* 0x000000230c0872a5 */ /* 0x000fe4000f8e023f */
[----:B------:R-:W-:Y:S02]  /*04d0*/  UIMAD UR30, UR35, UR12, URZ ;  /* 0x0000000c231e72a4 */ /* 0x000fe4000f8e023f */
[----:B------:R-:W-:Y:S02]  /*04e0*/  UIMAD.WIDE.U32 UR12, UR14, UR12, URZ ;  /* 0x0000000c0e0c72a5 */ /* 0x000fe4000f8e003f */
[----:B------:R-:W-:Y:S02]  /*04f0*/  UIMAD UR25, UR14, UR20, UR15 ;  /* 0x000000140e1972a4 */ /* 0x000fe4000f8e020f */
[----:B------:R-:W-:Y:S01]  /*0500*/  UIADD3.X UR21, UR27, UR21, URZ, UP0, !UPT ;  /* 0x000000151b157290 */ /* 0x000fe200087fe43f */
[----:B------:R-:W-:Y:S01]  /*0510*/  IMAD R15, R48, UR30, R15 ;  /* 0x0000001e300f7c24 */ /* 0x000fe2000f8e020f */
[----:B------:R-:W-:Y:S01]  /*0520*/  ULDC UR32, c[0x0][0x1c0] ;  /* 0x0000700000207ab9 */ /* 0x000fe20000000800 */
[----:B------:R-:W-:Y:S01]  /*0530*/  MOV R35, UR30 ;  /* 0x0000001e00237c02 */ /* 0x000fe20008000f00 */
[----:B------:R-:W-:-:S02]  /*0540*/  UIADD3 UR25, UR13, UR25, URZ ;  /* 0x000000190d197290 */ /* 0x000fc4000fffe03f */
[----:B------:R-:W-:Y:S01]  /*0550*/  UIMAD UR13, UR21, UR32, URZ ;  /* 0x00000020150d72a4 */ /* 0x000fe2000f8e023f */
[----:B------:R-:W-:Y:S01]  /*0560*/  SHF.R.S32.HI R8, RZ, 0x1f, R15 ;  /* 0x0000001fff087819 */ /* 0x000fe2000001140f */
[----:B------:R-:W-:Y:S02]  /*0570*/  UIMAD.WIDE.U32 UR14, UR18, UR32, URZ ;  /* 0x00000020120e72a5 */ /* 0x000fe4000f8e003f */
[----:B------:R-:W-:Y:S02]  /*0580*/  UIMAD UR13, UR20, UR18, UR13 ;  /* 0x00000012140d72a4 */ /* 0x000fe4000f8e020d */
[----:B------:R-:W-:Y:S02]  /*0590*/  ULDC UR37, c[0x0][0x22c] ;  /* 0x00008b0000257ab9 */ /* 0x000fe40000000800 */
[----:B------:R-:W-:Y:S02]  /*05a0*/  UIADD3 UR13, UR15, UR13, URZ ;  /* 0x0000000d0f0d7290 */ /* 0x000fe4000fffe03f */
[----:B------:R-:W-:-:S02]  /*05b0*/  @UP1 UMOV UR16, UR4 ;  /* 0x0000000400101c82 */ /* 0x000fc40008000000 */
[----:B------:R-:W-:Y:S02]  /*05c0*/  USHF.R.S32.HI UR19, URZ, 0x1f, UR35 ;  /* 0x0000001f3f137899 */ /* 0x000fe40008011423 */
[----:B------:R-:W-:Y:S02]  /*05d0*/  UIMAD UR13, UR13, UR37, URZ ;  /* 0x000000250d0d72a4 */ /* 0x000fe4000f8e023f */
[----:B------:R-:W-:Y:S02]  /*05e0*/  @!UP1 UMOV UR16, 0xffffffff ;  /* 0xffffffff00109882 */ /* 0x000fe40000000000 */
[----:B------:R-:W-:Y:S02]  /*05f0*/  UIMAD UR24, UR9, UR16, URZ ;  /* 0x00000010091872a4 */ /* 0x000fe4000f8e023f */
[----:B------:R-:W-:Y:S02]  /*0600*/  UIMAD UR25, UR25, UR35, URZ ;  /* 0x00000023191972a4 */ /* 0x000fe4000f8e023f */
[----:B------:R-:W-:-:S02]  /*0610*/  UIMAD.WIDE.U32 UR32, UR14, UR37, URZ ;  /* 0x000000250e2072a5 */ /* 0x000fc4000f8e003f */
[----:B------:R-:W-:Y:S02]  /*0620*/  UIMAD UR13, UR19, UR14, UR13 ;  /* 0x0000000e130d72a4 */ /* 0x000fe4000f8e020d */
[----:B------:R-:W-:Y:S02]  /*0630*/  UMOV UR4, URZ ;  /* 0x0000003f00047c82 */ /* 0x000fe40008000000 */
[----:B------:R-:W-:Y:S02]  /*0640*/  UIMAD.WIDE.U32 UR16, UR8, UR16, URZ ;  /* 0x00000010081072a5 */ /* 0x000fe4000f8e003f */
[----:B------:R-:W-:Y:S02]  /*0650*/  UIMAD.WIDE.U32 UR28, UR12, UR35, URZ ;  /* 0x000000230c1c72a5 */ /* 0x000fe4000f8e003f */
[----:B------:R-:W-:Y:S02]  /*0660*/  USHF.L.U32 UR31, UR30, 0x3, URZ ;  /* 0x000000031e1f7899 */ /* 0x000fe4000800063f */
[----:B------:R-:W-:-:S02]  /*0670*/  UIMAD UR4, UR8, UR4, UR24 ;  /* 0x00000004080472a4 */ /* 0x000fc4000f8e0218 */
[----:B------:R-:W-:Y:S02]  /*0680*/  UIMAD UR25, UR19, UR12, UR25 ;  /* 0x0000000c131972a4 */ /* 0x000fe4000f8e0219 */
[----:B------:R-:W-:Y:S02]  /*0690*/  UIADD3 UR12, UR33, UR13, URZ ;  /* 0x0000000d210c7290 */ /* 0x000fe4000fffe03f */
[----:B------:R-:W-:Y:S02]  /*06a0*/  UIMAD UR11, UR26, UR35, URZ ;  /* 0x000000231a0b72a4 */ /* 0x000fe4000f8e023f */
[----:B------:R-:W-:Y:S02]  /*06b0*/  USEL UR24, UR28, UR16, !UP1 ;  /* 0x000000101c187287 */ /* 0x000fe4000c800000 */
[----:B------:R-:W-:Y:S02]  /*06c0*/  UIADD3 UR36, UR31, 0x20, UR31 ;  /* 0x000000201f247890 */ /* 0x000fe4000fffe01f */
[----:B------:R-:W-:-:S02]  /*06d0*/  UIADD3 UR4, UR17, UR4, URZ ;  /* 0x0000000411047290 */ /* 0x000fc4000fffe03f */
[----:B------:R-:W-:Y:S02]  /*06e0*/  USHF.L.U32 UR16, UR32, 0x2, URZ ;  /* 0x0000000220107899 */ /* 0x000fe4000800063f */
[----:B------:R-:W-:Y:S02]  /*06f0*/  USHF.L.U64.HI UR17, UR32, 0x2, UR12 ;  /* 0x0000000220117899 */ /* 0x000fe4000801020c */
[----:B------:R-:W-:Y:S02]  /*0700*/  UIMAD UR34, UR21, UR8, URZ ;  /* 0x00000008152272a4 */ /* 0x000fe4000f8e023f */
[----:B------:R-:W-:Y:S02]  /*0710*/  UIADD3 UR20, UP0, UR11, UR24, URZ ;  /* 0x000000180b147290 */ /* 0x000fe4000ff1e03f */
[----:B------:R-:W-:Y:S02]  /*0720*/  @!UP1 UIADD3 UR4, UR29, UR25, URZ ;  /* 0x000000191d049290 */ /* 0x000fe4000fffe03f */
[----:B------:R-:W-:-:S02]  /*0730*/  UIADD3 UR15, UR31, UR36, URZ ;  /* 0x000000241f0f7290 */ /* 0x000fc4000fffe03f */
[----:B------:R-:W-:Y:S02]  /*0740*/  UIMAD.WIDE UR12, UR31, 0x4, UR16 ;  /* 0x000000041f0c78a5 */ /* 0x000fe4000f8e0210 */
[----:B------:R-:W-:Y:S02]  /*0750*/  ULEA.HI.X.SX32 UR21, UR11, UR4, 0x1, UP0 ;  /* 0x000000040b157291 */ /* 0x000fe400080f0e3f */
[----:B------:R-:W-:Y:S01]  /*0760*/  UIMAD UR34, UR9, UR18, UR34 ;  /* 0x00000012092272a4 */ /* 0x000fe2000f8e0222 */
[----:B------:R-:W-:Y:S01]  /*0770*/  IMAD.U32 R31, RZ, RZ, UR15 ;  /* 0x0000000fff1f7e24 */ /* 0x000fe2000f8e00ff */
[----:B------:R-:W-:Y:S02]  /*0780*/  UIADD3 UR9, UR31, UR15, URZ ;  /* 0x0000000f1f097290 */ /* 0x000fe4000fffe03f */
[----:B------:R-:W-:Y:S02]  /*0790*/  UIMAD.WIDE UR12, UR11, 0x4, UR12 ;  /* 0x000000040b0c78a5 */ /* 0x000fe4000f8e020c */
[----:B------:R-:W-:Y:S01]  /*07a0*/  UIMAD.WIDE.U32 UR20, UR8, UR18, UR20 ;  /* 0x00000012081472a5 */ /* 0x000fe2000f8e0014 */
[----:B------:R-:W-:Y:S01]  /*07b0*/  IMAD.U32 R23, RZ, RZ, UR34 ;  /* 0x00000022ff177e24 */ /* 0x000fe2000f8e00ff */
[----:B------:R-:W-:Y:S01]  /*07c0*/  UIMAD.WIDE UR16, UR11, 0x4, UR16 ;  /* 0x000000040b1078a5 */ /* 0x000fe2000f8e0210 */
[----:B------:R-:W-:Y:S01]  /*07d0*/  IMAD.U32 R29, RZ, RZ, UR9 ;  /* 0x00000009ff1d7e24 */ /* 0x000fe2000f8e00ff */
[----:B------:R-:W-:Y:S01]  /*07e0*/  UIADD3 UR11, UR31, UR9, URZ ;  /* 0x000000091f0b7290 */ /* 0x000fe2000fffe03f */
[----:B------:R-:W-:Y:S01]  /*07f0*/  IMAD.U32 R36, RZ, RZ, UR12 ;  /* 0x0000000cff247e24 */ /* 0x000fe2000f8e00ff */
[----:B------:R-:W-:Y:S01]  /*0800*/  IADD3 R19, P0, R15, UR20, RZ ;  /* 0x000000140f137c10 */ /* 0x000fe2000ff1e0ff */
[----:B------:R-:W-:Y:S01]  /*0810*/  IMAD.U32 R37, RZ, RZ, UR13 ;  /* 0x0000000dff257e24 */ /* 0x000fe2000f8e00ff */
[----:B------:R-:W-:Y:S01]  /*0820*/  UIADD3 UR12, UR31, UR11, URZ ;  /* 0x0000000b1f0c7290 */ /* 0x000fe2000fffe03f */
[----:B------:R-:W-:Y:S01]  /*0830*/  MOV R39, UR17 ;  /* 0x0000001100277c02 */ /* 0x000fe20008000f00 */
[----:B------:R-:W-:Y:S01]  /*0840*/  IMAD.U32 R38, RZ, RZ, UR16 ;  /* 0x00000010ff267e24 */ /* 0x000fe2000f8e00ff */
[----:B------:R-:W-:Y:S01]  /*0850*/  IADD3.X R8, R8, UR21, R23, P0, !PT ;  /* 0x0000001508087c10 */ /* 0x000fe200087fe417 */
[----:B------:R-:W-:Y:S01]  /*0860*/  UIADD3 UR13, UR31, UR12, URZ ;  /* 0x0000000c1f0d7290 */ /* 0x000fe2000fffe03f */
[----:B------:R-:W-:Y:S01]  /*0870*/  SHF.L.U32 R32, R19, 0x2, RZ ;  /* 0x0000000213207819 */ /* 0x000fe200000006ff */
[----:B------:R-:W-:Y:S01]  /*0880*/  IMAD.WIDE R38, R15, 0x4, R38 ;  /* 0x000000040f267825 */ /* 0x000fe200078e0226 */
[----:B------:R-:W-:Y:S01]  /*0890*/  SHF.L.U64.HI R33, R19, 0x2, R8 ;  /* 0x0000000213217819 */ /* 0x000fe20000010208 */
[----:B------:R-:W-:Y:S01]  /*08a0*/  USHF.L.U32 UR14, UR24, 0x2, URZ ;  /* 0x00000002180e7899 */ /* 0x000fe2000800063f */
[----:B------:R-:W-:Y:S01]  /*08b0*/  MOV R25, UR12 ;  /* 0x0000000c00197c02 */ /* 0x000fe20008000f00 */
[----:B------:R-:W-:Y:S01]  /*08c0*/  IMAD.WIDE R36, R15, 0x4, R36 ;  /* 0x000000040f247825 */ /* 0x000fe200078e0224 */
[----:B------:R-:W-:-:S02]  /*08d0*/  USHF.L.U64.HI UR4, UR24, 0x2, UR4 ;  /* 0x0000000218047899 */ /* 0x000fc40008010204 */
[----:B------:R-:W-:Y:S01]  /*08e0*/  UMOV UR8, 0x2 ;  /* 0x0000000200087882 */ /* 0x000fe20000000000 */
[----:B------:R-:W-:Y:S01]  /*08f0*/  IMAD.U32 R23, RZ, RZ, UR13 ;  /* 0x0000000dff177e24 */ /* 0x000fe2000f8e00ff */
[----:B------:R-:W-:Y:S01]  /*0900*/  IADD3 R51, P0, R38, UR14, RZ ;  /* 0x0000000e26337c10 */ /* 0x000fe2000ff1e0ff */
[----:B------:R-:W-:Y:S01]  /*0910*/  IMAD.U32 R27, RZ, RZ, UR11 ;  /* 0x0000000bff1b7e24 */ /* 0x000fe2000f8e00ff */
[----:B------:R-:W-:Y:S01]  /*0920*/  IADD3 R52, P1, R36, UR14, RZ ;  /* 0x0000000e24347c10 */ /* 0x000fe2000ff3e0ff */
[----:B------:R-:W-:Y:S01]  /*0930*/  IMAD.U32 R15, RZ, RZ, UR36 ;  /* 0x00000024ff0f7e24 */ /* 0x000fe2000f8e00ff */
[----:B------:R-:W-:Y:S01]  /*0940*/  ULDC.64 UR16, c[0x0][0x3d8] ;  /* 0x0000f60000107ab9 */ /* 0x000fe20000000a00 */
[--C-:B------:R-:W-:Y:S01]  /*0950*/  IMAD.WIDE R34, R35, 0x20, R32.reuse ;  /* 0x0000002023227825 */ /* 0x100fe200078e0220 */
[----:B------:R-:W-:Y:S01]  /*0960*/  IADD3.X R53, R39, UR4, RZ, P0, !PT ;  /* 0x0000000427357c10 */ /* 0x000fe200087fe4ff */
[----:B------:R-:W-:Y:S01]  /*0970*/  USHF.L.U64.HI UR8, UR16, UR8, UR17 ;  /* 0x0000000810087299 */ /* 0x000fe20008010211 */
[----:B------:R-:W-:Y:S01]  /*0980*/  IADD3.X R8, R37, UR4, RZ, P1, !PT ;  /* 0x0000000425087c10 */ /* 0x000fe20008ffe4ff */
[----:B------:R-:W-:Y:S01]  /*0990*/  IMAD.WIDE R22, R23, 0x4, R32 ;  /* 0x0000000417167825 */ /* 0x000fe200078e0220 */
[----:B------:R-:W-:-:S02]  /*09a0*/  UMOV UR4, URZ ;  /* 0x0000003f00047c82 */ /* 0x000fc40008000000 */
[----:B------:R-:W-:Y:S01]  /*09b0*/  ULDC.64 UR12, c[0x0][0x350] ;  /* 0x0000d400000c7ab9 */ /* 0x000fe20000000a00 */
[----:B------:R-:W-:-:S04]  /*09c0*/  IMAD.WIDE R24, R25, 0x4, R32 ;  /* 0x0000000419187825 */ /* 0x000fc800078e0220 */
[----:B------:R-:W-:-:S04]  /*09d0*/  IMAD.WIDE R26, R27, 0x4, R32 ;  /* 0x000000041b1a7825 */ /* 0x000fc800078e0220 */
[----:B------:R-:W-:-:S04]  /*09e0*/  IMAD.WIDE R28, R29, 0x4, R32 ;  /* 0x000000041d1c7825 */ /* 0x000fc800078e0220 */
[----:B------:R-:W-:-:S04]  /*09f0*/  IMAD.WIDE R30, R31, 0x4, R32 ;  /* 0x000000041f1e7825 */ /* 0x000fc800078e0220 */
[----:B------:R-:W-:-:S04]  /*0a00*/  IMAD.WIDE R32, R15, 0x4, R32 ;  /* 0x000000040f207825 */ /* 0x000fc800078e0220 */
[----:B------:R-:W-:-:S04]  /*0a10*/  IMAD.U32 R15, RZ, RZ, UR31 ;  /* 0x0000001fff0f7e24 */ /* 0x000fc8000f8e00ff */
[----:B------:R-:W-:Y:S01]  /*0a20*/  IMAD.WIDE R34, R15, 0x4, R34 ;  /* 0x000000040f227825 */ /* 0x000fe200078e0222 */
[----:B------:R-:W-:-:S04]  /*0a30*/  MOV R15, RZ ;  /* 0x000000ff000f7202 */ /* 0x000fc80000000f00 */
.L_x_127:
[----:B------:R-:W-:Y:S01]  /*0a40*/  IADD3 R44, P0, R34, UR12, RZ ;  /* 0x0000000c222c7c10 */ /* 0x000fe2000ff1e0ff */
[----:B------:R-:W-:Y:S01]  /*0a50*/  IMAD.U32 R43, RZ, RZ, UR30 ;  /* 0x0000001eff2b7e24 */ /* 0x000fe2000f8e00ff */
[----:B------:R-:W-:Y:S01]  /*0a60*/  MOV R39, UR30 ;  /* 0x0000001e00277c02 */ /* 0x000fe20008000f00 */
[----:B------:R-:W-:Y:S01]  /*0a70*/  IMAD.U32 R61, RZ, RZ, UR30 ;  /* 0x0000001eff3d7e24 */ /* 0x000fe2000f8e00ff */
[----:B------:R-:W-:-:S05]  /*0a80*/  IADD3.X R45, R35, UR13, RZ, P0, !PT ;  /* 0x0000000d232d7c10 */ /* 0x000fca00087fe4ff */
[----:B------:R-:W-:Y:S02]  /*0a90*/  IMAD.WIDE R42, R43, 0x20, R44 ;  /* 0x000000202b2a7825 */ /* 0x000fe400078e022c */
[----:B------:R0:W2:Y:S04]  /*0aa0*/  LDG.E R44, [R44.64] ;  /* 0x000000162c2c7981 */ /* 0x0000a8000c1e1900 */
[----:B------:R-:W-:-:S04]  /*0ab0*/  IMAD.WIDE R60, R61, 0x20, R42 ;  /* 0x000000203d3c7825 */ /* 0x000fc800078e022a */
[----:B------:R-:W-:Y:S01]  /*0ac0*/  IMAD.U32 R37, RZ, RZ, UR30 ;  /* 0x0000001eff257e24 */ /* 0x000fe2000f8e00ff */
[----:B------:R1:W3:Y:S01]  /*0ad0*/  LDG.E R58, [R60.64] ;  /* 0x000000163c3a7981 */ /* 0x0002e2000c1e1900 */
[----:B------:R-:W-:-:S03]  /*0ae0*/  IMAD.WIDE R38, R39, 0x20, R60 ;  /* 0x0000002027267825 */ /* 0x000fc600078e023c */
[----:B0-----:R0:W4:Y:S01]  /*0af0*/  LDG.E R45, [R42.64] ;  /* 0x000000162a2d7981 */ /* 0x001122000c1e1900 */
[----:B------:R-:W-:Y:S02]  /*0b00*/  IMAD.U32 R59, RZ, RZ, UR30 ;  /* 0x0000001eff3b7e24 */ /* 0x000fe4000f8e00ff */
[----:B------:R-:W-:Y:S01]  /*0b10*/  IMAD.WIDE R36, R37, 0x20, R38 ;  /* 0x0000002025247825 */ /* 0x000fe200078e0226 */
[----:B------:R5:W3:Y:S05]  /*0b20*/  LDG.E R19, [R38.64] ;  /* 0x0000001626137981 */ /* 0x000aea000c1e1900 */
[----:B-----5:R-:W-:Y:S02]  /*0b30*/  IMAD.WIDE R38, R59, 0x20, R36 ;  /* 0x000000203b267825 */ /* 0x020fe400078e0224 */
[----:B------:R-:W5:Y:S01]  /*0b40*/  LDG.E R36, [R36.64] ;  /* 0x0000001624247981 */ /* 0x000f62000c1e1900 */
[----:B0-----:R-:W-:-:S03]  /*0b50*/  IADD3 R42, P0, R51, UR12, RZ ;  /* 0x0000000c332a7c10 */ /* 0x001fc6000ff1e0ff */
[----:B------:R0:W5:Y:S01]  /*0b60*/  LDG.E R39, [R38.64] ;  /* 0x0000001626277981 */ /* 0x000162000c1e1900 */
[----:B------:R-:W-:-:S05]  /*0b70*/  IADD3.X R43, R53, UR13, RZ, P0, !PT ;  /* 0x0000000d352b7c10 */ /* 0x000fca00087fe4ff */
[----:B-1----:R1:W5:Y:S04]  /*0b80*/  LDG.E R60, [R42.64+0x80] ;  /* 0x000080162a3c7981 */ /* 0x002368000c1e1900 */
[----:B------:R1:W5:Y:S04]  /*0b90*/  LDG.E R61, [R42.64+0x100] ;  /* 0x000100162a3d7981 */ /* 0x000368000c1e1900 */
[----:B------:R1:W5:Y:S01]  /*0ba0*/  LDG.E R59, [R42.64] ;  /* 0x000000162a3b7981 */ /* 0x000362000c1e1900 */
[----:B--2---:R-:W-:Y:S01]  /*0bb0*/  FADD.FTZ R7, R44, R7 ;  /* 0x000000072c077221 */ /* 0x004fe20000010000 */
[----:B------:R-:W-:Y:S01]  /*0bc0*/  IADD3 R44, P0, R52, UR12, RZ ;  /* 0x0000000c342c7c10 */ /* 0x000fe2000ff1e0ff */
[----:B----4-:R-:W-:-:S03]  /*0bd0*/  FADD.FTZ R6, R45, R6 ;  /* 0x000000062d067221 */ /* 0x010fc60000010000 */
[----:B------:R-:W-:Y:S01]  /*0be0*/  IADD3.X R45, R8, UR13, RZ, P0, !PT ;  /* 0x0000000d082d7c10 */ /* 0x000fe200087fe4ff */
[----:B---3--:R-:W-:-:S04]  /*0bf0*/  FADD.FTZ R5, R58, R5 ;  /* 0x000000053a057221 */ /* 0x008fc80000010000 */
[----:B------:R2:W3:Y:S04]  /*0c00*/  LDG.E R58, [R44.64] ;  /* 0x000000162c3a7981 */ /* 0x0004e8000c1e1900 */
[----:B0-----:R2:W4:Y:S01]  /*0c10*/  LDG.E R38, [R44.64+0x80] ;  /* 0x000080162c267981 */ /* 0x001522000c1e1900 */
[----:B-----5:R-:W-:Y:S01]  /*0c20*/  FADD.FTZ R3, R36, R3 ;  /* 0x0000000324037221 */ /* 0x020fe20000010000 */
[----:B------:R-:W-:Y:S01]  /*0c30*/  IADD3 R36, P0, R32, UR12, RZ ;  /* 0x0000000c20247c10 */ /* 0x000fe2000ff1e0ff */
[----:B------:R-:W-:Y:S01]  /*0c40*/  FADD.FTZ R4, R19, R4 ;  /* 0x0000000413047221 */ /* 0x000fe20000010000 */
[----:B--2---:R0:W2:Y:S02]  /*0c50*/  LDG.E R44, [R44.64+0x100] ;  /* 0x000100162c2c7981 */ /* 0x0040a4000c1e1900 */
[----:B------:R-:W-:-:S05]  /*0c60*/  IADD3.X R37, R33, UR13, RZ, P0, !PT ;  /* 0x0000000d21257c10 */ /* 0x000fca00087fe4ff */
[----:B------:R5:W2:Y:S04]  /*0c70*/  LDG.E R19, [R36.64] ;  /* 0x0000001624137981 */ /* 0x000aa8000c1e1900 */
[----:B-----5:R5:W2:Y:S01]  /*0c80*/  LDG.E R37, [R36.64+0x80] ;  /* 0x0000801624257981 */ /* 0x020aa2000c1e1900 */
[----:B-1----:R-:W-:Y:S01]  /*0c90*/  IADD3 R42, P0, R30, UR12, RZ ;  /* 0x0000000c1e2a7c10 */ /* 0x002fe2000ff1e0ff */
[----:B------:R-:W-:-:S03]  /*0ca0*/  FADD.FTZ R55, R60, R55 ;  /* 0x000000373c377221 */ /* 0x000fc60000010000 */
[----:B------:R-:W-:Y:S02]  /*0cb0*/  IADD3.X R43, R31, UR13, RZ, P0, !PT ;  /* 0x0000000d1f2b7c10 */ /* 0x000fe400087fe4ff */
[----:B------:R-:W-:Y:S01]  /*0cc0*/  IADD3 R60, P0, R28, UR12, RZ ;  /* 0x0000000c1c3c7c10 */ /* 0x000fe2000ff1e0ff */
[----:B------:R-:W-:Y:S02]  /*0cd0*/  FADD.FTZ R20, R61, R20 ;  /* 0x000000143d147221 */ /* 0x000fe40000010000 */
[----:B------:R-:W-:Y:S01]  /*0ce0*/  FADD.FTZ R2, R39, R2 ;  /* 0x0000000227027221 */ /* 0x000fe20000010000 */
[----:B------:R-:W-:Y:S01]  /*0cf0*/  IADD3.X R61, R29, UR13, RZ, P0, !PT ;  /* 0x0000000d1d3d7c10 */ /* 0x000fe200087fe4ff */
[----:B------:R-:W-:Y:S01]  /*0d00*/  FADD.FTZ R0, R59, R0 ;  /* 0x000000003b007221 */ /* 0x000fe20000010000 */
[----:B------:R1:W2:Y:S04]  /*0d10*/  LDG.E R39, [R42.64] ;  /* 0x000000162a277981 */ /* 0x0002a8000c1e1900 */
[----:B0-----:R1:W2:Y:S04]  /*0d20*/  LDG.E R45, [R42.64+0x80] ;  /* 0x000080162a2d7981 */ /* 0x0012a8000c1e1900 */
[----:B-----5:R0:W5:Y:S04]  /*0d30*/  LDG.E R36, [R60.64] ;  /* 0x000000163c247981 */ /* 0x020168000c1e1900 */
[----:B0-----:R0:W5:Y:S01]  /*0d40*/  LDG.E R61, [R60.64+0x80] ;  /* 0x000080163c3d7981 */ /* 0x001162000c1e1900 */
[----:B---3--:R-:W-:Y:S01]  /*0d50*/  FADD.FTZ R21, R58, R21 ;  /* 0x000000153a157221 */ /* 0x008fe20000010000 */
[----:B------:R-:W-:-:S04]  /*0d60*/  IADD3 R58, P0, R26, UR12, RZ ;  /* 0x0000000c1a3a7c10 */ /* 0x000fc8000ff1e0ff */
[----:B------:R-:W-:Y:S02]  /*0d70*/  IADD3.X R59, R27, UR13, RZ, P0, !PT ;  /* 0x0000000d1b3b7c10 */ /* 0x000fe400087fe4ff */
[----:B-1----:R-:W-:Y:S01]  /*0d80*/  IADD3 R42, P0, R24, UR12, RZ ;  /* 0x0000000c182a7c10 */ /* 0x002fe2000ff1e0ff */
[----:B----4-:R-:W-:Y:S02]  /*0d90*/  FADD.FTZ R40, R38, R40 ;  /* 0x0000002826287221 */ /* 0x010fe40000010000 */
[----:B------:R1:W3:Y:S01]  /*0da0*/  LDG.E R38, [R58.64] ;  /* 0x000000163a267981 */ /* 0x0002e2000c1e1900 */
[----:B------:R-:W-:-:S03]  /*0db0*/  IADD3.X R43, R25, UR13, RZ, P0, !PT ;  /* 0x0000000d192b7c10 */ /* 0x000fc600087fe4ff */
[----:B0-----:R1:W4:Y:S01]  /*0dc0*/  LDG.E R60, [R58.64+0x80] ;  /* 0x000080163a3c7981 */ /* 0x001322000c1e1900 */
[----:B--2---:R-:W-:Y:S01]  /*0dd0*/  FADD.FTZ R57, R44, R57 ;  /* 0x000000392c397221 */ /* 0x004fe20000010000 */
[----:B-1----:R-:W-:Y:S01]  /*0de0*/  IADD3 R58, P0, R22, UR12, RZ ;  /* 0x0000000c163a7c10 */ /* 0x002fe2000ff1e0ff */
[----:B------:R-:W-:Y:S02]  /*0df0*/  FADD.FTZ R14, R19, R14 ;  /* 0x0000000e130e7221 */ /* 0x000fe40000010000 */
[----:B------:R0:W2:Y:S01]  /*0e00*/  LDG.E R19, [R42.64] ;  /* 0x000000162a137981 */ /* 0x0000a2000c1e1900 */
[----:B------:R-:W-:Y:S01]  /*0e10*/  IADD3.X R59, R23, UR13, RZ, P0, !PT ;  /* 0x0000000d173b7c10 */ /* 0x000fe200087fe4ff */
[----:B------:R-:W-:-:S04]  /*0e20*/  FADD.FTZ R56, R37, R56 ;  /* 0x0000003825387221 */ /* 0x000fc80000010000 */
[----:B------:R-:W2:Y:S04]  /*0e30*/  LDG.E R44, [R58.64] ;  /* 0x000000163a2c7981 */ /* 0x000ea8000c1e1900 */
[----:B0-----:R-:W2:Y:S04]  /*0e40*/  LDG.E R43, [R42.64+0x80] ;  /* 0x000080162a2b7981 */ /* 0x001ea8000c1e1900 */
[----:B------:R-:W2:Y:S01]  /*0e50*/  LDG.E R37, [R58.64+0x80] ;  /* 0x000080163a257981 */ /* 0x000ea2000c1e1900 */
[----:B------:R-:W-:Y:S02]  /*0e60*/  UIADD3 UR4, UR4, 0x1, URZ ;  /* 0x0000000104047890 */ /* 0x000fe4000fffe03f */
[----:B------:R-:W-:-:S02]  /*0e70*/  ULDC UR9, c[0x0][0x3e0] ;  /* 0x0000f80000097ab9 */ /* 0x000fc40000000800 */
[----:B------:R-:W-:-:S06]  /*0e80*/  UISETP.GE.AND UP0, UPT, UR4, UR9, UPT ;  /* 0x000000090400728c */ /* 0x000fcc000bf06270 */
[----:B------:R-:W-:Y:S01]  /*0e90*/  PLOP3.LUT P0, PT, PT, PT, UP0, 0x80, 0x0 ;  /* 0x000000000000781c */ /* 0x000fe20003f0f008 */
[----:B------:R-:W-:Y:S01]  /*0ea0*/  ULEA UR12, UP1, UR16, UR12, 0x2 ;  /* 0x0000000c100c7291 */ /* 0x000fe2000f82103f */
[----:B------:R-:W-:-:S03]  /*0eb0*/  FADD.FTZ R13, R39, R13 ;  /* 0x0000000d270d7221 */ /* 0x000fc60000010000 */
[----:B------:R-:W-:Y:S01]  /*0ec0*/  UIADD3.X UR13, UR13, UR8, URZ, UP1, !UPT ;  /* 0x000000080d0d7290 */ /* 0x000fe20008ffe43f */
[----:B------:R-:W-:Y:S02]  /*0ed0*/  FADD.FTZ R54, R45, R54 ;  /* 0x000000362d367221 */ /* 0x000fe40000010000 */
[----:B-----5:R-:W-:Y:S02]  /*0ee0*/  FADD.FTZ R12, R36, R12 ;  /* 0x0000000c240c7221 */ /* 0x020fe40000010000 */
[----:B------:R-:W-:Y:S02]  /*0ef0*/  FADD.FTZ R18, R61, R18 ;  /* 0x000000123d127221 */ /* 0x000fe40000010000 */
[----:B---3--:R-:W-:Y:S02]  /*0f00*/  FADD.FTZ R11, R38, R11 ;  /* 0x0000000b260b7221 */ /* 0x008fe40000010000 */
[----:B----4-:R-:W-:Y:S02]  /*0f10*/  FADD.FTZ R17, R60, R17 ;  /* 0x000000113c117221 */ /* 0x010fe40000010000 */
[----:B--2---:R-:W-:-:S02]  /*0f20*/  FADD.FTZ R10, R19, R10 ;  /* 0x0000000a130a7221 */ /* 0x004fc40000010000 */
[----:B------:R-:W-:Y:S02]  /*0f30*/  FADD.FTZ R9, R44, R9 ;  /* 0x000000092c097221 */ /* 0x000fe40000010000 */
[----:B------:R-:W-:Y:S02]  /*0f40*/  FADD.FTZ R16, R43, R16 ;  /* 0x000000102b107221 */ /* 0x000fe40000010000 */
[----:B------:R-:W-:Y:S01]  /*0f50*/  FADD.FTZ R15, R37, R15 ;  /* 0x0000000f250f7221 */ /* 0x000fe20000010000 */
[----:B------:R-:W-:Y:S05]  /*0f60*/  @!P0 BRA `(.L_x_127) ;  /* 0xfffffad000008947 */ /* 0x000fea000383ffff */
.L_x_126:
[----:B-1----:R-:W-:Y:S01]  /*0f70*/  SHF.R.S32.HI R19, RZ, 0x1f, R48 ;  /* 0x0000001fff137819 */ /* 0x002fe20000011430 */
[----:B------:R-:W-:Y:S01]  /*0f80*/  FMUL.FTZ R6, R6, c[0x0][0x2e0] ;  /* 0x0000b80006067a20 */ /* 0x000fe20000410000 */
[----:B------:R-:W-:Y:S01]  /*0f90*/  LEA.HI R8, R41, R50, RZ, 0x1 ;  /* 0x0000003229087211 */ /* 0x000fe200078f08ff */
[----:B------:R-:W-:Y:S01]  /*0fa0*/  FMUL.FTZ R5, R5, c[0x0][0x2e0] ;  /* 0x0000b80005057a20 */ /* 0x000fe20000410000 */
[----:B------:R-:W-:Y:S01]  /*0fb0*/  SHF.R.S32.HI R46, RZ, 0x3, R46 ;  /* 0x00000003ff2e7819 */ /* 0x000fe2000001142e */
[----:B------:R-:W-:Y:S01]  /*0fc0*/  FMUL.FTZ R4, R4, c[0x0][0x2e0] ;  /* 0x0000b80004047a20 */ /* 0x000fe20000410000 */
[----:B------:R-:W-:Y:S01]  /*0fd0*/  SHF.R.S32.HI R41, RZ, 0x1f, R41 ;  /* 0x0000001fff297819 */ /* 0x000fe20000011429 */
[----:B------:R-:W-:Y:S01]  /*0fe0*/  FMUL.FTZ R0, R0, c[0x0][0x2e0] ;  /* 0x0000b80000007a20 */ /* 0x000fe20000410000 */
[----:B------:R-:W-:Y:S01]  /*0ff0*/  LEA.HI R19, R19, R48, RZ, 0x2 ;  /* 0x0000003013137211 */ /* 0x000fe200078f10ff */
[----:B------:R-:W-:Y:S01]  /*1000*/  FMUL.FTZ R21, R21, c[0x0][0x2e0] ;  /* 0x0000b80015157a20 */ /* 0x000fe20000410000 */
[----:B------:R-:W-:Y:S01]  /*1010*/  SHF.L.U32 R46, R46, 0x6, RZ ;  /* 0x000000062e2e7819 */ /* 0x000fe200000006ff */
[----:B------:R-:W-:Y:S01]  /*1020*/  FMUL.FTZ R3, R3, c[0x0][0x2e0] ;  /* 0x0000b80003037a20 */ /* 0x000fe20000410000 */
[----:B------:R-:W-:Y:S01]  /*1030*/  LEA.HI R41, R41, R50, RZ, 0x3 ;  /* 0x0000003229297211 */ /* 0x000fe200078f18ff */
[----:B------:R-:W-:Y:S01]  /*1040*/  FMUL.FTZ R55, R55, c[0x0][0x2e0] ;  /* 0x0000b80037377a20 */ /* 0x000fe20000410000 */
[----:B------:R-:W-:Y:S01]  /*1050*/  LOP3.LUT R25, R8, 0x7fffffe, RZ, 0xc0, !PT ;  /* 0x07fffffe08197812 */ /* 0x000fe200078ec0ff */
[----:B------:R-:W-:Y:S01]  /*1060*/  IMAD.SHL.U32 R8, R49, 0x8, RZ ;  /* 0x0000000831087824 */ /* 0x000fe200078e00ff */
[----:B------:R-:W-:Y:S01]  /*1070*/  LOP3.LUT R23, R19, 0x7ffffc, RZ, 0xc0, !PT ;  /* 0x007ffffc13177812 */ /* 0x000fe200078ec0ff */
[----:B------:R-:W-:Y:S01]  /*1080*/  FMUL.FTZ R40, R40, c[0x0][0x2e0] ;  /* 0x0000b80028287a20 */ /* 0x000fe20000410000 */
[----:B------:R-:W-:Y:S01]  /*1090*/  LOP3.LUT R19, R46, 0xc0, RZ, 0xc0, !PT ;  /* 0x000000c02e137812 */ /* 0x000fe200078ec0ff */
[----:B------:R-:W-:Y:S01]  /*10a0*/  FMUL.FTZ R14, R14, c[0x0][0x2e0] ;  /* 0x0000b8000e0e7a20 */ /* 0x000fe20000410000 */
[----:B------:R-:W-:Y:S01]  /*10b0*/  LOP3.LUT R41, R41, 0xfffffff8, RZ, 0xc0, !PT ;  /* 0xfffffff829297812 */ /* 0x000fe200078ec0ff */
[----:B------:R-:W-:Y:S01]  /*10c0*/  FMUL.FTZ R13, R13, c[0x0][0x2e0] ;  /* 0x0000b8000d0d7a20 */ /* 0x000fe20000410000 */
[----:B------:R-:W-:Y:S01]  /*10d0*/  IADD3 R22, R48, -R23, RZ ;  /* 0x8000001730167210 */ /* 0x000fe20007ffe0ff */
[----:B------:R-:W-:Y:S01]  /*10e0*/  FMUL.FTZ R12, R12, c[0x0][0x2e0] ;  /* 0x0000b8000c0c7a20 */ /* 0x000fe20000410000 */
[----:B------:R-:W-:Y:S01]  /*10f0*/  SHF.R.U32.HI R23, RZ, 0x3, R19 ;  /* 0x00000003ff177819 */ /* 0x000fe20000011613 */
[----:B------:R-:W-:Y:S01]  /*1100*/  IMAD.IADD R41, R50, 0x1, -R41 ;  /* 0x0000000132297824 */ /* 0x000fe200078e0a29 */
[----:B------:R-:W-:Y:S01]  /*1110*/  LOP3.LUT R24, R19, 0x18, R8, 0xf8, !PT ;  /* 0x0000001813187812 */ /* 0x000fe200078ef808 */
[----:B------:R-:W-:Y:S01]  /*1120*/  FMUL.FTZ R19, R7, c[0x0][0x2e0] ;  /* 0x0000b80007137a20 */ /* 0x000fe20000410000 */
[----:B------:R-:W-:Y:S01]  /*1130*/  SHF.R.U32.HI R47, RZ, 0x4, R47 ;  /* 0x00000004ff2f7819 */ /* 0x000fe2000001162f */
[----:B------:R-:W-:Y:S01]  /*1140*/  FMUL.FTZ R11, R11, c[0x0][0x2e0] ;  /* 0x0000b8000b0b7a20 */ /* 0x000fe20000410000 */
[----:B------:R-:W-:Y:S01]  /*1150*/  LOP3.LUT R7, R24, R23, RZ, 0x3c, !PT ;  /* 0x0000001718077212 */ /* 0x000fe200078e3cff */
[----:B------:R-:W-:Y:S01]  /*1160*/  FMUL.FTZ R10, R10, c[0x0][0x2e0] ;  /* 0x0000b8000a0a7a20 */ /* 0x000fe20000410000 */
[----:B------:R-:W-:Y:S01]  /*1170*/  F2FP.BF16.PACK_AB R6, R6, R19 ;  /* 0x000000130606723e */ /* 0x000fe200000010ff */
[----:B------:R-:W-:Y:S01]  /*1180*/  FMUL.FTZ R9, R9, c[0x0][0x2e0] ;  /* 0x0000b80009097a20 */ /* 0x000fe20000410000 */
[----:B------:R-:W-:Y:S01]  /*1190*/  LEA.HI R19, R41, R41, RZ, 0x1 ;  /* 0x0000002929137211 */ /* 0x000fe200078f08ff */
[----:B------:R-:W-:Y:S01]  /*11a0*/  FMUL.FTZ R20, R20, c[0x0][0x2e0] ;  /* 0x0000b80014147a20 */ /* 0x000fe20000410000 */
[----:B------:R-:W-:Y:S01]  /*11b0*/  LEA R24, R22, R49, 0x8 ;  /* 0x0000003116187211 */ /* 0x000fe200078e40ff */
[----:B------:R-:W-:Y:S01]  /*11c0*/  FMUL.FTZ R22, R2, c[0x0][0x2e0] ;  /* 0x0000b80002167a20 */ /* 0x000fe20000410000 */
[----:B------:R-:W-:Y:S01]  /*11d0*/  F2FP.BF16.PACK_AB R2, R4, R5 ;  /* 0x000000050402723e */ /* 0x000fe200000010ff */
[----:B------:R-:W-:Y:S01]  /*11e0*/  FMUL.FTZ R57, R57, c[0x0][0x2e0] ;  /* 0x0000b80039397a20 */ /* 0x000fe20000410000 */
[----:B------:R-:W-:Y:S01]  /*11f0*/  LOP3.LUT R4, R19, 0x3fffffe, RZ, 0xc0, !PT ;  /* 0x03fffffe13047812 */ /* 0x000fe200078ec0ff */
[----:B------:R-:W-:Y:S01]  /*1200*/  FMUL.FTZ R56, R56, c[0x0][0x2e0] ;  /* 0x0000b80038387a20 */ /* 0x000fe20000410000 */
[----:B------:R-:W-:Y:S01]  /*1210*/  SHF.R.S32.HI R19, RZ, 0x1, R19 ;  /* 0x00000001ff137819 */ /* 0x000fe20000011413 */
[----:B------:R-:W-:Y:S01]  /*1220*/  FMUL.FTZ R5, R54, c[0x0][0x2e0] ;  /* 0x0000b80036057a20 */ /* 0x000fe20000410000 */
[----:B------:R-:W-:Y:S01]  /*1230*/  F2FP.BF16.PACK_AB R0, R21, R0 ;  /* 0x000000001500723e */ /* 0x000fe200000010ff */
[----:B------:R-:W-:Y:S01]  /*1240*/  IMAD.IADD R41, R41, 0x1, -R4 ;  /* 0x0000000129297824 */ /* 0x000fe200078e0a04 */
[C---:B------:R-:W-:Y:S01]  /*1250*/  LOP3.LUT P0, RZ, R19.reuse, 0x2, RZ, 0xc0, !PT ;  /* 0x0000000213ff7812 */ /* 0x040fe2000780c0ff */
[----:B------:R-:W-:Y:S01]  /*1260*/  IMAD.SHL.U32 R4, R19, 0x40, RZ ;  /* 0x0000004013047824 */ /* 0x000fe200078e00ff */
[----:B------:R-:W-:Y:S01]  /*1270*/  F2FP.BF16.PACK_AB R3, R22, R3 ;  /* 0x000000031603723e */ /* 0x000fe200000010ff */
[----:B------:R-:W-:Y:S01]  /*1280*/  FMUL.FTZ R18, R18, c[0x0][0x2e0] ;  /* 0x0000b80012127a20 */ /* 0x000fe20000410000 */
[----:B------:R-:W-:Y:S01]  /*1290*/  LEA R41, R41, R24, 0x4 ;  /* 0x0000001829297211 */ /* 0x000fe200078e20ff */
[----:B------:R-:W-:Y:S01]  /*12a0*/  FMUL.FTZ R17, R17, c[0x0][0x2e0] ;  /* 0x0000b80011117a20 */ /* 0x000fe20000410000 */
[----:B------:R-:W-:Y:S01]  /*12b0*/  LOP3.LUT R4, R4, 0xc0, RZ, 0xc0, !PT ;  /* 0x000000c004047812 */ /* 0x000fe200078ec0ff */
[----:B------:R-:W-:Y:S01]  /*12c0*/  FMUL.FTZ R16, R16, c[0x0][0x2e0] ;  /* 0x0000b80010107a20 */ /* 0x000fe20000410000 */
[----:B------:R-:W-:Y:S01]  /*12d0*/  F2FP.BF16.PACK_AB R40, R40, R55 ;  /* 0x000000372828723e */ /* 0x000fe200000010ff */
[----:B------:R-:W-:Y:S01]  /*12e0*/  FMUL.FTZ R15, R15, c[0x0][0x2e0] ;  /* 0x0000b8000f0f7a20 */ /* 0x000fe20000410000 */
[----:B------:R-:W-:Y:S01]  /*12f0*/  LOP3.LUT R47, R4, 0x8, R47, 0xf8, !PT ;  /* 0x00000008042f7812 */ /* 0x000fe200078ef82f */
[----:B------:R-:W-:Y:S01]  /*1300*/  UIADD3 UR7, -UR6, UR7, URZ ;  /* 0x0000000706077290 */ /* 0x000fe2000fffe13f */
[----:B------:R-:W-:Y:S01]  /*1310*/  SHF.R.U32.HI R4, RZ, 0x3, R4 ;  /* 0x00000003ff047819 */ /* 0x000fe20000011604 */
[----:B------:R-:W-:Y:S01]  /*1320*/  IMAD.IADD R25, R50, 0x1, -R25 ;  /* 0x0000000132197824 */ /* 0x000fe200078e0a19 */
[----:B------:R-:W-:-:S02]  /*1330*/  F2FP.BF16.PACK_AB R13, R13, R14 ;  /* 0x0000000e0d0d723e */ /* 0x000fc400000010ff */
[----:B------:R-:W-:Y:S01]  /*1340*/  LOP3.LUT R4, R47, R4, RZ, 0x3c, !PT ;  /* 0x000000042f047212 */ /* 0x000fe200078e3cff */
[----:B------:R-:W-:Y:S01]  /*1350*/  IMAD R48, R48, 0x8, R25 ;  /* 0x0000000830307824 */ /* 0x000fe200078e0219 */
[----:B------:R-:W-:Y:S02]  /*1360*/  F2FP.BF16.PACK_AB R11, R11, R12 ;  /* 0x0000000c0b0b723e */ /* 0x000fe400000010ff */
[----:B------:R-:W-:Y:S01]  /*1370*/  F2FP.BF16.PACK_AB R10, R9, R10 ;  /* 0x0000000a090a723e */ /* 0x000fe200000010ff */
[----:B------:R-:W-:Y:S01]  /*1380*/  IMAD.U32 R4, R41, 0x2, R4 ;  /* 0x0000000229047824 */ /* 0x000fe200078e0004 */
[----:B------:R-:W-:Y:S02]  /*1390*/  F2FP.BF16.PACK_AB R20, R57, R20 ;  /* 0x000000143914723e */ /* 0x000fe400000010ff */
[----:B------:R-:W-:Y:S01]  /*13a0*/  F2FP.BF16.PACK_AB R5, R5, R56 ;  /* 0x000000380505723e */ /* 0x000fe200000010ff */
[----:B------:R-:W-:Y:S01]  /*13b0*/  IMAD.SHL.U32 R19, R4, 0x2, RZ ;  /* 0x0000000204137824 */ /* 0x000fe200078e00ff */
[----:B------:R-:W-:-:S02]  /*13c0*/  F2FP.BF16.PACK_AB R17, R17, R18 ;  /* 0x000000121111723e */ /* 0x000fc400000010ff */
[----:B------:R-:W-:Y:S02]  /*13d0*/  F2FP.BF16.PACK_AB R15, R15, R16 ;  /* 0x000000100f0f723e */ /* 0x000fe400000010ff */
[C---:B------:R-:W-:Y:S01]  /*13e0*/  IADD3 R4, R19.reuse, 0x20, RZ ;  /* 0x0000002013047810 */ /* 0x040fe20007ffe0ff */
[----:B------:R0:W-:Y:S01]  /*13f0*/  STS [R19], R0 ;  /* 0x0000000013007388 */ /* 0x0001e20000000800 */
[----:B------:R-:W-:Y:S02]  /*1400*/  @P0 IADD3 R4, R19, -0x20, RZ ;  /* 0xffffffe013040810 */ /* 0x000fe40007ffe0ff */
[----:B------:R-:W-:Y:S01]  /*1410*/  ISETP.GE.AND P0, PT, R50, UR7, PT ;  /* 0x0000000732007c0c */ /* 0x000fe2000bf06270 */
[----:B------:R0:W-:Y:S01]  /*1420*/  STS [R19+0x200], R6 ;  /* 0x0002000613007388 */ /* 0x0001e20000000800 */
[----:B------:R-:W-:-:S03]  /*1430*/  SHF.R.S32.HI R9, RZ, 0x1f, R8 ;  /* 0x0000001fff097819 */ /* 0x000fc60000011408 */
[----:B------:R0:W-:Y:S04]  /*1440*/  STS [R4], R2 ;  /* 0x0000000204007388 */ /* 0x0001e80000000800 */
        /* <DEDUP_REMOVED lines=9> */
[----:B------:R-:W-:Y:S06]  /*14e0*/  BAR.SYNC.DEFER_BLOCKING 0x0 ;  /* 0x0000000000007b1d */ /* 0x000fec0000010000 */
[----:B------:R-:W-:Y:S05]  /*14f0*/  @P0 EXIT ;  /* 0x000000000000094d */ /* 0x000fea0003800000 */
[----:B0-----:R-:W-:Y:S01]  /*1500*/  ULDC.64 UR8, c[0x0][0x398] ;  /* 0x0000e60000087ab9 */ /* 0x001fe20000000a00 */
[----:B------:R-:W-:Y:S01]  /*1510*/  MOV R3, UR6 ;  /* 0x0000000600037c02 */ /* 0x000fe20008000f00 */
[----:B------:R-:W-:Y:S01]  /*1520*/  UIMAD UR4, UR27, UR8, URZ ;  /* 0x000000081b0472a4 */ /* 0x000fe2000f8e023f */
[----:B------:R-:W-:Y:S01]  /*1530*/  ISETP.GE.AND P0, PT, R8, c[0x0][0x220], PT ;  /* 0x0000880008007a0c */ /* 0x000fe20003f06270 */
[----:B------:R-:W-:-:S02]  /*1540*/  IMAD.U32 R7, R48, 0x20, R7 ;  /* 0x0000002030077824 */ /* 0x000fc400078e0007 */
[----:B------:R-:W-:Y:S01]  /*1550*/  UIMAD UR7, UR6, UR9, UR4 ;  /* 0x00000009060772a4 */ /* 0x000fe2000f8e0204 */
[----:B------:R-:W-:Y:S01]  /*1560*/  IMAD.WIDE.U32 R2, R3, c[0x0][0x398], R8 ;  /* 0x0000e60003027a25 */ /* 0x000fe200078e0008 */
[----:B------:R-:W-:Y:S02]  /*1570*/  USHF.R.S32.HI UR4, URZ, 0x1f, UR26 ;  /* 0x0000001f3f047899 */ /* 0x000fe4000801141a */
[----:B------:R-:W-:Y:S01]  /*1580*/  ULDC.64 UR8, c[0x0][0x3b0] ;  /* 0x0000ec0000087ab9 */ /* 0x000fe20000000a00 */
[----:B------:R-:W-:Y:S01]  /*1590*/  IMAD.SHL.U32 R0, R7, 0x2, RZ ;  /* 0x0000000207007824 */ /* 0x000fe200078e00ff */
[----:B------:R-:W-:Y:S01]  /*15a0*/  IADD3 R2, P1, R2, UR10, RZ ;  /* 0x0000000a02027c10 */ /* 0x000fe2000ff3e0ff */
[----:B------:R-:W-:Y:S01]  /*15b0*/  UIMAD UR4, UR4, UR8, URZ ;  /* 0x00000008040472a4 */ /* 0x000fe2000f8e023f */
[----:B------:R-:W-:Y:S02]  /*15c0*/  MOV R9, UR7 ;  /* 0x0000000700097c02 */ /* 0x000fe40008000f00 */
[----:B------:R-:W0:Y:S01]  /*15d0*/  LDS.128 R12, [R0+0x1000] ;  /* 0x00100000000c7984 */ /* 0x000e220000000c00 */
[----:B------:R-:W-:Y:S01]  /*15e0*/  UIMAD UR4, UR26, UR9, UR4 ;  /* 0x000000091a0472a4 */ /* 0x000fe2000f8e0204 */
[----:B------:R-:W-:Y:S01]  /*15f0*/  IADD3.X R3, R3, UR5, R9, P1, !PT ;  /* 0x0000000503037c10 */ /* 0x000fe20008ffe409 */
[----:B------:R-:W-:Y:S01]  /*1600*/  IMAD.U32 R9, RZ, RZ, UR26 ;  /* 0x0000001aff097e24 */ /* 0x000fe2000f8e00ff */
[----:B------:R-:W1:Y:S03]  /*1610*/  @!P0 LDS.128 R4, [R0] ;  /* 0x0000000000048984 */ /* 0x000e660000000c00 */
[----:B------:R-:W-:Y:S01]  /*1620*/  IMAD.WIDE.U32 R2, R9, c[0x0][0x3b0], R2 ;  /* 0x0000ec0009027a25 */ /* 0x000fe200078e0002 */
[----:B------:R-:W-:-:S04]  /*1630*/  SHF.R.S32.HI R9, RZ, 0x1f, R50 ;  /* 0x0000001fff097819 */ /* 0x000fc80000011432 */
[----:B------:R-:W-:Y:S01]  /*1640*/  IADD3 R3, R3, UR4, RZ ;  /* 0x0000000403037c10 */ /* 0x000fe2000fffe0ff */
[----:B------:R-:W-:-:S04]  /*1650*/  IMAD R9, R9, c[0x0][0x398], RZ ;  /* 0x0000e60009097a24 */ /* 0x000fc800078e02ff */
[C---:B------:R-:W-:Y:S02]  /*1660*/  IMAD R9, R50.reuse, c[0x0][0x39c], R9 ;  /* 0x0000e70032097a24 */ /* 0x040fe400078e0209 */
[----:B------:R-:W-:Y:S01]  /*1670*/  IMAD.WIDE.U32 R50, R50, c[0x0][0x398], R2 ;  /* 0x0000e60032327a25 */ /* 0x000fe200078e0002 */
[C---:B------:R-:W-:Y:S02]  /*1680*/  IADD3 R2, R8.reuse, 0x20, RZ ;  /* 0x0000002008027810 */ /* 0x040fe40007ffe0ff */
[----:B------:R-:W-:Y:S02]  /*1690*/  IADD3 R8, R8, 0x40, RZ ;  /* 0x0000004008087810 */ /* 0x000fe40007ffe0ff */
[----:B------:R-:W-:Y:S02]  /*16a0*/  ISETP.GE.AND P1, PT, R2, c[0x0][0x220], PT ;  /* 0x0000880002007a0c */ /* 0x000fe40003f26270 */
[----:B------:R-:W-:Y:S02]  /*16b0*/  IADD3 R3, R51, R9, RZ ;  /* 0x0000000933037210 */ /* 0x000fe40007ffe0ff */
[----:B------:R-:W-:-:S04]  /*16c0*/  LEA R2, P2, R50, c[0x0][0x338], 0x1 ;  /* 0x0000ce0032027a11 */ /* 0x000fc800078408ff */
[----:B------:R-:W-:Y:S02]  /*16d0*/  LEA.HI.X R3, R50, c[0x0][0x33c], R3, 0x1, P2 ;  /* 0x0000cf0032037a11 */ /* 0x000fe400010f0c03 */
[----:B------:R-:W-:-:S03]  /*16e0*/  ISETP.GE.AND P2, PT, R8, c[0x0][0x220], PT ;  /* 0x0000880008007a0c */ /* 0x000fc60003f46270 */
[----:B0-----:R0:W-:Y:S04]  /*16f0*/  @!P1 STG.E.128 [R2.64+0x40], R12 ;  /* 0x0000400c02009986 */ /* 0x0011e8000c101d16 */
[----:B-1----:R0:W-:Y:S06]  /*1700*/  @!P0 STG.E.128 [R2.64], R4 ;  /* 0x0000000402008986 */ /* 0x0021ec000c101d16 */
[----:B------:R-:W-:Y:S05]  /*1710*/  @P2 EXIT ;  /* 0x000000000000294d */ /* 0x000fea0003800000 */
[----:B0-----:R-:W0:Y:S04]  /*1720*/  LDS.128 R4, [R0+0x2000] ;  /* 0x0020000000047984 */ /* 0x001e280000000c00 */
[----:B0-----:R-:W-:Y:S01]  /*1730*/  STG.E.128 [R2.64+0x80], R4 ;  /* 0x0000800402007986 */ /* 0x001fe2000c101d16 */
[----:B------:R-:W-:Y:S05]  /*1740*/  EXIT ;  /* 0x000000000000794d */ /* 0x000fea0003800000 */
.L_x_128:
        /* <DEDUP_REMOVED lines=11> */
.L_x_668:


//--------------------- .text._ZN5flash44flash_bwd_dq_dk_dv_loop_seqk_parallel_kernelI23Flash_bwd_kernel_traitsILi96ELi64ELi128ELi8ELi2ELi4ELi4ELb1ELb0EN7cutlass10bfloat16_tE19Flash_kernel_traitsILi96ELi64ELi128ELi8ES3_EELb1ELb1ELb0ELb0ELb0ELb0ELb0EEEvNS_16Flash_bwd_paramsE --------------------------
	.section	.text._ZN5flash44flash_bwd_dq_dk_dv_loop_seqk_parallel_kernelI23Flash_bwd_kernel_traitsILi96ELi64ELi128ELi8ELi2ELi4ELi4ELb1ELb0EN7cutlass10bfloat16_tE19Flash_kernel_traitsILi96ELi64ELi128ELi8ES3_EELb1ELb1ELb0ELb0ELb0ELb0ELb0EEEvNS_16Flash_bwd_paramsE,"ax",@progbits
	.sectioninfo	@"SHI_REGISTERS=255"
	.align	128
        .global         _ZN5flash44flash_bwd_dq_dk_dv_loop_seqk_parallel_kernelI23Flash_bwd_kernel_traitsILi96ELi64ELi128ELi8ELi2ELi4ELi4ELb1ELb0EN7cutlass10bfloat16_tE19Flash_kernel_traitsILi96ELi64ELi128ELi8ES3_EELb1ELb1ELb0ELb0ELb0ELb0ELb0EEEvNS_16Flash_bwd_paramsE
        .type           _ZN5flash44flash_bwd_dq_dk_dv_loop_seqk_parallel_kernelI23Flash_bwd_kernel_traitsILi96ELi64ELi128ELi8ELi2ELi4ELi4ELb1ELb0EN7cutlass10bfloat16_tE19Flash_kernel_traitsILi96ELi64ELi128ELi8ES3_EELb1ELb1ELb0ELb0ELb0ELb0ELb0EEEvNS_16Flash_bwd_paramsE,@function
        .size           _ZN5flash44flash_bwd_dq_dk_dv_loop_seqk_parallel_kernelI23Flash_bwd_kernel_traitsILi96ELi64ELi128ELi8ELi2ELi4ELi4ELb1ELb0EN7cutlass10bfloat16_tE19Flash_kernel_traitsILi96ELi64ELi128ELi8ES3_EELb1ELb1ELb0ELb0ELb0ELb0ELb0EEEvNS_16Flash_bwd_paramsE,(.L_x_669 - _ZN5flash44flash_bwd_dq_dk_dv_loop_seqk_parallel_kernelI23Flash_bwd_kernel_traitsILi96ELi64ELi128ELi8ELi2ELi4ELi4ELb1ELb0EN7cutlass10bfloat16_tE19Flash_kernel_traitsILi96ELi64ELi128ELi8ES3_EELb1ELb1ELb0ELb0ELb0ELb0ELb0EEEvNS_16Flash_bwd_paramsE)
        .other          _ZN5flash44flash_bwd_dq_dk_dv_loop_seqk_parallel_kernelI23Flash_bwd_kernel_traitsILi96ELi64ELi128ELi8ELi2ELi4ELi4ELb1ELb0EN7cutlass10bfloat16_tE19Flash_kernel_traitsILi96ELi64ELi128ELi8ES3_EELb1ELb1ELb0ELb0ELb0ELb0ELb0EEEvNS_16Flash_bwd_paramsE,@"STO_CUDA_ENTRY STV_DEFAULT"
_ZN5flash44flash_bwd_dq_dk_dv_loop_seqk_parallel_kernelI23Flash_bwd_kernel_traitsILi96ELi64ELi128ELi8ELi2ELi4ELi4ELb1ELb0EN7cutlass10bfloat16_tE19Flash_kernel_traitsILi96ELi64ELi128ELi8ES3_EELb1ELb1ELb0ELb0ELb0ELb0ELb0EEEvNS_16Flash_bwd_paramsE:
.text._ZN5flash44flash_bwd_dq_dk_dv_loop_seqk_parallel_kernelI23Flash_bwd_kernel_traitsILi96ELi64ELi128ELi8ELi2ELi4ELi4ELb1ELb0EN7cutlass10bfloat16_tE19Flash_kernel_traitsILi96ELi64ELi128ELi8ES3_EELb1ELb1ELb0ELb0ELb0ELb0ELb0EEEvNS_16Flash_bwd_paramsE:
        /* <DEDUP_REMOVED lines=18> */
[----:B------:R-:W-:Y:S01]  /*0120*/  IMAD.MOV.U32 R227, RZ, RZ, 0x40 ;  /* 0x00000040ffe37424 */ /* 0x000fe200078e00ff */
[----:B------:R-:W-:Y:S01]  /*0130*/  UISETP.NE.AND UP5, UPT, UR7, URZ, UPT ;  /* 0x0000003f0700728c */ /* 0x000fe2000bfa5270 */
[----:B------:R-:W3:Y:S01]  /*0140*/  S2UR UR35, SR_CTAID.Z ;  /* 0x00000000002379c3 */ /* 0x000ee20000002700 */
[----:B------:R-:W-:-:S02]  /*0150*/  ULDC UR47, c[0x0][0x22c] ;  /* 0x00008b00002f7ab9 */ /* 0x000fc40000000800 */
[----:B------:R-:W-:Y:S02]  /*0160*/  ULDC UR36, c[0x0][0x1c0] ;  /* 0x0000700000247ab9 */ /* 0x000fe40000000800 */
[----:B------:R-:W-:Y:S02]  /*0170*/  UMOV UR5, 0x80 ;  /* 0x0000008000057882 */ /* 0x000fe40000000000 */
[----:B------:R-:W-:Y:S02]  /*0180*/  ULDC UR4, c[0x0][0x210] ;  /* 0x0000840000047ab9 */ /* 0x000fe40000000800 */
[----:B------:R-:W-:Y:S02]  /*0190*/  ULDC UR57, c[0x0][0x234] ;  /* 0x00008d0000397ab9 */ /* 0x000fe40000000800 */
[----:B------:R-:W-:Y:S02]  /*01a0*/  ULDC UR10, c[0x0][0x1c0] ;  /* 0x00007000000a7ab9 */ /* 0x000fe40000000800 */
[----:B------:R-:W-:Y:S01]  /*01b0*/  ULDC UR11, c[0x0][0x1c0] ;  /* 0x00007000000b7ab9 */ /* 0x000fe20000000800 */
[----:B-1----:R-:W-:Y:S01]  /*01c0*/  SHF.R.S32.HI R0, RZ, 0x1f, R8 ;  /* 0x0000001fff007819 */ /* 0x002fe20000011408 */
[----:B--2---:R-:W-:-:S02]  /*01d0*/  UIMAD.WIDE.U32 UR44, UR32, UR15, URZ ;  /* 0x0000000f202c72a5 */ /* 0x004fc4000f8e003f */
[----:B------:R-:W-:Y:S01]  /*01e0*/  USHF.L.U32 UR15, UR32, 0x7, URZ ;  /* 0x00000007200f7899 */ /* 0x000fe2000800063f */
[CC--:B------:R-:W-:Y:S01]  /*01f0*/  LEA.HI R2, R0.reuse, R8.reuse, RZ, 0x2 ;  /* 0x0000000800027211 */ /* 0x0c0fe200078f10ff */
[----:B------:R-:W-:Y:S01]  /*0200*/  UIMAD.WIDE UR36, UR47, UR36, URZ ;  /* 0x000000242f2472a5 */ /* 0x000fe2000f8e023f */
[CC--:B------:R-:W-:Y:S01]  /*0210*/  LEA.HI R5, R0.reuse, R8.reuse, RZ, 0x5 ;  /* 0x0000000800057211 */ /* 0x0c0fe200078f28ff */
[----:B------:R-:W-:Y:S01]  /*0220*/  UIMAD UR57, UR5, UR4, UR57 ;  /* 0x00000004053972a4 */ /* 0x000fe2000f8e0239 */
[CC--:B------:R-:W-:Y:S01]  /*0230*/  LEA.HI R13, R0.reuse, R8.reuse, RZ, 0x3 ;  /* 0x00000008000d7211 */ /* 0x0c0fe200078f18ff */
[----:B---3--:R-:W-:Y:S01]  /*0240*/  UIMAD UR48, UR35, UR47, URZ ;  /* 0x0000002f233072a4 */ /* 0x008fe2000f8e023f */
[CC--:B------:R-:W-:Y:S01]  /*0250*/  LEA.HI R3, R0.reuse, R8.reuse, RZ, 0x4 ;  /* 0x0000000800037211 */ /* 0x0c0fe200078f20ff */
[----:B------:R-:W-:Y:S01]  /*0260*/  UIMAD UR47, UR47, UR10, URZ ;  /* 0x0000000a2f2f72a4 */ /* 0x000fe2000f8e023f */
[CC--:B------:R-:W-:Y:S01]  /*0270*/  LEA.HI R15, R0.reuse, R8.reuse, RZ, 0x6 ;  /* 0x00000008000f7211 */ /* 0x0c0fe200078f30ff */
[----:B------:R-:W-:Y:S01]  /*0280*/  UIMAD UR4, UR32, UR11, UR35 ;  /* 0x0000000b200472a4 */ /* 0x000fe2000f8e0223 */
[----:B------:R-:W-:Y:S01]  /*0290*/  LEA.HI R17, R0, R8, RZ, 0x7 ;  /* 0x0000000800117211 */ /* 0x000fe200078f38ff */
[----:B------:R-:W-:Y:S01]  /*02a0*/  ULDC UR14, c[0x0][0x1c0] ;  /* 0x00007000000e7ab9 */ /* 0x000fe20000000800 */
[----:B------:R-:W-:Y:S01]  /*02b0*/  LOP3.LUT R6, R5, 0xffffffe0, RZ, 0xc0, !PT ;  /* 0xffffffe005067812 */ /* 0x000fe200078ec0ff */
[----:B------:R-:W-:Y:S01]  /*02c0*/  ULDC UR9, c[0x0][0x1c0] ;  /* 0x0000700000097ab9 */ /* 0x000fe20000000800 */
[----:B------:R-:W-:Y:S01]  /*02d0*/  LOP3.LUT R0, R13, 0xfffffff8, RZ, 0xc0, !PT ;  /* 0xfffffff80d007812 */ /* 0x000fe200078ec0ff */
[----:B------:R-:W-:Y:S01]  /*02e0*/  UIMAD UR54, UR6, UR32, URZ ;  /* 0x00000020063672a4 */ /* 0x000fe2000f8e023f */
[----:B------:R-:W-:Y:S01]  /*02f0*/  LOP3.LUT R7, R2, 0xfffffffc, RZ, 0xc0, !PT ;  /* 0xfffffffc02077812 */ /* 0x000fe200078ec0ff */
[C---:B------:R-:W-:Y:S01]  /*0300*/  IMAD.IADD R10, R8.reuse, 0x1, -R6 ;  /* 0x00000001080a7824 */ /* 0x040fe200078e0a06 */
[C---:B------:R-:W-:Y:S01]  /*0310*/  LOP3.LUT R4, R3.reuse, 0xfffffff0, RZ, 0xc0, !PT ;  /* 0xfffffff003047812 */ /* 0x040fe200078ec0ff */
[C---:B------:R-:W-:Y:S01]  /*0320*/  IMAD.IADD R12, R8.reuse, 0x1, -R0 ;  /* 0x00000001080c7824 */ /* 0x040fe200078e0a00 */
[----:B------:R-:W-:Y:S01]  /*0330*/  SHF.R.S32.HI R0, RZ, 0x2, R2 ;  /* 0x00000002ff007819 */ /* 0x000fe20000011402 */
[C---:B------:R-:W-:Y:S01]  /*0340*/  IMAD.IADD R16, R8.reuse, 0x1, -R7 ;  /* 0x0000000108107824 */ /* 0x040fe200078e0a07 */
[----:B------:R-:W-:Y:S01]  /*0350*/  SHF.R.S32.HI R6, RZ, 0x4, R3 ;  /* 0x00000004ff067819 */ /* 0x000fe20000011403 */
[----:B------:R-:W-:Y:S01]  /*0360*/  IMAD.IADD R8, R8, 0x1, -R4 ;  /* 0x0000000108087824 */ /* 0x000fe200078e0a04 */
[----:B------:R-:W-:Y:S01]  /*0370*/  SHF.R.S32.HI R4, RZ, 0x1f, R2 ;  /* 0x0000001fff047819 */ /* 0x000fe20000011402 */
[----:B------:R-:W-:Y:S01]  /*0380*/  IMAD.SHL.U32 R248, R16, 0x8, RZ ;  /* 0x0000000810f87824 */ /* 0x000fe200078e00ff */
[-C--:B------:R-:W-:Y:S01]  /*0390*/  LEA.HI R7, R2, R0.reuse, RZ, 0x1 ;  /* 0x0000000002077211 */ /* 0x080fe200078f08ff */
[----:B------:R-:W-:Y:S01]  /*03a0*/  UIMAD UR5, UR32, UR9, UR35 ;  /* 0x00000009200572a4 */ /* 0x000fe2000f8e0223 */
[----:B------:R-:W-:Y:S01]  /*03b0*/  LEA.HI R2, R4, R0, RZ, 0x3 ;  /* 0x0000000004027211 */ /* 0x000fe200078f18ff */
[----:B------:R-:W-:Y:S01]  /*03c0*/  @!UP5 UIMAD UR6, UR32, UR14, UR35 ;  /* 0x0000000e2006d2a4 */ /* 0x000fe2000f8e0223 */
[----:B------:R-:W-:Y:S01]  /*03d0*/  LEA.HI R3, R3, R6, RZ, 0x1 ;  /* 0x0000000603037211 */ /* 0x000fe200078f08ff */
[----:B------:R-:W-:Y:S01]  /*03e0*/  USHF.L.U32 UR46, UR47, 0x6, URZ ;  /* 0x000000062f2e7899 */ /* 0x000fe2000800063f */
[----:B------:R-:W-:Y:S01]  /*03f0*/  LOP3.LUT R4, R7, 0x7fffffe, RZ, 0xc0, !PT ;  /* 0x07fffffe07047812 */ /* 0x000fe200078ec0ff */
[----:B------:R-:W-:Y:S01]  /*0400*/  USHF.L.U32 UR41, UR4, 0x5, URZ ;  /* 0x0000000504297899 */ /* 0x000fe2000800063f */
[----:B------:R-:W-:Y:S01]  /*0410*/  LOP3.LUT R2, R2, 0xfffffff8, RZ, 0xc0, !PT ;  /* 0xfffffff802027812 */ /* 0x000fe200078ec0ff */
[----:B------:R-:W-:Y:S01]  /*0420*/  ULDC UR51, c[0x0][0x214] ;  /* 0x0000850000337ab9 */ /* 0x000fe20000000800 */
[----:B------:R-:W-:Y:S01]  /*0430*/  LOP3.LUT R3, R3, 0xfffffffe, RZ, 0xc0, !PT ;  /* 0xfffffffe03037812 */ /* 0x000fe200078ec0ff */
[C---:B------:R-:W-:Y:S01]  /*0440*/  IMAD.IADD R9, R0.reuse, 0x1, -R4 ;  /* 0x0000000100097824 */ /* 0x040fe200078e0a04 */
[----:B------:R-:W-:Y:S01]  /*0450*/  SHF.R.S32.HI R19, RZ, 0x6, R15 ;  /* 0x00000006ff137819 */ /* 0x000fe2000001140f */
[----:B------:R-:W-:Y:S01]  /*0460*/  IMAD.IADD R7, R0, 0x1, -R2 ;  /* 0x0000000100077824 */ /* 0x000fe200078e0a02 */
[----:B------:R-:W-:Y:S01]  /*0470*/  SHF.R.S32.HI R0, RZ, 0x5, R5 ;  /* 0x00000005ff007819 */ /* 0x000fe20000011405 */
[----:B------:R-:W-:Y:S01]  /*0480*/  IMAD.IADD R14, R6, 0x1, -R3 ;  /* 0x00000001060e7824 */ /* 0x000fe200078e0a03 */
[----:B------:R-:W-:Y:S01]  /*0490*/  SHF.R.S32.HI R2, RZ, 0x1f, R5 ;  /* 0x0000001fff027819 */ /* 0x000fe20000011405 */
[----:B------:R-:W-:Y:S01]  /*04a0*/  ULDC UR58, c[0x0][0x1c8] ;  /* 0x00007200003a7ab9 */ /* 0x000fe20000000800 */
[----:B------:R-:W-:Y:S01]  /*04b0*/  SHF.R.S32.HI R3, RZ, 0x3, R13 ;  /* 0x00000003ff037819 */ /* 0x000fe2000001140d */
[----:B------:R-:W-:Y:S01]  /*04c0*/  ULDC.U8 UR8, c[0x0][0x3d0] ;  /* 0x0000f40000087ab9 */ /* 0x000fe20000000000 */
[-C--:B------:R-:W-:Y:S01]  /*04d0*/  LEA.HI R4, R5, R0.reuse, RZ, 0x1 ;  /* 0x0000000005047211 */ /* 0x080fe200078f08ff */
[----:B------:R-:W-:Y:S01]  /*04e0*/  ULDC UR52, c[0x0][0x224] ;  /* 0x0000890000347ab9 */ /* 0x000fe20000000800 */
[----:B------:R-:W-:Y:S01]  /*04f0*/  LEA.HI R2, R2, R0, RZ, 0x2 ;  /* 0x0000000002027211 */ /* 0x000fe200078f10ff */
[----:B------:R-:W-:Y:S01]  /*0500*/  IMAD.SHL.U32 R3, R3, 0x40, RZ ;  /* 0x0000004003037824 */ /* 0x000fe200078e00ff */
[----:B------:R-:W-:Y:S01]  /*0510*/  LOP3.LUT R5, R4, 0xfffffffe, RZ, 0xc0, !PT ;  /* 0xfffffffe04057812 */ /* 0x000fe200078ec0ff */
[----:B------:R-:W-:Y:S01]  /*0520*/  @UP5 UIMAD UR56, UR32, UR51, URZ ;  /* 0x00000033203852a4 */ /* 0x000fe2000f8e023f */
[----:B------:R-:W-:Y:S01]  /*0530*/  LOP3.LUT R4, R2, 0xfffffffc, RZ, 0xc0, !PT ;  /* 0xfffffffc02047812 */ /* 0x000fe200078ec0ff */
[----:B------:R-:W-:Y:S01]  /*0540*/  ULDC.64 UR12, c[0x0][0x118] ;  /* 0x00004600000c7ab9 */ /* 0x000fe20000000a00 */
[----:B------:R-:W-:Y:S01]  /*0550*/  LOP3.LUT R2, R3, 0xc0, RZ, 0xc0, !PT ;  /* 0x000000c003027812 */ /* 0x000fe200078ec0ff */
[----:B------:R-:W-:Y:S01]  /*0560*/  IMAD.IADD R18, R0, 0x1, -R5 ;  /* 0x0000000100127824 */ /* 0x000fe200078e0a05 */
[----:B------:R-:W-:Y:S01]  /*0570*/  LEA.HI R5, R12, R12, RZ, 0x1 ;  /* 0x0000000c0c057211 */ /* 0x000fe200078f08ff */
[C---:B------:R-:W-:Y:S01]  /*0580*/  IMAD.IADD R11, R0.reuse, 0x1, -R4 ;  /* 0x00000001000b7824 */ /* 0x040fe200078e0a04 */
[----:B------:R-:W-:Y:S01]  /*0590*/  SHF.R.U32.HI R3, RZ, 0x3, R2 ;  /* 0x00000003ff037819 */ /* 0x000fe20000011602 */
[----:B------:R-:W-:Y:S01]  /*05a0*/  IMAD R4, R0, 0x8, R9 ;  /* 0x0000000800047824 */ /* 0x000fe200078e0209 */
[----:B------:R-:W-:Y:S01]  /*05b0*/  LOP3.LUT R0, R2, 0x18, R248, 0xf8, !PT ;  /* 0x0000001802007812 */ /* 0x000fe200078ef8f8 */
[----:B------:R-:W-:Y:S01]  /*05c0*/  STL [R1+0x40], R18 ;  /* 0x0000401201007387 */ /* 0x000fe20000100800 */
[----:B------:R-:W-:Y:S01]  /*05d0*/  SHF.R.S32.HI R2, RZ, 0x1f, R10 ;  /* 0x0000001fff027819 */ /* 0x000fe2000001140a */
[----:B------:R-:W-:Y:S01]  /*05e0*/  ULOP3.LUT UR58, UR35, UR58, URZ, 0x3c, !UPT ;  /* 0x0000003a233a7292 */ /* 0x000fe2000f8e3c3f */
[----:B------:R-:W-:Y:S01]  /*05f0*/  LOP3.LUT R0, R0, R3, RZ, 0x3c, !PT ;  /* 0x0000000300007212 */ /* 0x000fe200078e3cff */
[----:B------:R-:W-:Y:S01]  /*0600*/  USHF.R.S32.HI UR59, URZ, 0x1f, UR35 ;  /* 0x0000001f3f3b7899 */ /* 0x000fe20008011423 */
[----:B------:R-:W-:Y:S01]  /*0610*/  LEA.HI R250, R2, R10, RZ, 0x2 ;  /* 0x0000000a02fa7211 */ /* 0x000fe200078f10ff */
[----:B------:R-:W-:Y:S01]  /*0620*/  UISETP.NE.AND UP6, UPT, UR8, URZ, UPT ;  /* 0x0000003f0800728c */ /* 0x000fe2000bfc5270 */
[----:B------:R-:W-:Y:S01]  /*0630*/  SHF.R.S32.HI R2, RZ, 0x1f, R8 ;  /* 0x0000001fff027819 */ /* 0x000fe20000011408 */
[----:B------:R-:W-:Y:S01]  /*0640*/  IMAD.U32 R3, R4, 0x20, R0 ;  /* 0x0000002004037824 */ /* 0x000fe200078e0000 */
[-C--:B------:R-:W-:Y:S01]  /*0650*/  LEA.HI R0, R8, R8.reuse, RZ, 0x1 ;  /* 0x0000000808007211 */ /* 0x080fe200078f08ff */
[----:B------:R-:W-:Y:S01]  /*0660*/  USHF.R.S32.HI UR61, URZ, 0x1f, UR32 ;  /* 0x0000001f3f3d7899 */ /* 0x000fe20008011420 */
[----:B------:R-:W-:Y:S01]  /*0670*/  LEA.HI R9, R2, R8, RZ, 0x3 ;  /* 0x0000000802097211 */ /* 0x000fe200078f18ff */
[----:B------:R-:W-:Y:S01]  /*0680*/  USHF.R.S32.HI UR60, URZ, 0x1f, UR35 ;  /* 0x0000001f3f3c7899 */ /* 0x000fe20008011423 */
[----:B------:R1:W-:Y:S01]  /*0690*/  STL [R1+0x2c], R3 ;  /* 0x00002c0301007387 */ /* 0x0003e20000100800 */
[----:B------:R-:W-:Y:S01]  /*06a0*/  LOP3.LUT R4, R0, 0x7fffffe, RZ, 0xc0, !PT ;  /* 0x07fffffe00047812 */ /* 0x000fe200078ec0ff */
[----:B------:R-:W-:Y:S01]  /*06b0*/  UIMAD.WIDE.U32 UR42, UR36, UR44, URZ ;  /* 0x0000002c242a72a5 */ /* 0x000fe2000f8e003f */
[----:B------:R-:W-:Y:S01]  /*06c0*/  LOP3.LUT R2, R9, 0xfffffff8, RZ, 0xc0, !PT ;  /* 0xfffffff809027812 */ /* 0x000fe200078ec0ff */
[----:B------:R-:W-:Y:S01]  /*06d0*/  STL [R1+0x3c], R19 ;  /* 0x00003c1301007387 */ /* 0x000fe20000100800 */
[C---:B------:R-:W-:Y:S01]  /*06e0*/  LEA.HI R6, R7.reuse, R7, RZ, 0x1 ;  /* 0x0000000707067211 */ /* 0x040fe200078f08ff */
[C---:B------:R-:W-:Y:S01]  /*06f0*/  IMAD.IADD R15, R8.reuse, 0x1, -R4 ;  /* 0x00000001080f7824 */ /* 0x040fe200078e0a04 */
[----:B------:R-:W-:Y:S01]  /*0700*/  LOP3.LUT P2, RZ, R7, 0x2, RZ, 0xc0, !PT ;  /* 0x0000000207ff7812 */ /* 0x000fe2000784c0ff */
[----:B------:R-:W-:Y:S01]  /*0710*/  IMAD.IADD R10, R8, 0x1, -R2 ;  /* 0x00000001080a7824 */ /* 0x000fe200078e0a02 */
[----:B------:R-:W-:Y:S01]  /*0720*/  SHF.R.S32.HI R250, RZ, 0x2, R250 ;  /* 0x00000002fffa7819 */ /* 0x000fe200000114fa */
[----:B------:R-:W-:Y:S01]  /*0730*/  IMAD R2, R19, 0x4, R14 ;  /* 0x0000000413027824 */ /* 0x000fe200078e020e */
[----:B------:R-:W-:-:S02]  /*0740*/  UIMAD UR53, UR37, UR44, URZ ;  /* 0x0000002c253572a4 */ /* 0x000fc4000f8e023f */
[----:B------:R-:W-:Y:S01]  /*0750*/  LOP3.LUT P5, RZ, R10, 0x2, RZ, 0xc0, !PT ;  /* 0x000000020aff7812 */ /* 0x000fe200078ac0ff */
[----:B------:R-:W-:Y:S01]  /*0760*/  IMAD R250, R18, 0x10, R250 ;  /* 0x0000001012fa7824 */ /* 0x000fe200078e02fa */
[----:B------:R-:W-:Y:S01]  /*0770*/  LOP3.LUT P6, RZ, R10, 0x4, RZ, 0xc0, !PT ;  /* 0x000000040aff7812 */ /* 0x000fe200078cc0ff */
[----:B------:R-:W-:Y:S01]  /*0780*/  USHF.R.S32.HI UR55, URZ, 0x1f, UR48 ;  /* 0x0000001f3f377899 */ /* 0x000fe20008011430 */
[----:B------:R-:W-:Y:S01]  /*0790*/  SEL R226, R230, 0xffffffe0, !P5 ;  /* 0xffffffe0e6e27807 */ /* 0x000fe20006800000 */
[----:B------:R-:W-:Y:S01]  /*07a0*/  UIMAD UR52, UR5, UR52, URZ ;  /* 0x00000034053472a4 */ /* 0x000fe2000f8e023f */
[----:B------:R-:W-:Y:S01]  /*07b0*/  SEL R227, R227, 0xffffffc0, !P6 ;  /* 0xffffffc0e3e37807 */ /* 0x000fe20007000000 */
[----:B------:R-:W-:Y:S02]  /*07c0*/  @!UP5 UIMAD UR51, UR6, UR51, URZ ;  /* 0x000000330633d2a4 */ /* 0x000fe4000f8e023f */
[----:B------:R-:W-:Y:S02]  /*07d0*/  USHF.R.S32.HI UR50, URZ, 0x1f, UR46 ;  /* 0x0000001f3f327899 */ /* 0x000fe4000801142e */
[----:B------:R-:W-:Y:S01]  /*07e0*/  USHF.R.S32.HI UR49, URZ, 0x1f, UR41 ;  /* 0x0000001f3f317899 */ /* 0x000fe20008011429 */
[----:B-1----:R-:W-:Y:S01]  /*07f0*/  LOP3.LUT R3, R5, 0x7fffffe, RZ, 0xc0, !PT ;  /* 0x07fffffe05037812 */ /* 0x002fe200078ec0ff */
[----:B------:R-:W-:-:S04]  /*0800*/  UMOV UR40, 0xffffd000 ;  /* 0xffffd00000287882 */ /* 0x000fc80000000000 */
[----:B------:R-:W-:Y:S01]  /*0810*/  IMAD.IADD R4, R12, 0x1, -R3 ;  /* 0x000000010c047824 */ /* 0x000fe200078e0a03 */
[----:B------:R-:W-:-:S03]  /*0820*/  LOP3.LUT R3, R7, 0x1, RZ, 0xc0, !PT ;  /* 0x0000000107037812 */ /* 0x000fc600078ec0ff */
[----:B------:R-:W-:Y:S01]  /*0830*/  IMAD R8, R2, 0x8, R4 ;  /* 0x0000000802087824 */ /* 0x000fe200078e0204 */
[--C-:B------:R-:W-:Y:S02]  /*0840*/  SHF.R.S32.HI R4, RZ, 0x1, R0.reuse ;  /* 0x00000001ff047819 */ /* 0x100fe40000011400 */
[----:B------:R-:W-:Y:S02]  /*0850*/  SHF.R.S32.HI R0, RZ, 0x1f, R0 ;  /* 0x0000001fff007819 */ /* 0x000fe40000011400 */
[----:B------:R-:W-:Y:S01]  /*0860*/  ISETP.NE.U32.AND P3, PT, R3, 0x1, PT ;  /* 0x000000010300780c */ /* 0x000fe20003f65070 */
[----:B------:R-:W-:Y:S01]  /*0870*/  IMAD.SHL.U32 R3, R12, 0x40, RZ ;  /* 0x000000400c037824 */ /* 0x000fe200078e00ff */
[----:B------:R-:W-:Y:S02]  /*0880*/  LEA.HI R2, R0, R4, RZ, 0x2 ;  /* 0x0000000400027211 */ /* 0x000fe400078f10ff */
[----:B------:R-:W-:Y:S02]  /*0890*/  SHF.R.S32.HI R0, RZ, 0x1, R5 ;  /* 0x00000001ff007819 */ /* 0x000fe40000011405 */
[----:B------:R-:W-:-:S02]  /*08a0*/  LOP3.LUT R5, R3, 0x1c0, RZ, 0xc0, !PT ;  /* 0x000001c003057812 */ /* 0x000fc400078ec0ff */
[C---:B------:R-:W-:Y:S01]  /*08b0*/  LOP3.LUT P4, RZ, R0.reuse, 0x2, RZ, 0xc0, !PT ;  /* 0x0000000200ff7812 */ /* 0x040fe2000788c0ff */
[----:B------:R-:W-:Y:S01]  /*08c0*/  IMAD.SHL.U32 R0, R0, 0x40, RZ ;  /* 0x0000004000007824 */ /* 0x000fe200078e00ff */
[----:B------:R-:W-:Y:S01]  /*08d0*/  LOP3.LUT R3, R2, 0xfffffffc, RZ, 0xc0, !PT ;  /* 0xfffffffc02037812 */ /* 0x000fe200078ec0ff */
[----:B------:R-:W-:Y:S01]  /*08e0*/  IMAD.SHL.U32 R2, R11, 0x10, RZ ;  /* 0x000000100b027824 */ /* 0x000fe200078e00ff */
[----:B------:R-:W-:Y:S02]  /*08f0*/  SEL R237, R237, 0x10, !P3 ;  /* 0x00000010eded7807 */ /* 0x000fe40005800000 */
[----:B------:R-:W-:Y:S01]  /*0900*/  LOP3.LUT R0, R0, 0xc0, RZ, 0xc0, !PT ;  /* 0x000000c000007812 */ /* 0x000fe200078ec0ff */
[----:B------:R-:W-:Y:S01]  /*0910*/  IMAD.IADD R12, R4, 0x1, -R3 ;  /* 0x00000001040c7824 */ /* 0x000fe200078e0a03 */
[----:B------:R-:W-:Y:S02]  /*0920*/  LOP3.LUT R2, R5, 0x30, R2, 0xf8, !PT ;  /* 0x0000003005027812 */ /* 0x000fe400078ef802 */
[----:B------:R-:W-:-:S02]  /*0930*/  LOP3.LUT R3, R0, 0x8, R13, 0xf8, !PT ;  /* 0x0000000800037812 */ /* 0x000fc400078ef80d */
[----:B------:R-:W-:Y:S02]  /*0940*/  SHF.R.U32.HI R0, RZ, 0x3, R0 ;  /* 0x00000003ff007819 */ /* 0x000fe40000011600 */
[----:B------:R-:W-:Y:S02]  /*0950*/  LOP3.LUT R4, R2, 0x8, R13, 0xf8, !PT ;  /* 0x0000000802047812 */ /* 0x000fe400078ef80d */
[----:B------:R-:W-:Y:S01]  /*0960*/  LOP3.LUT R221, R3, R0, RZ, 0x3c, !PT ;  /* 0x0000000003dd7212 */ /* 0x000fe200078e3cff */
[----:B------:R-:W-:Y:S01]  /*0970*/  IMAD.SHL.U32 R3, R19, 0x20, RZ ;  /* 0x0000002013037824 */ /* 0x000fe200078e00ff */
[----:B------:R-:W-:Y:S02]  /*0980*/  LOP3.LUT R0, R6, 0x3fffffe, RZ, 0xc0, !PT ;  /* 0x03fffffe06007812 */ /* 0x000fe400078ec0ff */
[----:B------:R-:W-:Y:S01]  /*0990*/  SHF.R.U32.HI R2, RZ, 0x3, R5 ;  /* 0x00000003ff027819 */ /* 0x000fe20000011605 */
[----:B------:R-:W-:Y:S01]  /*09a0*/  IMAD.U32 R221, R8, 0x20, R221 ;  /* 0x0000002008dd7824 */ /* 0x000fe200078e00dd */
[----:B------:R-:W-:Y:S01]  /*09b0*/  SEL R222, R230, 0xffffffe0, !P4 ;  /* 0xffffffe0e6de7807 */ /* 0x000fe20006000000 */
[C---:B------:R-:W-:Y:S01]  /*09c0*/  IMAD.IADD R5, R7.reuse, 0x1, -R0 ;  /* 0x0000000107057824 */ /* 0x040fe200078e0a00 */
[----:B------:R-:W-:Y:S01]  /*09d0*/  LOP3.LUT R13, R4, R2, RZ, 0x3c, !PT ;  /* 0x00000002040d7212 */ /* 0x000fe200078e3cff */
[----:B------:R-:W-:Y:S01]  /*09e0*/  IMAD.SHL.U32 R0, R7, 0x40, RZ ;  /* 0x0000004007007824 */ /* 0x000fe200078e00ff */
[----:B------:R-:W-:Y:S01]  /*09f0*/  SHF.R.S32.HI R2, RZ, 0x3, R9 ;  /* 0x00000003ff027819 */ /* 0x000fe20000011409 */
[----:B------:R-:W-:Y:S01]  /*0a00*/  IMAD.SHL.U32 R4, R16, 0x2, RZ ;  /* 0x0000000210047824 */ /* 0x000fe200078e00ff */
[----:B------:R-:W-:Y:S01]  /*0a10*/  LOP3.LUT P0, RZ, R12, 0x2, RZ, 0xc0, !PT ;  /* 0x000000020cff7812 */ /* 0x000fe2000780c0ff */
[----:B------:R-:W-:Y:S01]  /*0a20*/  IMAD.SHL.U32 R221, R221, 0x2, RZ ;  /* 0x00000002dddd7824 */ /* 0x000fe200078e00ff */
[----:B------:R-:W-:Y:S01]  /*0a30*/  LOP3.LUT R0, R0, 0x1c0, RZ, 0xc0, !PT ;  /* 0x000001c000007812 */ /* 0x000fe200078ec0ff */
[----:B------:R-:W-:Y:S01]  /*0a40*/  IMAD R15, R2, 0x8, R15 ;  /* 0x00000008020f7824 */ /* 0x000fe200078e020f */
[----:B------:R-:W-:Y:S01]  /*0a50*/  SEL R230, R230, 0xffffffe0, !P0 ;  /* 0xffffffe0e6e67807 */ /* 0x000fe20004000000 */
[C---:B------:R-:W-:Y:S01]  /*0a60*/  IMAD R225, R11.reuse, 0x2, R2 ;  /* 0x000000020be17824 */ /* 0x040fe200078e0202 */
[----:B------:R-:W-:Y:S01]  /*0a70*/  LOP3.LUT R3, R0, 0x20, R3, 0xf8, !PT ;  /* 0x0000002000037812 */ /* 0x000fe200078ef803 */
[----:B------:R-:W-:Y:S01]  /*0a80*/  IMAD R2, R11, 0x200, R4 ;  /* 0x000002000b027824 */ /* 0x000fe200078e0204 */
[----:B------:R-:W-:Y:S01]  /*0a90*/  SHF.R.U32.HI R0, RZ, 0x3, R0 ;  /* 0x00000003ff007819 */ /* 0x000fe20000011600 */
[----:B------:R-:W-:-:S02]  /*0aa0*/  IMAD.IADD R222, R221, 0x1, R222 ;  /* 0x00000001ddde7824 */ /* 0x000fc400078e02de */
[----:B------:R-:W-:Y:S01]  /*0ab0*/  IMAD R9, R5, 0x20, R2 ;  /* 0x0000002005097824 */ /* 0x000fe200078e0202 */
[----:B------:R-:W-:Y:S01]  /*0ac0*/  LOP3.LUT R7, R3, R0, RZ, 0x3c, !PT ;  /* 0x0000000003077212 */ /* 0x000fe200078e3cff */
[----:B------:R-:W-:Y:S01]  /*0ad0*/  IMAD.U32 R3, RZ, RZ, UR15 ;  /* 0x0000000fff037e24 */ /* 0x000fe2000f8e00ff */
[----:B------:R-:W-:Y:S02]  /*0ae0*/  SHF.R.S32.HI R0, RZ, 0x1, R6 ;  /* 0x00000001ff007819 */ /* 0x000fe40000011406 */
[----:B------:R-:W-:Y:S02]  /*0af0*/  SHF.R.S32.HI R2, RZ, 0x7, R17 ;  /* 0x00000007ff027819 */ /* 0x000fe40000011411 */
[C---:B------:R-:W-:Y:S01]  /*0b00*/  LOP3.LUT P1, RZ, R0.reuse, 0x2, RZ, 0xc0, !PT ;  /* 0x0000000200ff7812 */ /* 0x040fe2000782c0ff */
[----:B------:R-:W-:Y:S02]  /*0b10*/  IMAD.SHL.U32 R0, R0, 0x40, RZ ;  /* 0x0000004000007824 */ /* 0x000fe400078e00ff */
[----:B------:R-:W-:-:S02]  /*0b20*/  IMAD R3, R2, 0x1000, R4 ;  /* 0x0000100002037824 */ /* 0x000fc400078e0204 */
[----:B------:R-:W-:Y:S01]  /*0b30*/  IMAD.SHL.U32 R2, R2, 0x8, RZ ;  /* 0x0000000802027824 */ /* 0x000fe200078e00ff */
[----:B------:R-:W-:Y:S01]  /*0b40*/  LOP3.LUT R0, R0, 0xc0, RZ, 0xc0, !PT ;  /* 0x000000c000007812 */ /* 0x000fe200078ec0ff */
[----:B------:R-:W-:Y:S02]  /*0b50*/  IMAD R5, R18, 0x400, R3 ;  /* 0x0000040012057824 */ /* 0x000fe400078e0203 */
[----:B------:R-:W-:Y:S01]  /*0b60*/  IMAD.SHL.U32 R4, R14, 0x10, RZ ;  /* 0x000000100e047824 */ /* 0x000fe200078e00ff */
[----:B------:R-:W-:Y:S01]  /*0b70*/  LOP3.LUT R2, R2, 0x8, RZ, 0xc0, !PT ;  /* 0x0000000802027812 */ /* 0x000fe200078ec0ff */
[----:B------:R-:W-:Y:S01]  /*0b80*/  IMAD.IADD R240, R7, 0x1, R5 ;  /* 0x0000000107f07824 */ /* 0x000fe200078e0205 */
[----:B------:R-:W-:Y:S01]  /*0b90*/  SHF.R.U32.HI R3, RZ, 0x3, R0 ;  /* 0x00000003ff037819 */ /* 0x000fe20000011600 */
[----:B------:R-:W-:Y:S01]  /*0ba0*/  IMAD.SHL.U32 R5, R14, 0x8, RZ ;  /* 0x000000080e057824 */ /* 0x000fe200078e00ff */
[----:B------:R-:W-:Y:S01]  /*0bb0*/  LOP3.LUT R7, R2, 0x10, R4, 0xf8, !PT ;  /* 0x0000001002077812 */ /* 0x000fe200078ef804 */
[----:B------:R-:W-:Y:S01]  /*0bc0*/  IMAD.SHL.U32 R240, R240, 0x2, RZ ;  /* 0x00000002f0f07824 */ /* 0x000fe200078e00ff */
[----:B------:R-:W-:Y:S01]  /*0bd0*/  LOP3.LUT R8, R3, R0, R2, 0x1e, !PT ;  /* 0x0000000003087212 */ /* 0x000fe200078e1e02 */
[----:B------:R-:W-:Y:S01]  /*0be0*/  IMAD.SHL.U32 R0, R10, 0x40, RZ ;  /* 0x000000400a007824 */ /* 0x000fe200078e00ff */
[----:B------:R-:W-:Y:S01]  /*0bf0*/  LOP3.LUT R5, R5, 0x8, RZ, 0xc0, !PT ;  /* 0x0000000805057812 */ /* 0x000fe200078ec0ff */
[----:B------:R-:W-:Y:S01]  /*0c00*/  IMAD.SHL.U32 R2, R12, 0x40, RZ ;  /* 0x000000400c027824 */ /* 0x000fe200078e00ff */
[----:B------:R-:W-:Y:S01]  /*0c10*/  IADD3 R238, R240, 0x20, RZ ;  /* 0x00000020f0ee7810 */ /* 0x000fe20007ffe0ff */
[----:B------:R-:W-:Y:S01]  /*0c20*/  IMAD.IADD R8, R8, 0x1, R9 ;  /* 0x0000000108087824 */ /* 0x000fe200078e0209 */
[----:B------:R-:W-:Y:S01]  /*0c30*/  LOP3.LUT R0, R0, 0x1c0, RZ, 0xc0, !PT ;  /* 0x000001c000007812 */ /* 0x000fe200078ec0ff */
[----:B------:R-:W-:Y:S01]  /*0c40*/  IMAD R3, R14, 0x200, R13 ;  /* 0x000002000e037824 */ /* 0x000fe200078e020d */
[----:B------:R-:W-:Y:S01]  /*0c50*/  LOP3.LUT R2, R2, 0xc0, RZ, 0xc0, !PT ;  /* 0x000000c002027812 */ /* 0x000fe200078ec0ff */
[----:B------:R-:W-:Y:S01]  /*0c60*/  IMAD.IADD R239, R240, 0x1, R237 ;  /* 0x00000001f0ef7824 */ /* 0x000fe200078e02ed */
[----:B------:R-:W-:-:S02]  /*0c70*/  SHF.R.U32.HI R6, RZ, 0x3, R0 ;  /* 0x00000003ff067819 */ /* 0x000fc40000011600 */
[--C-:B------:R-:W-:Y:S02]  /*0c80*/  SHF.R.U32.HI R4, RZ, 0x3, R2.reuse ;  /* 0x00000003ff047819 */ /* 0x100fe40000011602 */
[--C-:B------:R-:W-:Y:S01]  /*0c90*/  LOP3.LUT R6, R6, R0, R5.reuse, 0x1e, !PT ;  /* 0x0000000006067212 */ /* 0x100fe200078e1e05 */
[----:B------:R-:W-:Y:S01]  /*0ca0*/  IMAD.SHL.U32 R0, R15, 0x20, RZ ;  /* 0x000000200f007824 */ /* 0x000fe200078e00ff */
[C---:B------:R-:W-:Y:S02]  /*0cb0*/  LOP3.LUT R5, R4.reuse, R2, R5, 0x1e, !PT ;  /* 0x0000000204057212 */ /* 0x040fe400078e1e05 */
[----:B------:R-:W-:Y:S01]  /*0cc0*/  LOP3.LUT R2, R4, R7, R2, 0x1e, !PT ;  /* 0x0000000704027212 */ /* 0x000fe200078e1e02 */
[----:B------:R-:W-:Y:S01]  /*0cd0*/  IMAD R231, R18, 0x200, R0 ;  /* 0x0000020012e77824 */ /* 0x000fe200078e0200 */
[----:B------:R-:W-:Y:S01]  /*0ce0*/  LEA R4, R8, 0x9000, 0x1 ;  /* 0x0000900008047811 */ /* 0x000fe200078e08ff */
[----:B------:R-:W-:Y:S01]  /*0cf0*/  IMAD.U32 R225, R225, 0x200, R6 ;  /* 0x00000200e1e17824 */ /* 0x000fe200078e0006 */
[----:B------:R-:W-:Y:S01]  /*0d00*/  @P2 IADD3 R238, R240, -0x20, RZ ;  /* 0xffffffe0f0ee2810 */ /* 0x000fe20007ffe0ff */
[----:B------:R-:W-:Y:S01]  /*0d10*/  IMAD.IADD R229, R0, 0x1, R2 ;  /* 0x0000000100e57824 */ /* 0x000fe200078e0202 */
[C---:B------:R-:W-:Y:S01]  /*0d20*/  IADD3 R2, R248.reuse, 0x20, RZ ;  /* 0x00000020f8027810 */ /* 0x040fe20007ffe0ff */
[----:B------:R-:W-:Y:S01]  /*0d30*/  IMAD.IADD R231, R231, 0x1, R5 ;  /* 0x00000001e7e77824 */ /* 0x000fe200078e0205 */
[----:B------:R-:W-:Y:S01]  /*0d40*/  IADD3 R0, R248, 0x40, RZ ;  /* 0x00000040f8007810 */ /* 0x000fe20007ffe0ff */
[----:B------:R-:W-:Y:S01]  /*0d50*/  IMAD.IADD R237, R237, 0x1, R238 ;  /* 0x00000001eded7824 */ /* 0x000fe200078e02ee */
[----:B------:R-:W-:Y:S01]  /*0d60*/  LEA R225, R225, 0xf000, 0x1 ;  /* 0x0000f000e1e17811 */ /* 0x000fe200078e08ff */
[----:B------:R1:W-:Y:S04]  /*0d70*/  STL [R1+0x8], R2 ;  /* 0x0000080201007387 */ /* 0x0003e80000100800 */
[----:B------:R2:W-:Y:S01]  /*0d80*/  STL [R1+0xc], R0 ;  /* 0x00000c0001007387 */ /* 0x0005e20000100800 */
[----:B------:R-:W-:-:S02]  /*0d90*/  IMAD.IADD R226, R225, 0x1, R226 ;  /* 0x00000001e1e27824 */ /* 0x000fc400078e02e2 */
[--C-:B------:R-:W-:Y:S01]  /*0da0*/  IMAD.IADD R228, R225, 0x1, R227.reuse ;  /* 0x00000001e1e47824 */ /* 0x100fe200078e02e3 */
[----:B------:R3:W-:Y:S01]  /*0db0*/  STL [R1+0x30], R4 ;  /* 0x0000300401007387 */ /* 0x0007e20000100800 */
[----:B------:R-:W-:Y:S02]  /*0dc0*/  IMAD.IADD R227, R226, 0x1, R227 ;  /* 0x00000001e2e37824 */ /* 0x000fe400078e02e3 */
[----:B-1----:R-:W-:Y:S01]  /*0dd0*/  IMAD.SHL.U32 R2, R3, 0x2, RZ ;  /* 0x0000000203027824 */ /* 0x002fe200078e00ff */
[C---:B--2---:R-:W-:Y:S02]  /*0de0*/  IADD3 R0, R4.reuse, 0x20, RZ ;  /* 0x0000002004007810 */ /* 0x044fe40007ffe0ff */
[----:B------:R-:W-:-:S05]  /*0df0*/  @P1 IADD3 R0, R4, -0x20, RZ ;  /* 0xffffffe004001810 */ /* 0x000fca0007ffe0ff */
[----:B------:R3:W-:Y:S02]  /*0e00*/  STL [R1+0x34], R0 ;  /* 0x0000340001007387 */ /* 0x0007e40000100800 */
.L_x_170:
        /* <DEDUP_REMOVED lines=53> */
.L_x_129:
        /* <DEDUP_REMOVED lines=22> */
[----:B------:R-:W-:Y:S02]  /*12c0*/  UIMAD UR7, UR39, UR8, URZ ;  /* 0x00000008270772a4 */ /* 0x000fe4000f8e023f */
[----:B-1----:R-:W-:Y:S02]  /*12d0*/  UISETP.NE.AND UP0, UPT, UR24, -0x1, UPT ;  /* 0xffffffff1800788c */ /* 0x002fe4000bf05270 */
[----:B------:R-:W-:Y:S02]  /*12e0*/  UIADD3 UR6, UR20, 0x3f, URZ ;  /* 0x0000003f14067890 */ /* 0x000fe4000fffe03f */
[----:B------:R-:W-:Y:S02]  /*12f0*/  UIMAD UR10, UR32, UR9, UR7 ;  /* 0x00000009200a72a4 */ /* 0x000fe4000f8e0207 */
[----:B------:R-:W-:Y:S01]  /*1300*/  USHF.R.S32.HI UR7, URZ, 0x1f, UR6 ;  /* 0x0000001f3f077899 */ /* 0x000fe20008011406 */
[----:B------:R-:W-:Y:S01]  /*1310*/  PLOP3.LUT P1, PT, PT, PT, UP0, 0x80, 0x0 ;  /* 0x000000000000781c */ /* 0x000fe20003f2f008 */
[----:B------:R-:W-:-:S02]  /*1320*/  ULDC.64 UR14, c[0x0][0x190] ;  /* 0x00006400000e7ab9 */ /* 0x000fc40000000a00 */
[----:B------:R-:W-:Y:S02]  /*1330*/  ULEA.HI UR9, UR7, UR6, URZ, 0x6 ;  /* 0x0000000607097291 */ /* 0x000fe4000f8f303f */
[----:B------:R-:W-:Y:S02]  /*1340*/  UIMAD.WIDE.U32 UR4, UR32, UR8, URZ ;  /* 0x00000008200472a5 */ /* 0x000fe4000f8e003f */
[----:B------:R-:W-:Y:S02]  /*1350*/  UISETP.NE.AND UP2, UPT, UR11, -0x1, UPT ;  /* 0xffffffff0b00788c */ /* 0x000fe4000bf45270 */
[----:B------:R-:W-:Y:S02]  /*1360*/  UIMAD.WIDE.U32 UR6, UR11, UR14, URZ ;  /* 0x0000000e0b0672a5 */ /* 0x000fe4000f8e003f */
[----:B------:R-:W-:Y:S02]  /*1370*/  @UP0 UIADD3 UR8, UR21, UR24, URZ ;  /* 0x0000001815080290 */ /* 0x000fe4000fffe03f */
[----:B------:R-:W-:-:S02]  /*1380*/  ULDC.64 UR22, c[0x0][0x198] ;  /* 0x0000660000167ab9 */ /* 0x000fc40000000a00 */
[----:B------:R-:W-:Y:S02]  /*1390*/  UIADD3 UR33, UR5, UR10, URZ ;  /* 0x0000000a05217290 */ /* 0x000fe4000fffe03f */
[----:B------:R-:W-:Y:S02]  /*13a0*/  USEL UR38, UR4, UR6, !UP2 ;  /* 0x0000000604267287 */ /* 0x000fe4000d000000 */
[----:B------:R-:W-:Y:S02]  /*13b0*/  @UP0 UIMAD.WIDE.U32 UR4, UR8, UR22, URZ ;  /* 0x00000016080402a5 */ /* 0x000fe4000f8e003f */
[----:B------:R-:W-:Y:S02]  /*13c0*/  ULOP3.LUT UR6, UR9, 0xffffffc0, URZ, 0xc0, !UPT ;  /* 0xffffffc009067892 */ /* 0x000fe4000f8ec03f */
[----:B------:R-:W-:Y:S02]  /*13d0*/  @UP0 UIMAD UR26, UR8, UR23, UR5 ;  /* 0x00000017081a02a4 */ /* 0x000fe4000f8e0205 */
[----:B------:R-:W-:-:S02]  /*13e0*/  UIMAD UR5, UR11, UR15, URZ ;  /* 0x0000000f0b0572a4 */ /* 0x000fc4000f8e023f */
[----:B------:R-:W-:Y:S02]  /*13f0*/  UIADD3 UR14, UR6, -0x40, URZ ;  /* 0xffffffc0060e7890 */ /* 0x000fe4000fffe03f */
[----:B------:R-:W-:Y:S02]  /*1400*/  USHF.R.S32.HI UR34, URZ, 0x6, UR9 ;  /* 0x000000063f227899 */ /* 0x000fe40008011409 */
        /* <DEDUP_REMOVED lines=8> */
[----:B------:R-:W-:-:S04]  /*1490*/  UIMAD UR7, UR21, UR7, UR8 ;  /* 0x00000007150772a4 */ /* 0x000fc8000f8e0208 */
[----:B------:R-:W-:-:S03]  /*14a0*/  UIADD3 UR5, UR5, UR7, URZ ;  /* 0x0000000705057290 */ /* 0x000fc6000fffe03f */
[----:B------:R-:W-:Y:S02]  /*14b0*/  ULDC.64 UR6, c[0x0][0x180] ;  /* 0x0000600000067ab9 */ /* 0x000fe40000000a00 */
[----:B------:R-:W-:Y:S02]  /*14c0*/  UIMAD UR8, UR39, UR6, URZ ;  /* 0x00000006270872a4 */ /* 0x000fe4000f8e023f */
[----:B------:R-:W-:Y:S02]  /*14d0*/  UIMAD.WIDE.U32 UR4, UR32, UR6, UR4 ;  /* 0x00000006200472a5 */ /* 0x000fe4000f8e0004 */
[----:B------:R-:W-:-:S04]  /*14e0*/  UIMAD UR7, UR32, UR7, UR8 ;  /* 0x00000007200772a4 */ /* 0x000fc8000f8e0208 */
[----:B------:R-:W-:Y:S02]  /*14f0*/  UIADD3 UR26, UR5, UR7, URZ ;  /* 0x00000007051a7290 */ /* 0x000fe4000fffe03f */
[----:B------:R-:W-:Y:S02]  /*1500*/  UMOV UR23, UR4 ;  /* 0x0000000400177c82 */ /* 0x000fe40008000000 */
.L_x_131:
        /* <DEDUP_REMOVED lines=9> */
[----:B------:R-:W-:Y:S02]  /*15a0*/  ULDC.64 UR8, c[0x0][0x188] ;  /* 0x0000620000087ab9 */ /* 0x000fe40000000a00 */
[----:B------:R-:W-:Y:S02]  /*15b0*/  UIMAD UR7, UR21, UR7, UR4 ;  /* 0x00000007150772a4 */ /* 0x000fe4000f8e0204 */
[----:B------:R-:W-:-:S04]  /*15c0*/  UIMAD UR4, UR39, UR8, URZ ;  /* 0x00000008270472a4 */ /* 0x000fc8000f8e023f */
[----:B------:R-:W-:Y:S02]  /*15d0*/  UIMAD UR9, UR32, UR9, UR4 ;  /* 0x00000009200972a4 */ /* 0x000fe4000f8e0204 */
[----:B------:R-:W-:-:S04]  /*15e0*/  UIMAD.WIDE.U32 UR4, UR21, UR6, URZ ;  /* 0x00000006150472a5 */ /* 0x000fc8000f8e003f */
[----:B------:R-:W-:-:S04]  /*15f0*/  UIADD3 UR5, UR5, UR7, URZ ;  /* 0x0000000705057290 */ /* 0x000fc8000fffe03f */
[----:B------:R-:W-:-:S04]  /*1600*/  UIMAD.WIDE.U32 UR4, UR32, UR8, UR4 ;  /* 0x00000008200472a5 */ /* 0x000fc8000f8e0004 */
[----:B------:R-:W-:-:S03]  /*1610*/  UIADD3 UR31, UR5, UR9, URZ ;  /* 0x00000009051f7290 */ /* 0x000fc6000fffe03f */
[----:B------:R-:W-:Y:S02]  /*1620*/  UMOV UR30, UR4 ;  /* 0x00000004001e7c82 */ /* 0x000fe40008000000 */
.L_x_132:
        /* <DEDUP_REMOVED lines=8> */
[----:B------:R-:W-:Y:S02]  /*16b0*/  USHF.R.S32.HI UR22, URZ, 0x1f, UR18 ;  /* 0x0000001f3f167899 */ /* 0x000fe40008011412 */
[----:B------:R-:W-:-:S02]  /*16c0*/  @UP2 UMOV UR27, UR4 ;  /* 0x00000004001b2c82 */ /* 0x000fc40008000000 */
        /* <DEDUP_REMOVED lines=8> */
[----:B------:R-:W-:Y:S01]  /*1750*/  UIMAD UR4, UR39, UR8, UR54 ;  /* 0x00000008270472a4 */ /* 0x000fe2000f8e0236 */
[----:B------:R-:W2:Y:S03]  /*1760*/  S2UR UR8, SR_CTAID.X ;  /* 0x00000000000879c3 */ /* 0x000ea60000002500 */
        /* <DEDUP_REMOVED lines=8> */
[----:B------:R-:W-:Y:S01]  /*17f0*/  ULDC.64 UR6, c[0x0][0x3d8] ;  /* 0x0000f60000067ab9 */ /* 0x000fe20000000a00 */
[----:B-1----:R-:W-:Y:S01]  /*1800*/  IMAD.MOV R0, RZ, RZ, -R5 ;  /* 0x000000ffff007224 */ /* 0x002fe200078e0a05 */
[----:B--2---:R-:W-:Y:S01]  /*1810*/  UIMAD.WIDE.U32 UR4, UR8, UR6, URZ ;  /* 0x00000006080472a5 */ /* 0x004fe2000f8e003f */
[----:B------:R-:W-:Y:S02]  /*1820*/  IMAD.MOV.U32 R4, RZ, RZ, RZ ;  /* 0x000000ffff047224 */ /* 0x000fe400078e00ff */
[----:B------:R-:W-:Y:S01]  /*1830*/  IMAD R0, R0, R6, RZ ;  /* 0x0000000600007224 */ /* 0x000fe200078e02ff */
[----:B------:R-:W-:-:S02]  /*1840*/  USEL UR15, UR4, URZ, UP6 ;  /* 0x0000003f040f7287 */ /* 0x000fc4000b000000 */
[----:B------:R-:W-:Y:S01]  /*1850*/  UIMAD UR7, UR8, UR7, UR5 ;  /* 0x00000007080772a4 */ /* 0x000fe2000f8e0205 */
[----:B------:R-:W-:Y:S01]  /*1860*/  IMAD.HI.U32 R0, R5, R0, R4 ;  /* 0x0000000005007227 */ /* 0x000fe200078e0004 */
[----:B------:R-:W-:Y:S02]  /*1870*/  USHF.L.U64.HI UR4, UR32, 0x7, UR39 ;  /* 0x0000000720047899 */ /* 0x000fe40008010227 */
[----:B------:R-:W-:Y:S02]  /*1880*/  USHF.L.U32 UR8, UR32, 0x7, URZ ;  /* 0x0000000720087899 */ /* 0x000fe4000800063f */
[----:B------:R-:W-:Y:S01]  /*1890*/  USEL UR5, UR4, URZ, UP1 ;  /* 0x0000003f04057287 */ /* 0x000fe20008800000 */
[----:B------:R-:W-:Y:S01]  /*18a0*/  IMAD.HI.U32 R0, R0, R3, RZ ;  /* 0x0000000300007227 */ /* 0x000fe200078e00ff */
[----:B------:R-:W-:-:S03]  /*18b0*/  USEL UR4, UR8, URZ, UP1 ;  /* 0x0000003f08047287 */ /* 0x000fc60008800000 */
[----:B------:R-:W-:Y:S01]  /*18c0*/  IMAD.MOV R4, RZ, RZ, -R0 ;  /* 0x000000ffff047224 */ /* 0x000fe200078e0a00 */
[----:B------:R-:W-:Y:S02]  /*18d0*/  UIADD3 UR4, UP1, UR14, UR4, URZ ;  /* 0x000000040e047290 */ /* 0x000fe4000ff3e03f */
[----:B------:R-:W-:Y:S01]  /*18e0*/  ULDC UR8, c[0x0][0x234] ;  /* 0x00008d0000087ab9 */ /* 0x000fe20000000800 */
[C---:B------:R-:W-:Y:S01]  /*18f0*/  IMAD R3, R6.reuse, R4, R3 ;  /* 0x0000000406037224 */ /* 0x040fe200078e0203 */
[----:B------:R-:W-:Y:S02]  /*1900*/  UIADD3.X UR6, UR29, UR5, URZ, UP1, !UPT ;  /* 0x000000051d067290 */ /* 0x000fe40008ffe43f */
[----:B------:R-:W-:Y:S02]  /*1910*/  UIMAD UR5, UR37, UR4, URZ ;  /* 0x00000004250572a4 */ /* 0x000fe4000f8e023f */
[----:B------:R-:W-:Y:S02]  /*1920*/  ISETP.GT.U32.AND P0, PT, R6, R3, PT ;  /* 0x000000030600720c */ /* 0x000fe40003f04070 */
[----:B------:R-:W-:-:S02]  /*1930*/  UIMAD UR6, UR36, UR6, UR5 ;  /* 0x00000006240672a4 */ /* 0x000fc4000f8e0205 */
        /* <DEDUP_REMOVED lines=22> */
.L_x_133:
[----:B------:R-:W-:Y:S02]  /*1aa0*/  UMOV UR6, UR52 ;  /* 0x0000003400067c82 */ /* 0x000fe40008000000 */
.L_x_134:
[----:B------:R-:W1:Y:S01]  /*1ab0*/  S2R R15, SR_TID.X ;  /* 0x00000000000f7919 */ /* 0x000e620000002100 */
[----:B------:R-:W-:Y:S01]  /*1ac0*/  UIADD3 UR4, UP4, UP3, UR4, UR46, UR48 ;  /* 0x0000002e04047290 */ /* 0x000fe2000fb9e030 */
[----:B------:R-:W-:Y:S01]  /*1ad0*/  SHF.R.S32.HI R249, RZ, 0x1f, R248 ;  /* 0x0000001ffff97819 */ /* 0x000fe200000114f8 */
[----:B------:R-:W-:Y:S01]  /*1ae0*/  UIADD3 UR10, UR14, UR10, URZ ;  /* 0x0000000a0e0a7290 */ /* 0x000fe2000fffe03f */
[----:B------:R-:W-:Y:S01]  /*1af0*/  IMAD.U32 R9, RZ, RZ, UR35 ;  /* 0x00000023ff097e24 */ /* 0x000fe2000f8e00ff */
[----:B------:R-:W-:Y:S01]  /*1b00*/  UIADD3 UR25, UP2, UP1, UR15, UR4, UR17 ;  /* 0x000000040f197290 */ /* 0x000fe2000f95e011 */
[----:B------:R-:W-:Y:S01]  /*1b10*/  BSSY B1, `(.L_x_130) ;  /* 0x000086f000017945 */ /* 0x000fe20003800000 */
        /* <DEDUP_REMOVED lines=17> */
[----:B------:R-:W-:Y:S01]  /*1c30*/  UIADD3 UR4, UR14, UR6, URZ ;  /* 0x000000060e047290 */ /* 0x000fe2000fffe03f */
[----:B------:R-:W-:Y:S01]  /*1c40*/  IADD3.X R7, R17, UR29, RZ, P0, !PT ;  /* 0x0000001d11077c10 */ /* 0x000fe200087fe4ff */
[----:B------:R-:W-:Y:S01]  /*1c50*/  IMAD.WIDE.U32 R4, R0, c[0x0][0x190], R248 ;  /* 0x0000640000047a25 */ /* 0x000fe200078e00f8 */
[----:B------:R-:W-:-:S03]  /*1c60*/  UMOV UR29, 0x4 ;  /* 0x00000004001d7882 */ /* 0x000fc60000000000 */
[----:B------:R-:W-:Y:S01]  /*1c70*/  IMAD R7, R7, c[0x0][0x190], RZ ;  /* 0x0000640007077a24 */ /* 0x000fe200078e02ff */
[----:B------:R-:W-:-:S03]  /*1c80*/  IADD3 R6, P0, R4, UR38, RZ ;  /* 0x0000002604067c10 */ /* 0x000fc6000ff1e0ff */
[----:B------:R-:W-:-:S05]  /*1c90*/  IMAD R0, R0, c[0x0][0x194], R7 ;  /* 0x0000650000007a24 */ /* 0x000fca00078e0207 */
[----:B------:R-:W-:Y:S01]  /*1ca0*/  IADD3.X R7, R5, UR33, R0, P0, !PT ;  /* 0x0000002105077c10 */ /* 0x000fe200087fe400 */
[----:B------:R-:W-:Y:S01]  /*1cb0*/  IMAD.U32 R0, RZ, RZ, UR14 ;  /* 0x0000000eff007e24 */ /* 0x000fe2000f8e00ff */
[----:B------:R-:W-:Y:S01]  /*1cc0*/  ULDC.64 UR14, c[0x0][0x3c8] ;  /* 0x0000f200000e7ab9 */ /* 0x000fe20000000a00 */
[----:B------:R-:W-:Y:S01]  /*1cd0*/  IADD3 R4, P0, R248, UR27, RZ ;  /* 0x0000001bf8047c10 */ /* 0x000fe2000ff1e0ff */
[----:B------:R-:W-:Y:S01]  /*1ce0*/  UIMAD.WIDE UR4, UR4, UR29, UR14 ;  /* 0x0000001d040472a5 */ /* 0x000fe2000f8e020e */
[----:B------:R-:W-:Y:S02]  /*1cf0*/  IMAD.WIDE.U32 R6, R9, c[0x0][0x1a8], R6 ;  /* 0x00006a0009067a25 */ /* 0x000fe400078e0006 */
[----:B------:R-:W-:-:S03]  /*1d00*/  IADD3.X R5, R249, UR28, RZ, P0, !PT ;  /* 0x0000001cf9057c10 */ /* 0x000fc600087fe4ff */
[----:B------:R-:W-:Y:S01]  /*1d10*/  IADD3 R10, R7, UR9, RZ ;  /* 0x00000009070a7c10 */ /* 0x000fe2000fffe0ff */
[----:B------:R-:W-:Y:S01]  /*1d20*/  UMOV UR15, UR4 ;  /* 0x00000004000f7c82 */ /* 0x000fe20008000000 */
[----:B------:R-:W-:Y:S01]  /*1d30*/  IMAD.WIDE.U32 R4, R0, c[0x0][0x370], R4 ;  /* 0x0000dc0000047a25 */ /* 0x000fe200078e0004 */
[----:B------:R-:W-:Y:S01]  /*1d40*/  UIADD3 UR4, -UR16, UR20, UR18 ;  /* 0x0000001410047290 */ /* 0x000fe2000fffe112 */
[----:B------:R-:W-:Y:S01]  /*1d50*/  LEA.HI R0, R8, R15, RZ, 0x5 ;  /* 0x0000000f08007211 */ /* 0x000fe200078f28ff */
[----:B------:R-:W-:Y:S01]  /*1d60*/  UMOV UR14, UR5 ;  /* 0x00000005000e7c82 */ /* 0x000fe20008000000 */
[----:B------:R-:W-:Y:S01]  /*1d70*/  IMAD R7, R17, c[0x0][0x370], RZ ;  /* 0x0000dc0011077a24 */ /* 0x000fe200078e02ff */
[----:B------:R-:W-:Y:S01]  /*1d80*/  UIADD3 UR4, UR4, -UR17, URZ ;  /* 0x8000001104047290 */ /* 0x000fe2000fffe03f */
[----:B------:R-:W-:Y:S02]  /*1d90*/  LOP3.LUT R8, R0, 0xffffffe0, RZ, 0xc0, !PT ;  /* 0xffffffe000087812 */ /* 0x000fe400078ec0ff */
[----:B------:R-:W-:Y:S01]  /*1da0*/  SHF.R.S32.HI R0, RZ, 0x5, R0 ;  /* 0x00000005ff007819 */ /* 0x000fe20000011400 */
[----:B------:R-:W-:Y:S01]  /*1db0*/  USHF.R.S32.HI UR17, URZ, 0x1f, UR4 ;  /* 0x0000001f3f117899 */ /* 0x000fe20008011404 */
[----:B------:R-:W-:Y:S01]  /*1dc0*/  IADD3 R5, R5, UR7, RZ ;  /* 0x0000000705057c10 */ /* 0x000fe2000fffe0ff */
[----:B------:R-:W-:Y:S01]  /*1dd0*/  IMAD.IADD R15, R15, 0x1, -R8 ;  /* 0x000000010f0f7824 */ /* 0x000fe200078e0a08 */
[----:B------:R-:W-:Y:S01]  /*1de0*/  LEA R245, P4, R6, c[0x0][0x160], 0x1 ;  /* 0x0000580006f57a11 */ /* 0x000fe200078808ff */
[----:B------:R-:W-:-:S02]  /*1df0*/  ULEA.HI UR17, UR17, UR4, URZ, 0x6 ;  /* 0x0000000411117291 */ /* 0x000fc4000f8f303f */
[----:B------:R-:W-:Y:S01]  /*1e00*/  IMAD R0, R0, UR47, R15 ;  /* 0x0000002f00007c24 */ /* 0x000fe2000f8e020f */
[----:B------:R-:W-:Y:S01]  /*1e10*/  ULDC.64 UR4, c[0x0][0x200] ;  /* 0x0000800000047ab9 */ /* 0x000fe20000000a00 */
[----:B------:R-:W-:Y:S01]  /*1e20*/  IMAD.WIDE.U32 R4, R9, c[0x0][0x378], R4 ;  /* 0x0000de0009047a25 */ /* 0x000fe200078e0004 */
[----:B------:R-:W-:Y:S01]  /*1e30*/  USHF.R.S32.HI UR17, URZ, 0x6, UR17 ;  /* 0x000000063f117899 */ /* 0x000fe20008011411 */
[----:B------:R-:W-:Y:S01]  /*1e40*/  LEA.HI.X R243, R6, c[0x0][0x164], R10, 0x1, P4 ;  /* 0x0000590006f37a11 */ /* 0x000fe200020f0c0a */
[----:B------:R-:W-:Y:S01]  /*1e50*/  UIADD3 UR7, UR34, -0x1, URZ ;  /* 0xffffffff22077890 */ /* 0x000fe2000fffe03f */
[C---:B------:R-:W-:Y:S01]  /*1e60*/  IADD3 R8, P0, R0.reuse, UR25, RZ ;  /* 0x0000001900087c10 */ /* 0x040fe2000ff1e0ff */
[----:B------:R-:W-:Y:S01]  /*1e70*/  UISETP.LT.AND UP1, UPT, URZ, UR17, UPT ;  /* 0x000000113f00728c */ /* 0x000fe2000bf21270 */
[----:B------:R-:W-:Y:S02]  /*1e80*/  IADD3 R5, R5, UR8, RZ ;  /* 0x0000000805057c10 */ /* 0x000fe4000fffe0ff */
[----:B------:R-:W-:Y:S01]  /*1e90*/  LEA.HI.X.SX32 R9, R0, UR11, 0x1, P0 ;  /* 0x0000000b00097c11 */ /* 0x000fe200080f0eff */
[----:B------:R-:W-:Y:S01]  /*1ea0*/  USEL UR17, URZ, UR17, !UP1 ;  /* 0x000000113f117287 */ /* 0x000fe2000c800000 */
[C---:B------:R-:W-:Y:S01]  /*1eb0*/  IMAD R0, R3.reuse, c[0x0][0x374], R7 ;  /* 0x0000dd0003007a24 */ /* 0x040fe200078e0207 */
[----:B------:R-:W-:Y:S01]  /*1ec0*/  LEA R242, P2, R8, c[0x0][0x350], 0x2 ;  /* 0x0000d40008f27a11 */ /* 0x000fe200078410ff */
[----:B------:R-:W-:Y:S01]  /*1ed0*/  IMAD.WIDE.U32 R4, R3, c[0x0][0x370], R4 ;  /* 0x0000dc0003047a25 */ /* 0x000fe200078e0004 */
[----:B------:R-:W-:-:S02]  /*1ee0*/  UISETP.GT.AND UP1, UPT, UR34, UR17, UPT ;  /* 0x000000112200728c */ /* 0x000fc4000bf24270 */
[----:B------:R-:W-:Y:S01]  /*1ef0*/  UIMAD.WIDE UR10, UR10, UR29, UR4 ;  /* 0x0000001d0a0a72a5 */ /* 0x000fe2000f8e0204 */
[----:B------:R-:W-:Y:S01]  /*1f00*/  IMAD.IADD R0, R5, 0x1, R0 ;  /* 0x0000000105007824 */ /* 0x000fe200078e0200 */
[----:B------:R-:W-:Y:S02]  /*1f10*/  LEA R246, P3, R4, c[0x0][0x330], 0x1 ;  /* 0x0000cc0004f67a11 */ /* 0x000fe400078608ff */
[----:B------:R-:W-:Y:S02]  /*1f20*/  PLOP3.LUT P0, PT, PT, PT, UP1, 0x80, 0x0 ;  /* 0x000000000000781c */ /* 0x000fe40003f0f018 */
[----:B------:R-:W-:Y:S02]  /*1f30*/  LEA.HI.X R241, R8, c[0x0][0x354], R9, 0x2, P2 ;  /* 0x0000d50008f17a11 */ /* 0x000fe400010f1409 */
[----:B------:R-:W-:-:S09]  /*1f40*/  LEA.HI.X R244, R4, c[0x0][0x334], R0, 0x1, P3 ;  /* 0x0000cd0004f47a11 */ /* 0x000fd200018f0c00 */
        /* <DEDUP_REMOVED lines=19> */
.L_x_136:
        /* <DEDUP_REMOVED lines=18> */
.L_x_137:
        /* <DEDUP_REMOVED lines=34> */
.L_x_139:
[----:B-1----:R-:W-:Y:S05]  /*23c0*/  BSYNC B0 ;  /* 0x0000000000007941 */ /* 0x002fea0003800000 */
.L_x_138:
        /* <DEDUP_REMOVED lines=19> */
.L_x_141:
[----:B------:R-:W-:Y:S05]  /*2500*/  BSYNC B0 ;  /* 0x0000000000007941 */ /* 0x000fea0003800000 */
.L_x_140:
        /* <DEDUP_REMOVED lines=30> */
.L_x_143:
[----:B------:R-:W-:Y:S05]  /*26f0*/  BSYNC B0 ;  /* 0x0000000000007941 */ /* 0x000fea0003800000 */
.L_x_142:
        /* <DEDUP_REMOVED lines=18> */
.L_x_135:
[----:B------:R-:W2:Y:S01]  /*2820*/  LDL R18, [R1+0x2c] ;  /* 0x00002c0001127983 */ /* 0x000ea20000100800 */
[----:B------:R-:W-:Y:S01]  /*2830*/  PLOP3.LUT P0, PT, PT, PT, UP6, 0x80, 0x0 ;  /* 0x000000000000781c */ /* 0x000fe20003f0f068 */
[----:B------:R-:W-:Y:S01]  /*2840*/  ULDC.64 UR4, c[0x0][0x1a0] ;  /* 0x0000680000047ab9 */ /* 0x000fe20000000a00 */
[----:B------:R-:W-:Y:S01]  /*2850*/  IMAD.U32 R4, RZ, RZ, UR18 ;  /* 0x00000012ff047e24 */ /* 0x000fe2000f8e00ff */
[----:B------:R-:W-:Y:S01]  /*2860*/  UIMAD UR4, UR22, UR4, URZ ;  /* 0x00000004160472a4 */ /* 0x000fe2000f8e023f */
[----:B------:R-:W-:Y:S02]  /*2870*/  BSSY B0, `(.L_x_145) ;  /* 0x000003b000007945 */ /* 0x000fe40003800000 */
[----:B------:R-:W-:Y:S01]  /*2880*/  IMAD.WIDE.U32 R4, R4, c[0x0][0x1a0], R248 ;  /* 0x0000680004047a25 */ /* 0x000fe200078e00f8 */
[----:B------:R-:W-:Y:S02]  /*2890*/  UIMAD UR4, UR18, UR5, UR4 ;  /* 0x00000005120472a4 */ /* 0x000fe4000f8e0204 */
[----:B------:R-:W-:-:S04]  /*28a0*/  ULEA.HI UR5, UR7, UR7, URZ, 0x1 ;  /* 0x0000000707057291 */ /* 0x000fc8000f8f083f */
[----:B------:R-:W-:Y:S01]  /*28b0*/  @P0 BAR.SYNC.DEFER_BLOCKING 0x0 ;  /* 0x0000000000000b1d */ /* 0x000fe20000010000 */
[----:B------:R-:W-:Y:S01]  /*28c0*/  IMAD.U32 R7, RZ, RZ, UR4 ;  /* 0x00000004ff077e24 */ /* 0x000fe2000f8e00ff */
[----:B------:R-:W-:Y:S01]  /*28d0*/  UIMAD UR4, UR19, -0x80, UR16 ;  /* 0xffffff80130478a4 */ /* 0x000fe2000f8e0210 */
[----:B------:R-:W-:Y:S01]  /*28e0*/  IADD3 R6, P2, R4, UR30, RZ ;  /* 0x0000001e04067c10 */ /* 0x000fe2000ff5e0ff */
[----:B------:R-:W-:Y:S01]  /*28f0*/  ULOP3.LUT UR5, UR5, 0xfffffffe, URZ, 0xc0, !UPT ;  /* 0xfffffffe05057892 */ /* 0x000fe2000f8ec03f */
[----:B------:R-:W-:Y:S02]  /*2900*/  IMAD R4, R16, c[0x0][0x1b8], RZ ;  /* 0x00006e0010047a24 */ /* 0x000fe400078e02ff */
[----:B------:R-:W-:Y:S01]  /*2910*/  IADD3.X R7, R5, UR31, R7, P2, !PT ;  /* 0x0000001f05077c10 */ /* 0x000fe200097fe407 */
[----:B------:R-:W-:Y:S01]  /*2920*/  UIADD3 UR5, UR7, -UR5, URZ ;  /* 0x8000000507057290 */ /* 0x000fe2000fffe03f */
[----:B------:R-:W-:Y:S01]  /*2930*/  ISETP.GE.AND P1, PT, R3, UR4, PT ;  /* 0x0000000403007c0c */ /* 0x000fe2000bf26270 */
[----:B------:R-:W-:-:S02]  /*2940*/  IMAD R4, R14, c[0x0][0x1bc], R4 ;  /* 0x00006f000e047a24 */ /* 0x000fc400078e0204 */
[----:B------:R-:W-:Y:S01]  /*2950*/  IMAD.WIDE.U32 R6, R14, c[0x0][0x1b8], R6 ;  /* 0x00006e000e067a25 */ /* 0x000fe200078e0006 */
[----:B------:R-:W-:-:S04]  /*2960*/  UISETP.NE.AND UP0, UPT, UR5, 0x1, UPT ;  /* 0x000000010500788c */ /* 0x000fc8000bf05270 */
[----:B------:R-:W-:Y:S02]  /*2970*/  IADD3 R13, R7, R4, RZ ;  /* 0x00000004070d7210 */ /* 0x000fe40007ffe0ff */
[----:B--2---:R-:W-:-:S05]  /*2980*/  SHF.L.U32 R0, R18, 0x1, RZ ;  /* 0x0000000112007819 */ /* 0x004fca00000006ff */
        /* <DEDUP_REMOVED lines=41> */
.L_x_146:
[----:B------:R-:W-:Y:S05]  /*2c20*/  BSYNC B0 ;  /* 0x0000000000007941 */ /* 0x000fea0003800000 */
.L_x_145:
        /* <DEDUP_REMOVED lines=41> */
.L_x_148:
[----:B------:R-:W-:Y:S05]  /*2ec0*/  BSYNC B0 ;  /* 0x0000000000007941 */ /* 0x000fea0003800000 */
.L_x_147:
        /* <DEDUP_REMOVED lines=39> */
.L_x_150:
[----:B------:R-:W-:Y:S05]  /*3140*/  BSYNC B0 ;  /* 0x0000000000007941 */ /* 0x000fea0003800000 */
.L_x_149:
        /* <DEDUP_REMOVED lines=19> */
.L_x_152:
        /* <DEDUP_REMOVED lines=36> */
.L_x_153:
[----:B------:R-:W-:Y:S05]  /*34c0*/  BSYNC B0 ;  /* 0x0000000000007941 */ /* 0x000fea0003800000 */
.L_x_151:
[C---:B-1----:R-:W-:Y:S01]  /*34d0*/  IADD3 R5, R250.reuse, 0x8, RZ ;  /* 0x00000008fa057810 */ /* 0x042fe20007ffe0ff */
[----:B--2-4-:R-:W-:Y:S01]  /*34e0*/  IMAD.MOV.U32 R9, RZ, RZ, 0x7f800000 ;  /* 0x7f800000ff097424 */ /* 0x014fe200078e00ff */
[C---:B------:R-:W-:Y:S01]  /*34f0*/  IADD3 R4, R250.reuse, 0x20, RZ ;  /* 0x00000020fa047810 */ /* 0x040fe20007ffe0ff */
[----:B------:R-:W-:Y:S01]  /*3500*/  IMAD.MOV.U32 R251, RZ, RZ, 0x7f800000 ;  /* 0x7f800000fffb7424 */ /* 0x000fe200078e00ff */
[----:B------:R-:W-:Y:S01]  /*3510*/  ISETP.GE.AND P6, PT, R250, UR4, PT ;  /* 0x00000004fa007c0c */ /* 0x000fe2000bfc6270 */
[----:B------:R-:W-:Y:S01]  /*3520*/  IMAD.MOV.U32 R7, RZ, RZ, 0x4 ;  /* 0x00000004ff077424 */ /* 0x000fe200078e00ff */
[----:B------:R-:W-:Y:S02]  /*3530*/  ISETP.GE.AND P4, PT, R5, UR4, PT ;  /* 0x0000000405007c0c */ /* 0x000fe4000bf86270 */
[----:B------:R-:W-:Y:S01]  /*3540*/  ISETP.GE.AND P3, PT, R4, UR4, PT ;  /* 0x0000000404007c0c */ /* 0x000fe2000bf66270 */
[----:B------:R-:W-:Y:S01]  /*3550*/  IMAD.MOV.U32 R4, RZ, RZ, 0x4 ;  /* 0x00000004ff047424 */ /* 0x000fe200078e00ff */
[----:B------:R-:W-:-:S02]  /*3560*/  MOV R8, 0x7f800000 ;  /* 0x7f80000000087802 */ /* 0x000fc40000000f00 */
[C---:B------:R-:W-:Y:S01]  /*3570*/  IADD3 R6, R250.reuse, 0x28, RZ ;  /* 0x00000028fa067810 */ /* 0x040fe20007ffe0ff */
[----:B------:R-:W-:Y:S01]  /*3580*/  IMAD.WIDE R4, R250, R4, UR10 ;  /* 0x0000000afa047e25 */ /* 0x000fe2000f8e0204 */
[----:B------:R-:W-:Y:S02]  /*3590*/  MOV R252, 0x7f800000 ;  /* 0x7f80000000fc7802 */ /* 0x000fe40000000f00 */
[----:B------:R-:W-:Y:S01]  /*35a0*/  ISETP.GE.AND P2, PT, R6, UR4, PT ;  /* 0x0000000406007c0c */ /* 0x000fe2000bf46270 */
[----:B------:R-:W-:Y:S01]  /*35b0*/  ULDC.64 UR4, c[0x0][0x198] ;  /* 0x0000660000047ab9 */ /* 0x000fe20000000a00 */
[----:B------:R1:W2:Y:S04]  /*35c0*/  @!P6 LDG.E R9, [R4.64] ;  /* 0x0000000c0409e981 */ /* 0x0002a8000c1e1900 */
[----:B------:R1:W4:Y:S01]  /*35d0*/  @!P4 LDG.E R8, [R4.64+0x20] ;  /* 0x0000200c0408c981 */ /* 0x000322000c1e1900 */
[----:B------:R-:W-:-:S03]  /*35e0*/  UIMAD UR4, UR22, UR4, URZ ;  /* 0x00000004160472a4 */ /* 0x000fc6000f8e023f */
[----:B------:R1:W5:Y:S01]  /*35f0*/  @!P3 LDG.E R251, [R4.64+0x80] ;  /* 0x0000800c04fbb981 */ /* 0x000362000c1e1900 */
[----:B------:R-:W-:Y:S02]  /*3600*/  UIMAD UR4, UR18, UR5, UR4 ;  /* 0x00000005120472a4 */ /* 0x000fe4000f8e0204 */
[----:B------:R-:W-:Y:S01]  /*3610*/  @!P2 IMAD.WIDE R6, R6, R7, UR10 ;  /* 0x0000000a0606ae25 */ /* 0x000fe2000f8e0207 */
[----:B------:R3:W-:Y:S04]  /*3620*/  @P1 STS [R0+0x9000], RZ ;  /* 0x009000ff00001388 */ /* 0x0007e80000000800 */
[----:B------:R3:W-:Y:S04]  /*3630*/  @P1 STS [R0+0x9004], RZ ;  /* 0x009004ff00001388 */ /* 0x0007e80000000800 */
[----:B------:R3:W-:Y:S04]  /*3640*/  @P1 STS.64 [R0+0x9008], RZ ;  /* 0x009008ff00001388 */ /* 0x0007e80000000a00 */
[----:B------:R3:W-:Y:S04]  /*3650*/  @P1 STS.128 [R0+0xb000], RZ ;  /* 0x00b000ff00001388 */ /* 0x0007e80000000c00 */
[----:B------:R3:W-:Y:S04]  /*3660*/  @P1 STS.128 [R0+0xd000], RZ ;  /* 0x00d000ff00001388 */ /* 0x0007e80000000c00 */
[----:B------:R3:W5:Y:S01]  /*3670*/  @!P2 LDG.E R252, [R6.64] ;  /* 0x0000000c06fca981 */ /* 0x000762000c1e1900 */
[----:B-1----:R-:W-:-:S05]  /*3680*/  MOV R4, UR18 ;  /* 0x0000001200047c02 */ /* 0x002fca0008000f00 */
[----:B------:R-:W-:Y:S01]  /*3690*/  IMAD.WIDE.U32 R4, R4, c[0x0][0x198], R248 ;  /* 0x0000660004047a25 */ /* 0x000fe200078e00f8 */
[----:B------:R-:W-:Y:S04]  /*36a0*/  BSSY B0, `(.L_x_154) ;  /* 0x000002e000007945 */ /* 0x000fe80003800000 */
[----:B---3--:R-:W-:Y:S01]  /*36b0*/  IADD3 R6, P2, R4, UR23, RZ ;  /* 0x0000001704067c10 */ /* 0x008fe2000ff5e0ff */
[----:B------:R-:W-:-:S05]  /*36c0*/  IMAD.U32 R4, RZ, RZ, UR4 ;  /* 0x00000004ff047e24 */ /* 0x000fca000f8e00ff */
[----:B------:R-:W-:Y:S01]  /*36d0*/  IADD3.X R7, R5, UR26, R4, P2, !PT ;  /* 0x0000001a05077c10 */ /* 0x000fe200097fe404 */
[----:B------:R-:W-:-:S04]  /*36e0*/  IMAD R4, R16, c[0x0][0x1b0], RZ ;  /* 0x00006c0010047a24 */ /* 0x000fc800078e02ff */
[C---:B------:R-:W-:Y:S02]  /*36f0*/  IMAD R4, R14.reuse, c[0x0][0x1b4], R4 ;  /* 0x00006d000e047a24 */ /* 0x040fe400078e0204 */
[----:B------:R-:W-:-:S05]  /*3700*/  IMAD.WIDE.U32 R6, R14, c[0x0][0x1b0], R6 ;  /* 0x00006c000e067a25 */ /* 0x000fca00078e0006 */
[----:B------:R-:W-:Y:S01]  /*3710*/  IADD3 R13, R7, R4, RZ ;  /* 0x00000004070d7210 */ /* 0x000fe20007ffe0ff */
[----:B--2---:R1:W-:Y:S04]  /*3720*/  STL [R1], R9 ;  /* 0x0000000901007387 */ /* 0x0043e80000100800 */
[----:B----4-:R1:W-:Y:S01]  /*3730*/  STL [R1+0x4], R8 ;  /* 0x0000040801007387 */ /* 0x0103e20000100800 */
[----:B------:R-:W-:Y:S05]  /*3740*/  @P1 BRA `(.L_x_155) ;  /* 0x0000023000001947 */ /* 0x000fea0003800000 */
[----:B-1----:R-:W2:Y:S04]  /*3750*/  LDL R9, [R1+0x8] ;  /* 0x0000080001097983 */ /* 0x002ea80000100800 */
        /* <DEDUP_REMOVED lines=34> */
.L_x_155:
[----:B------:R-:W-:Y:S05]  /*3980*/  BSYNC B0 ;  /* 0x0000000000007941 */ /* 0x000fea0003800000 */
.L_x_154:
[----:B------:R2:W-:Y:S01]  /*3990*/  @P5 STS.128 [R0+0xa000], RZ ;  /* 0x00a000ff00005388 */ /* 0x0005e20000000c00 */
[----:B------:R-:W-:Y:S03]  /*39a0*/  BSSY B0, `(.L_x_156) ;  /* 0x0000025000007945 */ /* 0x000fe60003800000 */
[----:B------:R2:W-:Y:S04]  /*39b0*/  @P5 STS.128 [R0+0xc000], RZ ;  /* 0x00c000ff00005388 */ /* 0x0005e80000000c00 */
[----:B------:R2:W-:Y:S01]  /*39c0*/  @P5 STS.128 [R0+0xe000], RZ ;  /* 0x00e000ff00005388 */ /* 0x0005e20000000c00 */
[----:B------:R-:W-:Y:S05]  /*39d0*/  @P5 BRA `(.L_x_157) ;  /* 0x0000021000005947 */ /* 0x000fea0003800000 */
[----:B-1----:R-:W3:Y:S04]  /*39e0*/  LDL R8, [R1+0x8] ;  /* 0x0000080001087983 */ /* 0x002ee80000100800 */
        /* <DEDUP_REMOVED lines=10> */
[----:B---3--:R-:W-:Y:S02]  /*3a90*/  ISETP.GE.AND P4, PT, R8, c[0x0][0x220], PT ;  /* 0x0000880008007a0c */ /* 0x008fe40003f86270 */
[C---:B------:R-:W-:Y:S02]  /*3aa0*/  @!P5 LEA R8, P6, R10.reuse, c[0x0][0x168], 0x1 ;  /* 0x00005a000a08da11 */ /* 0x040fe400078c08ff */
[----:B----4-:R-:W-:Y:S02]  /*3ab0*/  ISETP.GE.AND P2, PT, R5, c[0x0][0x220], PT ;  /* 0x0000880005007a0c */ /* 0x010fe40003f46270 */
[----:B------:R-:W-:-:S05]  /*3ac0*/  @!P5 LEA.HI.X R9, R10, c[0x0][0x16c], R3, 0x1, P6 ;  /* 0x00005b000a09da11 */ /* 0x000fca00030f0c03 */
[----:B------:R-:W-:Y:S01]  /*3ad0*/  @!PT LDS RZ, [RZ] ;  /* 0x00000000fffff984 */ /* 0x000fe20000000800 */
[----:B------:R-:W-:Y:S01]  /*3ae0*/  @!PT LDS RZ, [RZ] ;  /* 0x00000000fffff984 */ /* 0x000fe20000000800 */
[----:B------:R-:W-:Y:S01]  /*3af0*/  @!PT LDS RZ, [RZ] ;  /* 0x00000000fffff984 */ /* 0x000fe20000000800 */
[----:B------:R1:W-:Y:S02]  /*3b00*/  @!P5 LDGSTS.E.BYPASS.LTC128B.128 [R0+0xa000], [R8.64] ;  /* 0x0a0000000800dfae */ /* 0x0003e4000b901d4c */
[C---:B------:R-:W-:Y:S02]  /*3b10*/  @!P4 LEA R6, P3, R10.reuse, c[0x0][0x168], 0x1 ;  /* 0x00005a000a06ca11 */ /* 0x040fe400078608ff */
[----:B------:R1:W-:Y:S02]  /*3b20*/  @P4 STS.128 [R0+0xc000], RZ ;  /* 0x00c000ff00004388 */ /* 0x0003e40000000c00 */
[C---:B------:R-:W-:Y:S02]  /*3b30*/  @!P2 LEA R4, P1, R10.reuse, c[0x0][0x168], 0x1 ;  /* 0x00005a000a04aa11 */ /* 0x040fe400078208ff */
[C-C-:B------:R-:W-:Y:S02]  /*3b40*/  @!P4 LEA.HI.X R7, R10.reuse, c[0x0][0x16c], R3.reuse, 0x1, P3 ;  /* 0x00005b000a07ca11 */ /* 0x140fe400018f0c03 */
[----:B------:R-:W-:-:S03]  /*3b50*/  @!P2 LEA.HI.X R5, R10, c[0x0][0x16c], R3, 0x1, P1 ;  /* 0x00005b000a05aa11 */ /* 0x000fc600008f0c03 */
        /* <DEDUP_REMOVED lines=8> */
[----:B------:R1:W-:Y:S02]  /*3be0*/  @!P2 LDGSTS.E.BYPASS.LTC128B.128 [R0+0xe000], [R4.64+0x80] ;  /* 0x0e0000800400afae */ /* 0x0003e4000b901d4c */
.L_x_157:
[----:B------:R-:W-:Y:S05]  /*3bf0*/  BSYNC B0 ;  /* 0x0000000000007941 */ /* 0x000fea0003800000 */
.L_x_156:
[----:B------:R-:W0:Y:S01]  /*3c00*/  LDGDEPBAR ;  /* 0x00000000000079af */ /* 0x000e220000000000 */
[----:B-1----:R-:W-:Y:S02]  /*3c10*/  IMAD.MOV.U32 R6, RZ, RZ, c[0x0][0x308] ;  /* 0x0000c200ff067624 */ /* 0x002fe400078e00ff */
[----:B------:R-:W-:Y:S01]  /*3c20*/  IMAD.MOV.U32 R7, RZ, RZ, c[0x0][0x30c] ;  /* 0x0000c300ff077624 */ /* 0x000fe200078e00ff */
[----:B------:R-:W-:-:S04]  /*3c30*/  DEPBAR.LE SB0, 0x1 ;  /* 0x000080400000791a */ /* 0x000fc80000000000 */
[----:B------:R-:W-:Y:S06]  /*3c40*/  BAR.SYNC.DEFER_BLOCKING 0x0 ;  /* 0x0000000000007b1d */ /* 0x000fec0000010000 */
[----:B------:R1:W3:Y:S04]  /*3c50*/  LDG.E.64 R4, [R6.64+0x8] ;  /* 0x0000080c06047981 */ /* 0x0002e8000c1e1b00 */
[----:B------:R-:W4:Y:S04]  /*3c60*/  S2R R8, SR_TID.X ;  /* 0x0000000000087919 */ /* 0x000f280000002100 */
[----:B------:R-:W2:Y:S02]  /*3c70*/  S2R R9, SR_TID.X ;  /* 0x0000000000097919 */ /* 0x000ea40000002100 */
[----:B--2---:R-:W-:-:S02]  /*3c80*/  SHF.R.S32.HI R0, RZ, 0x1f, R15 ;  /* 0x0000001fff007819 */ /* 0x004fc4000001140f */
[----:B------:R-:W2:Y:S04]  /*3c90*/  LDSM.16.M88.4 R172, [R221+0xf000] ;  /* 0x00f00000ddac783b */ /* 0x000ea80000000200 */
[----:B------:R-:W2:Y:S04]  /*3ca0*/  LDSM.16.M88.4 R176, [R221+0xf400] ;  /* 0x00f40000ddb0783b */ /* 0x000ea80000000200 */
[----:B------:R-:W2:Y:S04]  /*3cb0*/  LDSM.16.M88.4 R180, [R222+0xf000] ;  /* 0x00f00000deb4783b */ /* 0x000ea80000000200 */
[----:B------:R-:W2:Y:S04]  /*3cc0*/  LDSM.16.M88.4 R184, [R222+0xf400] ;  /* 0x00f40000deb8783b */ /* 0x000ea80000000200 */
[----:B-1----:R-:W2:Y:S01]  /*3cd0*/  LDG.E.64 R6, [R6.64] ;  /* 0x0000000c06067981 */ /* 0x002ea2000c1e1b00 */
[----:B----4-:R-:W-:Y:S01]  /*3ce0*/  SHF.R.S32.HI R8, RZ, 0x1f, R8 ;  /* 0x0000001fff087819 */ /* 0x010fe20000011408 */
[----:B------:R-:W-:Y:S01]  /*3cf0*/  IMAD.SHL.U32 R223, R231, 0x2, RZ ;  /* 0x00000002e7df7824 */ /* 0x000fe200078e00ff */
[----:B------:R-:W-:Y:S01]  /*3d00*/  UIADD3 UR18, UR20, 0x80, UR18 ;  /* 0x0000008014127890 */ /* 0x000fe2000fffe012 */
[----:B------:R-:W1:Y:S01]  /*3d10*/  LDSM.16.M88.4 R188, [R221+0x11000] ;  /* 0x01100000ddbc783b */ /* 0x000e620000000200 */
[----:B------:R-:W-:Y:S01]  /*3d20*/  LEA.HI R8, R8, R9, RZ, 0x6 ;  /* 0x0000000908087211 */ /* 0x000fe200078f30ff */
[----:B------:R-:W-:Y:S01]  /*3d30*/  IMAD.MOV.U32 R247, RZ, RZ, R236 ;  /* 0x000000fffff77224 */ /* 0x000fe200078e00ec */
[----:B------:R-:W-:Y:S01]  /*3d40*/  CS2R R126, SRZ ;  /* 0x00000000007e7805 */ /* 0x000fe2000001ff00 */
[----:B------:R-:W4:Y:S01]  /*3d50*/  LDSM.16.M88.4 R192, [R221+0x11400] ;  /* 0x01140000ddc0783b */ /* 0x000f220000000200 */
[----:B------:R-:W-:Y:S01]  /*3d60*/  SHF.R.S32.HI R8, RZ, 0x6, R8 ;  /* 0x00000006ff087819 */ /* 0x000fe20000011408 */
        /* <DEDUP_REMOVED lines=55> */
[----:B---3--:R-:W-:-:S02]  /*40e0*/  IADD3 R15, P2, P1, R4, UR41, R15 ;  /* 0x00000029040f7c10 */ /* 0x008fc4000f95e00f */
[----:B------:R-:W-:Y:S02]  /*40f0*/  SHF.L.U32 R4, R8, 0x5, RZ ;  /* 0x0000000508047819 */ /* 0x000fe400000006ff */
[----:B------:R-:W-:Y:S01]  /*4100*/  IADD3.X R3, R5, UR49, R0, P2, P1 ;  /* 0x0000003105037c10 */ /* 0x000fe200097e2400 */
[----:B------:R-:W-:Y:S01]  /*4110*/  IMAD.WIDE.U32 R8, R15, -0x2daee0ad, RZ ;  /* 0xd2511f530f087825 */ /* 0x000fe200078e00ff */
[----:B------:R-:W-:-:S03]  /*4120*/  IADD3 R0, R231, 0x1800, RZ ;  /* 0x00001800e7007810 */ /* 0x000fc60007ffe0ff */
[----:B------:R3:W-:Y:S01]  /*4130*/  STL [R1+0x38], R3 ;  /* 0x0000380301007387 */ /* 0x0007e20000100800 */
[----:B------:R-:W-:-:S03]  /*4140*/  SEL R0, R0, R231, !P0 ;  /* 0x000000e700007207 */ /* 0x000fc60004000000 */
[----:B------:R1:W-:Y:S01]  /*4150*/  STL [R1+0x44], R4 ;  /* 0x0000440401007387 */ /* 0x0003e20000100800 */
[----:B------:R-:W-:Y:S01]  /*4160*/  SHF.L.U32 R220, R0, 0x1, RZ ;  /* 0x0000000100dc7819 */ /* 0x000fe200000006ff */
[----:B------:R-:W-:Y:S02]  /*4170*/  IMAD.MOV.U32 R0, RZ, RZ, c[0x0][0x22c] ;  /* 0x00008b00ff007624 */ /* 0x000fe400078e00ff */
[----:B------:R-:W-:Y:S02]  /*4180*/  STL.64 [R1+0x18], R8 ;  /* 0x0000180801007387 */ /* 0x000fe40000100a00 */
[----:B------:R-:W-:-:S05]  /*4190*/  IMAD R0, R0, c[0x0][0x1c0], RZ ;  /* 0x0000700000007a24 */ /* 0x000fca00078e02ff */
[----:B------:R-:W-:Y:S01]  /*41a0*/  SHF.L.U32 R10, R0, 0x4, RZ ;  /* 0x00000004000a7819 */ /* 0x000fe200000006ff */
[----:B--2---:R2:W1:Y:S01]  /*41b0*/  R2UR UR8, R7 ;  /* 0x00000000070873c2 */ /* 0x00446200000e0000 */
[----:B---3--:R-:W-:-:S07]  /*41c0*/  IADD3 R3, R229, 0x1800, RZ ;  /* 0x00001800e5037810 */ /* 0x008fce0007ffe0ff */
[----:B------:R3:W1:Y:S01]  /*41d0*/  R2UR UR9, R6 ;  /* 0x00000000060973c2 */ /* 0x00066200000e0000 */
[----:B------:R-:W-:-:S05]  /*41e0*/  SEL R3, R3, R229, !P0 ;  /* 0x000000e503037207 */ /* 0x000fca0004000000 */
[----:B------:R-:W-:Y:S01]  /*41f0*/  IMAD.SHL.U32 R3, R3, 0x2, RZ ;  /* 0x0000000203037824 */ /* 0x000fe200078e00ff */
[----:B--2---:R-:W-:Y:S01]  /*4200*/  IADD3 R7, R10, 0x20, RZ ;  /* 0x000000200a077810 */ /* 0x004fe20007ffe0ff */
[----:B---3--:R-:W-:Y:S01]  /*4210*/  IMAD.SHL.U32 R6, R0, 0x8, RZ ;  /* 0x0000000800067824 */ /* 0x008fe200078e00ff */
[----:B------:R-:W-:-:S03]  /*4220*/  IADD3 R0, R10, 0x40, RZ ;  /* 0x000000400a007810 */ /* 0x000fc60007ffe0ff */
[C---:B-1----:R-:W-:Y:S02]  /*4230*/  IMAD.IADD R4, R6.reuse, 0x1, R7 ;  /* 0x0000000106047824 */ /* 0x042fe400078e0207 */
[C---:B------:R-:W-:Y:S02]  /*4240*/  IMAD.IADD R0, R6.reuse, 0x1, R0 ;  /* 0x0000000106007824 */ /* 0x040fe400078e0200 */
[C---:B------:R-:W-:Y:S02]  /*4250*/  IMAD.IADD R5, R6.reuse, 0x1, R4 ;  /* 0x0000000106057824 */ /* 0x040fe400078e0204 */
[----:B------:R-:W-:-:S03]  /*4260*/  IMAD.IADD R4, R6, 0x1, R0 ;  /* 0x0000000106047824 */ /* 0x000fc600078e0200 */
[C---:B------:R-:W-:Y:S01]  /*4270*/  IADD3 R5, R6.reuse, R5, RZ ;  /* 0x0000000506057210 */ /* 0x040fe20007ffe0ff */
[----:B------:R-:W-:-:S04]  /*4280*/  IMAD.IADD R4, R6, 0x1, R4 ;  /* 0x0000000106047824 */ /* 0x000fc800078e0204 */
[C---:B------:R-:W-:Y:S01]  /*4290*/  IMAD.IADD R5, R6.reuse, 0x1, R5 ;  /* 0x0000000106057824 */ /* 0x040fe200078e0205 */
[----:B------:R-:W-:-:S04]  /*42a0*/  IADD3 R4, R6, R4, RZ ;  /* 0x0000000406047210 */ /* 0x000fc80007ffe0ff */
[----:B------:R1:W-:Y:S01]  /*42b0*/  STL [R1+0x20], R5 ;  /* 0x0000200501007387 */ /* 0x0003e20000100800 */
[----:B------:R-:W-:-:S03]  /*42c0*/  IADD3 R0, R6, R4, RZ ;  /* 0x0000000406007210 */ /* 0x000fc60007ffe0ff */
[----:B------:R2:W-:Y:S01]  /*42d0*/  STL [R1+0x10], R4 ;  /* 0x0000100401007387 */ /* 0x0005e20000100800 */
[----:B-1----:R-:W-:-:S05]  /*42e0*/  IMAD.IADD R5, R6, 0x1, R5 ;  /* 0x0000000106057824 */ /* 0x002fca00078e0205 */
[----:B------:R2:W-:Y:S04]  /*42f0*/  STL [R1+0x28], R5 ;  /* 0x0000280501007387 */ /* 0x0005e80000100800 */
[----:B----4-:R2:W-:Y:S02]  /*4300*/  STL [R1+0x24], R0 ;  /* 0x0000240001007387 */ /* 0x0105e40000100800 */
.L_x_160:
[----:B------:R-:W0:Y:S01]  /*4310*/  LDGDEPBAR ;  /* 0x00000000000079af */ /* 0x000e220000000000 */
[----:B--2---:R-:W-:Y:S01]  /*4320*/  IMAD.IADD R0, R230, 0x1, R220 ;  /* 0x00000001e6007824 */ /* 0x004fe200078e02dc */
[----:B------:R-:W-:Y:S02]  /*4330*/  USHF.L.U32 UR4, UR19, 0x7, URZ ;  /* 0x0000000713047899 */ /* 0x000fe4000800063f */
[----:B------:R-:W-:Y:S02]  /*4340*/  USHF.L.U32 UR5, UR7, 0x6, URZ ;  /* 0x0000000607057899 */ /* 0x000fe4000800063f */
[----:B------:R-:W-:Y:S02]  /*4350*/  UIADD3 UR4, UR4, 0x80, URZ ;  /* 0x0000008004047890 */ /* 0x000fe4000fffe03f */
[----:B------:R-:W2:Y:S01]  /*4360*/  LDL.64 R232, [R1+0x18] ;  /* 0x0000180001e87983 */ /* 0x000ea20000100a00 */
[----:B------:R-:W-:Y:S02]  /*4370*/  UISETP.GE.AND UP0, UPT, UR5, UR18, UPT ;  /* 0x000000120500728c */ /* 0x000fe4000bf06270 */
[----:B------:R-:W-:Y:S02]  /*4380*/  UIADD3 UR6, UR8, -0x4498517b, URZ ;  /* 0xbb67ae8508067890 */ /* 0x000fe4000fffe03f */
[----:B------:R-:W-:Y:S01]  /*4390*/  UISETP.LT.AND UP0, UPT, UR4, UR16, UP0 ;  /* 0x000000100400728c */ /* 0x000fe20008701270 */
[----:B------:R-:W3:Y:S01]  /*43a0*/  LDL R235, [R1+0x38] ;  /* 0x0000380001eb7983 */ /* 0x000ee20000100800 */
[----:B------:R-:W-:Y:S02]  /*43b0*/  UIADD3 UR4, UR9, -0x61c88647, URZ ;  /* 0x9e3779b909047890 */ /* 0x000fe4000fffe03f */
[----:B------:R-:W-:Y:S01]  /*43c0*/  UISETP.GT.AND UP3, UPT, UR7, UR17, UPT ;  /* 0x000000110700728c */ /* 0x000fe2000bf64270 */
[----:B------:R-:W4:Y:S01]  /*43d0*/  LDL R234, [R1+0x44] ;  /* 0x0000440001ea7983 */ /* 0x000f220000100800 */
        /* <DEDUP_REMOVED lines=10> */
[----:B-----5:R-:W1:Y:S02]  /*4480*/  LDSM.16.M88.4 R144, [R0+0x800] ;  /* 0x000800000090783b */ /* 0x020e640000000200 */
        /* <DEDUP_REMOVED lines=9> */
[----:B------:R-:W-:Y:S02]  /*4520*/  LDSM.16.M88.4 R164, [R0+0x1000] ;  /* 0x0010000000a4783b */ /* 0x000fe40000000200 */
[-C--:B------:R-:W-:Y:S06]  /*4530*/  HMMA.16816.F32.BF16 R28, R28, R134.reuse, RZ ;  /* 0x000000861c1c723c */ /* 0x080fec00000418ff */
[----:B------:R-:W-:Y:S02]  /*4540*/  LDSM.16.M88.4 R168, [R222+0xb000] ;  /* 0x00b00000dea8783b */ /* 0x000fe40000000200 */
[----:B------:R-:W-:Y:S06]  /*4550*/  HMMA.16816.F32.BF16 R32, R32, R134, RZ ;  /* 0x000000862020723c */ /* 0x000fec00000418ff */
[----:B------:R-:W1:Y:S02]  /*4560*/  LDSM.16.M88.4 R132, [R221+0xb400] ;  /* 0x00b40000dd84783b */ /* 0x000e640000000200 */
        /* <DEDUP_REMOVED lines=8> */
[----:B------:R-:W-:Y:S07]  /*45f0*/  LDSM.16.M88.4 R144, [R220+0x2000] ;  /* 0x00200000dc90783b */ /* 0x000fee0000000200 */
[----:B------:R-:W-:Y:S01]  /*4600*/  HMMA.16816.F32.BF16 R32, R136, R150, R32 ;  /* 0x000000968820723c */ /* 0x000fe20000041820 */
[----:B------:R-:W1:Y:S07]  /*4610*/  LDSM.16.M88.4 R136, [R222+0xb400] ;  /* 0x00b40000de88783b */ /* 0x000e6e0000000200 */
[-C--:B------:R-:W-:Y:S01]  /*4620*/  HMMA.16816.F32.BF16 R4, R152, R156.reuse, R4 ;  /* 0x0000009c9804723c */ /* 0x080fe20000041804 */
[----:B------:R-:W1:Y:S07]  /*4630*/  LDSM.16.M88.4 R148, [R221+0xd000] ;  /* 0x00d00000dd94783b */ /* 0x000e6e0000000200 */
[C---:B------:R-:W-:Y:S08]  /*4640*/  HMMA.16816.F32.BF16 R8, R160.reuse, R156, R8 ;  /* 0x0000009ca008723c */ /* 0x040ff00000041808 */
[-C--:B------:R-:W-:Y:S08]  /*4650*/  HMMA.16816.F32.BF16 R12, R160, R158.reuse, R12 ;  /* 0x0000009ea00c723c */ /* 0x080ff0000004180c */
[C---:B------:R-:W-:Y:S01]  /*4660*/  HMMA.16816.F32.BF16 R16, R152.reuse, R158, R16 ;  /* 0x0000009e9810723c */ /* 0x040fe20000041810 */
[----:B------:R-:W1:Y:S07]  /*4670*/  LDSM.16.M88.4 R156, [R220+0x2800] ;  /* 0x00280000dc9c783b */ /* 0x000e6e0000000200 */
[-C--:B------:R-:W-:Y:S08]  /*4680*/  HMMA.16816.F32.BF16 R20, R152, R132.reuse, R20 ;  /* 0x000000849814723c */ /* 0x080ff00000041814 */
[C---:B------:R-:W-:Y:S08]  /*4690*/  HMMA.16816.F32.BF16 R24, R160.reuse, R132, R24 ;  /* 0x00000084a018723c */ /* 0x040ff00000041818 */
[-C--:B------:R-:W-:Y:S01]  /*46a0*/  HMMA.16816.F32.BF16 R28, R160, R134.reuse, R28 ;  /* 0x00000086a01c723c */ /* 0x080fe2000004181c */
[----:B------:R-:W2:Y:S04]  /*46b0*/  LDL R162, [R1+0x3c] ;  /* 0x00003c0001a27983 */ /* 0x000ea80000100800 */
[----:B------:R-:W4:Y:S03]  /*46c0*/  LDL R163, [R1+0x40] ;  /* 0x0000400001a37983 */ /* 0x000f260000100800 */
[----:B------:R-:W-:Y:S01]  /*46d0*/  HMMA.16816.F32.BF16 R32, R152, R134, R32 ;  /* 0x000000869820723c */ /* 0x000fe20000041820 */
[----:B------:R-:W4:Y:S04]  /*46e0*/  LDL R155, [R1] ;  /* 0x00000000019b7983 */ /* 0x000f280000100800 */
[----:B------:R-:W4:Y:S03]  /*46f0*/  LDL R154, [R1+0x4] ;  /* 0x00000400019a7983 */ /* 0x000f260000100800 */
[-C--:B------:R-:W-:Y:S01]  /*4700*/  HMMA.16816.F32.BF16 R4, R164, R168.reuse, R4 ;  /* 0x000000a8a404723c */ /* 0x080fe20000041804 */
[----:B------:R-:W3:Y:S07]  /*4710*/  LDSM.16.M88.4 R132, [R221+0xd400] ;  /* 0x00d40000dd84783b */ /* 0x000eee0000000200 */
[C---:B-1----:R-:W-:Y:S08]  /*4720*/  HMMA.16816.F32.BF16 R8, R140.reuse, R168, R8 ;  /* 0x000000a88c08723c */ /* 0x042ff00000041808 */
[-C--:B------:R-:W-:Y:S08]  /*4730*/  HMMA.16816.F32.BF16 R12, R140, R170.reuse, R12 ;  /* 0x000000aa8c0c723c */ /* 0x080ff0000004180c */
[C---:B------:R-:W-:Y:S08]  /*4740*/  HMMA.16816.F32.BF16 R16, R164.reuse, R170, R16 ;  /* 0x000000aaa410723c */ /* 0x040ff00000041810 */
[-C--:B------:R-:W-:Y:S08]  /*4750*/  HMMA.16816.F32.BF16 R20, R164, R136.reuse, R20 ;  /* 0x00000088a414723c */ /* 0x080ff00000041814 */
[C---:B------:R-:W-:Y:S08]  /*4760*/  HMMA.16816.F32.BF16 R24, R140.reuse, R136, R24 ;  /* 0x000000888c18723c */ /* 0x040ff00000041818 */
[-C--:B------:R-:W-:Y:S01]  /*4770*/  HMMA.16816.F32.BF16 R28, R140, R138.reuse, R28 ;  /* 0x0000008a8c1c723c */ /* 0x080fe2000004181c */
[----:B------:R-:W-:Y:S07]  /*4780*/  LDSM.16.M88.4 R140, [R222+0xd000] ;  /* 0x00d00000de8c783b */ /* 0x000fee0000000200 */
[----:B------:R-:W-:Y:S01]  /*4790*/  HMMA.16816.F32.BF16 R32, R164, R138, R32 ;  /* 0x0000008aa420723c */ /* 0x000fe20000041820 */
[----:B------:R-:W1:Y:S07]  /*47a0*/  LDSM.16.M88.4 R136, [R0+0x2000] ;  /* 0x002000000088783b */ /* 0x000e6e0000000200 */
[-C--:B------:R-:W-:Y:S08]  /*47b0*/  HMMA.16816.F32.BF16 R4, R144, R148.reuse, R4 ;  /* 0x000000949004723c */ /* 0x080ff00000041804 */
[C---:B------:R-:W-:Y:S07]  /*47c0*/  HMMA.16816.F32.BF16 R8, R156.reuse, R148, R8 ;  /* 0x000000949c08723c */ /* 0x040fee0000041808 */
[----:B------:R-:W-:Y:S01]  /*47d0*/  IMAD.U32 R148, RZ, RZ, UR7 ;  /* 0x00000007ff947e24 */ /* 0x000fe2000f8e00ff */
[-C--:B------:R-:W-:Y:S08]  /*47e0*/  HMMA.16816.F32.BF16 R12, R156, R150.reuse, R12 ;  /* 0x000000969c0c723c */ /* 0x080ff0000004180c */
[C---:B------:R-:W-:Y:S01]  /*47f0*/  HMMA.16816.F32.BF16 R16, R144.reuse, R150, R16 ;  /* 0x000000969010723c */ /* 0x040fe20000041810 */
[----:B------:R-:W1:Y:S06]  /*4800*/  @!P0 S2R R151, SR_TID.X ;  /* 0x0000000000978919 */ /* 0x000e6c0000002100 */
[----:B---3--:R-:W-:Y:S01]  /*4810*/  LOP3.LUT R150, R235, UR9, RZ, 0x3c, !PT ;  /* 0x00000009eb967c12 */ /* 0x008fe2000f8e3cff */
[-C--:B------:R-:W-:Y:S08]  /*4820*/  HMMA.16816.F32.BF16 R20, R144, R132.reuse, R20 ;  /* 0x000000849014723c */ /* 0x080ff00000041814 */
[C---:B------:R-:W-:Y:S07]  /*4830*/  HMMA.16816.F32.BF16 R24, R156.reuse, R132, R24 ;  /* 0x000000849c18723c */ /* 0x040fee0000041818 */
[----:B------:R-:W-:Y:S01]  /*4840*/  IMAD.U32 R132, RZ, RZ, UR19 ;  /* 0x00000013ff847e24 */ /* 0x000fe2000f8e00ff */
[-C--:B------:R-:W-:Y:S08]  /*4850*/  HMMA.16816.F32.BF16 R28, R156, R134.reuse, R28 ;  /* 0x000000869c1c723c */ /* 0x080ff0000004181c */
[----:B------:R-:W-:Y:S08]  /*4860*/  HMMA.16816.F32.BF16 R32, R144, R134, R32 ;  /* 0x000000869020723c */ /* 0x000ff00000041820 */
[-C--:B-1----:R-:W-:Y:S01]  /*4870*/  HMMA.16816.F32.BF16 R4, R136, R140.reuse, R4 ;  /* 0x0000008c8804723c */ /* 0x082fe20000041804 */
[----:B--2---:R-:W-:Y:S02]  /*4880*/  IMAD R149, R132, 0x4, R162 ;  /* 0x0000000484957824 */ /* 0x004fe400078e02a2 */
[----:B------:R1:W2:Y:S03]  /*4890*/  LDSM.16.M88.4 R132, [R0+0x2800] ;  /* 0x002800000084783b */ /* 0x0002a60000000200 */
[----:B------:R-:W-:Y:S02]  /*48a0*/  LOP3.LUT R144, R233, UR8, R149, 0x96, !PT ;  /* 0x00000008e9907c12 */ /* 0x000fe4000f8e9695 */
[----:B----4-:R-:W-:Y:S04]  /*48b0*/  FSETP.NEU.FTZ.AND P2, PT, R155, -INF , PT ;  /* 0xff8000009b00780b */ /* 0x010fe80003f5d000 */
[----:B------:R-:W-:Y:S01]  /*48c0*/  IMAD.WIDE.U32 R144, R144, -0x326172a9, RZ ;  /* 0xcd9e8d5790907825 */ /* 0x000fe200078e00ff */
[----:B------:R-:W-:Y:S03]  /*48d0*/  FSETP.NEU.FTZ.AND P1, PT, R154, -INF , PT ;  /* 0xff8000009a00780b */ /* 0x000fe60003f3d000 */
[----:B-1----:R-:W-:Y:S04]  /*48e0*/  IMAD R0, R148, 0x4, R163 ;  /* 0x0000000494007824 */ /* 0x002fe800078e02a3 */
[C---:B------:R-:W-:Y:S01]  /*48f0*/  IMAD.WIDE.U32 R146, R0.reuse, -0x326172a9, RZ ;  /* 0xcd9e8d5700927825 */ /* 0x040fe200078e00ff */
[----:B------:R-:W-:Y:S03]  /*4900*/  IADD3 R148, R0, 0x2, RZ ;  /* 0x0000000200947810 */ /* 0x000fe60007ffe0ff */
[----:B------:R-:W-:Y:S01]  /*4910*/  IMAD.U32 R0, RZ, RZ, UR20 ;  /* 0x00000014ff007e24 */ /* 0x000fe2000f8e00ff */
[----:B------:R-:W-:Y:S01]  /*4920*/  LOP3.LUT R158, R145, UR4, R146, 0x96, !PT ;  /* 0x00000004919e7c12 */ /* 0x000fe2000f8e9692 */
[----:B------:R-:W-:Y:S01]  /*4930*/  IMAD.WIDE.U32 R148, R148, -0x326172a9, RZ ;  /* 0xcd9e8d5794947825 */ /* 0x000fe200078e00ff */
[-C--:B------:R-:W-:Y:S02]  /*4940*/  LOP3.LUT R147, R147, R150.reuse, RZ, 0x3c, !PT ;  /* 0x0000009693937212 */ /* 0x080fe400078e3cff */
[----:B------:R-:W-:Y:S01]  /*4950*/  @!P0 IADD3 R0, -R0, 0x1, R250 ;  /* 0x0000000100008810 */ /* 0x000fe20007ffe1fa */
[----:B------:R-:W-:Y:S01]  /*4960*/  IMAD.U32 R146, RZ, RZ, UR5 ;  /* 0x00000005ff927e24 */ /* 0x000fe2000f8e00ff */
[----:B------:R-:W-:Y:S01]  /*4970*/  LOP3.LUT R153, R149, R150, RZ, 0x3c, !PT ;  /* 0x0000009695997212 */ /* 0x000fe200078e3cff */
[----:B------:R-:W-:Y:S01]  /*4980*/  IMAD.WIDE.U32 R158, R158, -0x2daee0ad, RZ ;  /* 0xd2511f539e9e7825 */ /* 0x000fe200078e00ff */
[----:B------:R-:W-:Y:S01]  /*4990*/  LOP3.LUT R156, R145, UR4, R148, 0x96, !PT ;  /* 0x00000004919c7c12 */ /* 0x000fe2000f8e9694 */
[C---:B--2---:R-:W-:Y:S01]  /*49a0*/  HMMA.16816.F32.BF16 R8, R132.reuse, R140, R8 ;  /* 0x0000008c8408723c */ /* 0x044fe20000041808 */
[----:B------:R-:W-:Y:S01]  /*49b0*/  @!P0 IADD3 R150, R146, UR16, R0 ;  /* 0x0000001092968c10 */ /* 0x000fe2000fffe000 */
[----:B------:R-:W-:Y:S01]  /*49c0*/  @!P0 IMAD.SHL.U32 R0, R151, 0x2, RZ ;  /* 0x0000000297008824 */ /* 0x000fe200078e00ff */
[----:B------:R-:W-:Y:S01]  /*49d0*/  LOP3.LUT R145, R232, UR6, RZ, 0x3c, !PT ;  /* 0x00000006e8917c12 */ /* 0x000fe2000f8e3cff */
[----:B------:R-:W-:Y:S01]  /*49e0*/  IMAD.WIDE.U32 R146, R147, -0x2daee0ad, RZ ;  /* 0xd2511f5393927825 */ /* 0x000fe200078e00ff */
[----:B------:R-:W-:Y:S02]  /*49f0*/  UIADD3 UR4, UR9, 0x3c6ef372, URZ ;  /* 0x3c6ef37209047890 */ /* 0x000fe4000fffe03f */
[----:B------:R-:W-:Y:S01]  /*4a00*/  @!P0 LOP3.LUT R0, R234, 0x6, R0, 0xf8, !PT ;  /* 0x00000006ea008812 */ /* 0x000fe200078ef800 */
[----:B------:R-:W-:Y:S01]  /*4a10*/  IMAD.U32 R148, RZ, RZ, UR19 ;  /* 0x00000013ff947e24 */ /* 0x000fe2000f8e00ff */
[----:B------:R-:W-:Y:S01]  /*4a20*/  LOP3.LUT R152, R145, R147, RZ, 0x3c, !PT ;  /* 0x0000009391987212 */ /* 0x000fe200078e3cff */
[----:B------:R-:W-:Y:S01]  /*4a30*/  UIADD3 UR5, UR8, 0x76cf5d0a, URZ ;  /* 0x76cf5d0a08057890 */ /* 0x000fe2000fffe03f */
[-C--:B------:R-:W-:Y:S01]  /*4a40*/  HMMA.16816.F32.BF16 R12, R132, R142.reuse, R12 ;  /* 0x0000008e840c723c */ /* 0x080fe2000004180c */
[----:B------:R-:W-:Y:S01]  /*4a50*/  LOP3.LUT R151, R144, UR4, RZ, 0x3c, !PT ;  /* 0x0000000490977c12 */ /* 0x000fe2000f8e3cff */
[----:B------:R-:W-:Y:S01]  /*4a60*/  @!P0 IMAD R0, R148, 0x80, R0 ;  /* 0x0000008094008824 */ /* 0x000fe200078e0200 */
[----:B------:R-:W-:Y:S01]  /*4a70*/  @!P0 IADD3 R144, R150, 0x8, RZ ;  /* 0x0000000896908810 */ /* 0x000fe20007ffe0ff */
[----:B------:R-:W-:Y:S01]  /*4a80*/  FMUL.FTZ R148, R155, 1.4426950216293334961 ;  /* 0x3fb8aa3b9b947820 */ /* 0x000fe20000410000 */
[----:B------:R-:W-:Y:S01]  /*4a90*/  LOP3.LUT R160, R159, UR5, R146, 0x96, !PT ;  /* 0x000000059fa07c12 */ /* 0x000fe2000f8e9692 */
[----:B------:R-:W-:Y:S01]  /*4aa0*/  FMUL.FTZ R146, R154, 1.4426950216293334961 ;  /* 0x3fb8aa3b9a927820 */ /* 0x000fe20000410000 */
[----:B------:R-:W-:Y:S01]  /*4ab0*/  @!P0 IMNMX R147, R150, UR16, PT ;  /* 0x0000001096938c17 */ /* 0x000fe2000b800200 */
[C---:B------:R-:W-:Y:S01]  /*4ac0*/  HMMA.16816.F32.BF16 R16, R136.reuse, R142, R16 ;  /* 0x0000008e8810723c */ /* 0x040fe20000041810 */
[C---:B------:R-:W-:Y:S01]  /*4ad0*/  @!P0 IADD3 R149, R0.reuse, 0x1, RZ ;  /* 0x0000000100958810 */ /* 0x040fe20007ffe0ff */
[----:B------:R-:W-:Y:S01]  /*4ae0*/  UIADD3 UR4, UR9, -0x255992d5, URZ ;  /* 0xdaa66d2b09047890 */ /* 0x000fe2000fffe03f */
[-C--:B------:R-:W-:Y:S01]  /*4af0*/  @!P0 ISETP.GE.AND P3, PT, R0, R147.reuse, PT ;  /* 0x000000930000820c */ /* 0x080fe20003f66270 */
[----:B------:R-:W-:Y:S01]  /*4b00*/  IMAD.WIDE.U32 R156, R156, -0x2daee0ad, RZ ;  /* 0xd2511f539c9c7825 */ /* 0x000fe200078e00ff */
[----:B------:R-:W-:Y:S01]  /*4b10*/  @!P0 IMNMX R144, R144, UR16, PT ;  /* 0x0000001090908c17 */ /* 0x000fe2000b800200 */
[----:B------:R-:W-:Y:S01]  /*4b20*/  UIADD3 UR6, UR9, 0x1715609d, URZ ;  /* 0x1715609d09067890 */ /* 0x000fe2000fffe03f */
[----:B------:R-:W-:Y:S01]  /*4b30*/  @!P0 IADD3 R142, R0, 0x8, RZ ;  /* 0x00000008008e8810 */ /* 0x000fe20007ffe0ff */
[----:B------:R-:W-:Y:S01]  /*4b40*/  IMAD.WIDE.U32 R140, R153, -0x2daee0ad, RZ ;  /* 0xd2511f53998c7825 */ /* 0x000fe200078e00ff */
[----:B------:R-:W-:Y:S02]  /*4b50*/  FSEL R148, R148, RZ, P2 ;  /* 0x000000ff94947208 */ /* 0x000fe40001000000 */
[-C--:B------:R-:W-:Y:S01]  /*4b60*/  @!P0 ISETP.GE.AND P2, PT, R0, R144.reuse, PT ;  /* 0x000000900000820c */ /* 0x080fe20003f46270 */
[----:B------:R-:W-:Y:S01]  /*4b70*/  IMAD.WIDE.U32 R152, R152, -0x326172a9, RZ ;  /* 0xcd9e8d5798987825 */ /* 0x000fe200078e00ff */
[----:B------:R-:W-:Y:S01]  /*4b80*/  LOP3.LUT R154, R157, UR5, R140, 0x96, !PT ;  /* 0x000000059d9a7c12 */ /* 0x000fe2000f8e968c */
[----:B------:R-:W-:Y:S01]  /*4b90*/  UIADD3 UR5, UR8, 0x32370b8f, URZ ;  /* 0x32370b8f08057890 */ /* 0x000fe2000fffe03f */
[----:B------:R-:W-:Y:S01]  /*4ba0*/  FSEL R146, R146, RZ, P1 ;  /* 0x000000ff92927208 */ /* 0x000fe20000800000 */
[----:B------:R-:W-:Y:S01]  /*4bb0*/  IMAD.WIDE.U32 R160, R160, -0x326172a9, RZ ;  /* 0xcd9e8d57a0a07825 */ /* 0x000fe200078e00ff */
[----:B------:R-:W-:Y:S02]  /*4bc0*/  @!P0 IADD3 R143, R0, 0x9, RZ ;  /* 0x00000009008f8810 */ /* 0x000fe40007ffe0ff */
[----:B------:R-:W-:Y:S02]  /*4bd0*/  @!P0 ISETP.GE.AND P1, PT, R149, R147, PT ;  /* 0x000000939500820c */ /* 0x000fe40003f26270 */
[----:B------:R-:W-:Y:S02]  /*4be0*/  LOP3.LUT R157, R151, R153, RZ, 0x3c, !PT ;  /* 0x00000099979d7212 */ /* 0x000fe400078e3cff */
[----:B------:R-:W-:Y:S02]  /*4bf0*/  @!P0 FSEL R4, R4, -INF , !P3 ;  /* 0xff80000004048808 */ /* 0x000fe40005800000 */
[----:B------:R-:W-:Y:S02]  /*4c00*/  @!P0 FSEL R5, R5, -INF , !P1 ;  /* 0xff80000005058808 */ /* 0x000fe40004800000 */
[----:B------:R-:W-:Y:S01]  /*4c10*/  @!P0 FSEL R6, R6, -INF , !P2 ;  /* 0xff80000006068808 */ /* 0x000fe20005000000 */
[--C-:B------:R-:W-:Y:S01]  /*4c20*/  FFMA.FTZ R4, R4, c[0x0][0x23c], -R148.reuse ;  /* 0x00008f0004047a23 */ /* 0x100fe20000010894 */
[----:B------:R-:W-:Y:S01]  /*4c30*/  @!P0 ISETP.GE.AND P1, PT, R149, R144, PT ;  /* 0x000000909500820c */ /* 0x000fe20003f26270 */
[----:B------:R-:W-:Y:S01]  /*4c40*/  FFMA.FTZ R5, R5, c[0x0][0x23c], -R148 ;  /* 0x00008f0005057a23 */ /* 0x000fe20000010894 */
[----:B------:R-:W-:Y:S01]  /*4c50*/  LOP3.LUT R155, R145, R141, RZ, 0x3c, !PT ;  /* 0x0000008d919b7212 */ /* 0x000fe200078e3cff */
[--C-:B------:R-:W-:Y:S01]  /*4c60*/  FFMA.FTZ R6, R6, c[0x0][0x23c], -R146.reuse ;  /* 0x00008f0006067a23 */ /* 0x100fe20000010892 */
[----:B------:R-:W-:Y:S01]  /*4c70*/  @!P0 IADD3 R141, R150, 0x20, RZ ;  /* 0x00000020968d8810 */ /* 0x000fe20007ffe0ff */
[----:B------:R-:W-:Y:S01]  /*4c80*/  MUFU.EX2 R166, R4 ;  /* 0x0000000400a67308 */ /* 0x000fe20000000800 */
[----:B------:R-:W-:Y:S01]  /*4c90*/  @!P0 FSEL R7, R7, -INF , !P1 ;  /* 0xff80000007078808 */ /* 0x000fe20004800000 */
[----:B-----5:R-:W-:Y:S01]  /*4ca0*/  FMUL.FTZ R145, R251, 1.4426950216293334961 ;  /* 0x3fb8aa3bfb917820 */ /* 0x020fe20000410000 */
[----:B------:R-:W-:Y:S02]  /*4cb0*/  @!P0 IMNMX R141, R141, UR16, PT ;  /* 0x000000108d8d8c17 */ /* 0x000fe4000b800200 */
[----:B------:R-:W-:Y:S01]  /*4cc0*/  FSETP.NEU.FTZ.AND P1, PT, R251, -INF , PT ;  /* 0xff800000fb00780b */ /* 0x000fe20003f3d000 */
[----:B------:R-:W-:Y:S01]  /*4cd0*/  FFMA.FTZ R232, R7, c[0x0][0x23c], -R146 ;  /* 0x00008f0007e87a23 */ /* 0x000fe20000010892 */
[-C--:B------:R-:W-:Y:S02]  /*4ce0*/  @!P0 ISETP.GE.AND P2, PT, R149, R141.reuse, PT ;  /* 0x0000008d9500820c */ /* 0x080fe40003f46270 */
[----:B------:R-:W-:Y:S01]  /*4cf0*/  FSEL R145, R145, RZ, P1 ;  /* 0x000000ff91917208 */ /* 0x000fe20000800000 */
[----:B------:R-:W1:Y:S01]  /*4d00*/  MUFU.EX2 R165, R5 ;  /* 0x0000000500a57308 */ /* 0x000e620000000800 */
[-C--:B------:R-:W-:Y:S02]  /*4d10*/  @!P0 ISETP.GE.AND P1, PT, R0, R141.reuse, PT ;  /* 0x0000008d0000820c */ /* 0x080fe40003f26270 */
[----:B------:R-:W-:Y:S02]  /*4d20*/  @!P0 IADD3 R140, R150, 0x28, RZ ;  /* 0x00000028968c8810 */ /* 0x000fe40007ffe0ff */
[-C--:B------:R-:W-:Y:S02]  /*4d30*/  @!P0 ISETP.GE.AND P3, PT, R142, R141.reuse, PT ;  /* 0x0000008d8e00820c */ /* 0x080fe40003f66270 */
[----:B------:R-:W-:Y:S02]  /*4d40*/  @!P0 FSEL R8, R8, -INF , !P1 ;  /* 0xff80000008088808 */ /* 0x000fe40004800000 */
[----:B------:R-:W-:Y:S01]  /*4d50*/  @!P0 ISETP.GE.AND P6, PT, R143, R141, PT ;  /* 0x0000008d8f00820c */ /* 0x000fe20003fc6270 */
[----:B------:R2:W3:Y:S01]  /*4d60*/  MUFU.EX2 R164, R6 ;  /* 0x0000000600a47308 */ /* 0x0004e20000000800 */
[----:B------:R-:W-:Y:S01]  /*4d70*/  @!P0 IMNMX R140, R140, UR16, PT ;  /* 0x000000108c8c8c17 */ /* 0x000fe2000b800200 */
[--C-:B------:R-:W-:Y:S01]  /*4d80*/  FFMA.FTZ R8, R8, c[0x0][0x23c], -R145.reuse ;  /* 0x00008f0008087a23 */ /* 0x100fe20000010891 */
[----:B------:R-:W-:Y:S02]  /*4d90*/  @!P0 FSEL R9, R9, -INF , !P2 ;  /* 0xff80000009098808 */ /* 0x000fe40005000000 */
[-C--:B------:R-:W-:Y:S02]  /*4da0*/  @!P0 ISETP.GE.AND P5, PT, R142, R140.reuse, PT ;  /* 0x0000008c8e00820c */ /* 0x080fe40003fa6270 */
[----:B------:R-:W-:Y:S01]  /*4db0*/  @!P0 ISETP.GE.AND P4, PT, R149, R140, PT ;  /* 0x0000008c9500820c */ /* 0x000fe20003f86270 */
[----:B------:R-:W-:Y:S01]  /*4dc0*/  FMUL.FTZ R149, R252, 1.4426950216293334961 ;  /* 0x3fb8aa3bfc957820 */ /* 0x000fe20000410000 */
[----:B------:R-:W-:Y:S01]  /*4dd0*/  @!P0 ISETP.GE.AND P2, PT, R142, R144, PT ;  /* 0x000000908e00820c */ /* 0x000fe20003f46270 */
[----:B------:R4:W-:Y:S01]  /*4de0*/  MUFU.EX2 R233, R8 ;  /* 0x0000000800e97308 */ /* 0x0009e20000000800 */
[----:B------:R-:W-:Y:S01]  /*4df0*/  FSETP.NEU.FTZ.AND P1, PT, R252, -INF , PT ;  /* 0xff800000fc00780b */ /* 0x000fe20003f3d000 */
[--C-:B------:R-:W-:Y:S01]  /*4e00*/  FFMA.FTZ R9, R9, c[0x0][0x23c], -R145.reuse ;  /* 0x00008f0009097a23 */ /* 0x100fe20000010891 */
[----:B------:R-:W-:Y:S02]  /*4e10*/  @!P0 FSEL R11, R11, -INF , !P4 ;  /* 0xff8000000b0b8808 */ /* 0x000fe40006000000 */
[----:B------:R-:W-:Y:S02]  /*4e20*/  @!P0 ISETP.GE.AND P4, PT, R143, R140, PT ;  /* 0x0000008c8f00820c */ /* 0x000fe40003f86270 */
[----:B------:R-:W-:Y:S02]  /*4e30*/  @!P0 FSEL R12, R12, -INF , !P3 ;  /* 0xff8000000c0c8808 */ /* 0x000fe40005800000 */
[----:B------:R-:W-:Y:S01]  /*4e40*/  @!P0 FSEL R14, R14, -INF , !P5 ;  /* 0xff8000000e0e8808 */ /* 0x000fe20006800000 */
[----:B------:R-:W1:Y:S01]  /*4e50*/  MUFU.EX2 R232, R232 ;  /* 0x000000e800e87308 */ /* 0x000e620000000800 */
[----:B------:R-:W-:Y:S01]  /*4e60*/  @!P0 FSEL R13, R13, -INF , !P6 ;  /* 0xff8000000d0d8808 */ /* 0x000fe20007000000 */
[--C-:B------:R-:W-:Y:S01]  /*4e70*/  FFMA.FTZ R12, R12, c[0x0][0x23c], -R145.reuse ;  /* 0x00008f000c0c7a23 */ /* 0x100fe20000010891 */
[----:B------:R-:W-:Y:S01]  /*4e80*/  @!P0 ISETP.GE.AND P6, PT, R143, R144, PT ;  /* 0x000000908f00820c */ /* 0x000fe20003fc6270 */
[----:B--2---:R-:W2:Y:S01]  /*4e90*/  LDSM.16.M88.4 R4, [R222+0xd400] ;  /* 0x00d40000de04783b */ /* 0x004ea20000000200 */
[----:B------:R-:W-:Y:S01]  /*4ea0*/  LOP3.LUT R159, R161, UR4, R152, 0x96, !PT ;  /* 0x00000004a19f7c12 */ /* 0x000fe2000f8e9698 */
[--C-:B------:R-:W-:Y:S01]  /*4eb0*/  FFMA.FTZ R13, R13, c[0x0][0x23c], -R145.reuse ;  /* 0x00008f000d0d7a23 */ /* 0x100fe20000010891 */
[----:B------:R-:W-:Y:S01]  /*4ec0*/  @!P0 FSEL R15, R15, -INF , !P4 ;  /* 0xff8000000f0f8808 */ /* 0x000fe20006000000 */
[----:B------:R-:W-:Y:S01]  /*4ed0*/  IMAD.WIDE.U32 R152, R155, -0x326172a9, RZ ;  /* 0xcd9e8d579b987825 */ /* 0x000fe200078e00ff */
[----:B------:R-:W-:Y:S01]  /*4ee0*/  @!P0 FSEL R18, R18, -INF , !P2 ;  /* 0xff80000012128808 */ /* 0x000fe20005000000 */
[----:B------:R1:W1:Y:S01]  /*4ef0*/  MUFU.EX2 R171, R9 ;  /* 0x0000000900ab7308 */ /* 0x0002620000000800 */
[----:B------:R-:W-:Y:S01]  /*4f00*/  @!P0 ISETP.GE.AND P3, PT, R143, R147, PT ;  /* 0x000000938f00820c */ /* 0x000fe20003f66270 */
[----:B------:R-:W-:Y:S01]  /*4f10*/  IMAD.WIDE.U32 R154, R154, -0x326172a9, RZ ;  /* 0xcd9e8d579a9a7825 */ /* 0x000fe200078e00ff */
[----:B------:R-:W-:Y:S02]  /*4f20*/  LOP3.LUT R151, R151, R153, RZ, 0x3c, !PT ;  /* 0x0000009997977212 */ /* 0x000fe400078e3cff */
[----:B----4-:R-:W-:Y:S01]  /*4f30*/  FSEL R8, R149, RZ, P1 ;  /* 0x000000ff95087208 */ /* 0x010fe20000800000 */
[----:B------:R-:W-:Y:S01]  /*4f40*/  FFMA.FTZ R18, R18, c[0x0][0x23c], -R146 ;  /* 0x00008f0012127a23 */ /* 0x000fe20000010892 */
[----:B------:R-:W-:Y:S02]  /*4f50*/  @!P0 ISETP.GE.AND P1, PT, R0, R140, PT ;  /* 0x0000008c0000820c */ /* 0x000fe40003f26270 */
[----:B------:R-:W-:Y:S01]  /*4f60*/  LOP3.LUT R152, R155, UR4, R152, 0x96, !PT ;  /* 0x000000049b987c12 */ /* 0x000fe2000f8e9698 */
[--C-:B------:R-:W-:Y:S01]  /*4f70*/  FFMA.FTZ R11, R11, c[0x0][0x23c], -R8.reuse ;  /* 0x00008f000b0b7a23 */ /* 0x100fe20000010808 */
[----:B------:R-:W-:Y:S01]  /*4f80*/  @!P0 FSEL R10, R10, -INF , !P1 ;  /* 0xff8000000a0a8808 */ /* 0x000fe20004800000 */
[--C-:B------:R-:W-:Y:S01]  /*4f90*/  FFMA.FTZ R14, R14, c[0x0][0x23c], -R8.reuse ;  /* 0x00008f000e0e7a23 */ /* 0x100fe20000010808 */
[-C--:B------:R-:W-:Y:S01]  /*4fa0*/  @!P0 ISETP.GE.AND P1, PT, R142, R147.reuse, PT ;  /* 0x000000938e00820c */ /* 0x080fe20003f26270 */
[----:B------:R-:W4:Y:S01]  /*4fb0*/  MUFU.EX2 R234, R11 ;  /* 0x0000000b00ea7308 */ /* 0x000f220000000800 */
[----:B------:R-:W-:Y:S01]  /*4fc0*/  @!P0 FSEL R19, R19, -INF , !P6 ;  /* 0xff80000013138808 */ /* 0x000fe20007000000 */
[----:B------:R-:W-:Y:S01]  /*4fd0*/  FFMA.FTZ R10, R10, c[0x0][0x23c], -R8 ;  /* 0x00008f000a0a7a23 */ /* 0x000fe20000010808 */
[----:B------:R-:W-:Y:S01]  /*4fe0*/  @!P0 FSEL R16, R16, -INF , !P1 ;  /* 0xff80000010108808 */ /* 0x000fe20004800000 */
[----:B------:R-:W-:Y:S01]  /*4ff0*/  IMAD.WIDE.U32 R142, R157, -0x2daee0ad, RZ ;  /* 0xd2511f539d8e7825 */ /* 0x000fe200078e00ff */
[----:B------:R-:W-:Y:S01]  /*5000*/  @!P0 FSEL R17, R17, -INF , !P3 ;  /* 0xff80000011118808 */ /* 0x000fe20005800000 */
[----:B------:R-:W-:Y:S02]  /*5010*/  UIADD3 UR4, UR8, -0x126145ec, URZ ;  /* 0xed9eba1408047890 */ /* 0x000fe4000fffe03f */
[----:B------:R-:W-:Y:S01]  /*5020*/  FFMA.FTZ R16, R16, c[0x0][0x23c], -R148 ;  /* 0x00008f0010107a23 */ /* 0x000fe20000010894 */
[----:B------:R-:W-:Y:S01]  /*5030*/  LOP3.LUT R158, R143, UR5, R158, 0x96, !PT ;  /* 0x000000058f9e7c12 */ /* 0x000fe2000f8e969e */
[----:B------:R3:W-:Y:S01]  /*5040*/  MUFU.EX2 R235, R10 ;  /* 0x0000000a00eb7308 */ /* 0x0007e20000000800 */
[C---:B-1----:R-:W-:Y:S01]  /*5050*/  @!P0 IADD3 R9, R0.reuse, 0x10, RZ ;  /* 0x0000001000098810 */ /* 0x042fe20007ffe0ff */
[----:B------:R-:W-:Y:S02]  /*5060*/  FFMA.FTZ R15, R15, c[0x0][0x23c], -R8 ;  /* 0x00008f000f0f7a23 */ /* 0x000fe40000010808 */
[----:B------:R-:W-:Y:S01]  /*5070*/  FFMA.FTZ R19, R19, c[0x0][0x23c], -R146 ;  /* 0x00008f0013137a23 */ /* 0x000fe20000010892 */
[----:B------:R-:W-:Y:S01]  /*5080*/  @!P0 ISETP.GE.AND P4, PT, R9, R144, PT ;  /* 0x000000900900820c */ /* 0x000fe20003f86270 */
[--C-:B------:R-:W-:Y:S01]  /*5090*/  FFMA.FTZ R162, R17, c[0x0][0x23c], -R148.reuse ;  /* 0x00008f0011a27a23 */ /* 0x100fe20000010894 */
[C---:B------:R-:W-:Y:S02]  /*50a0*/  @!P0 ISETP.GE.AND P5, PT, R9.reuse, R147, PT ;  /* 0x000000930900820c */ /* 0x040fe40003fa6270 */
[C---:B------:R-:W-:Y:S01]  /*50b0*/  @!P0 ISETP.GE.AND P1, PT, R9.reuse, R141, PT ;  /* 0x0000008d0900820c */ /* 0x040fe20003f26270 */
[-C--:B--2---:R-:W-:Y:S01]  /*50c0*/  HMMA.16816.F32.BF16 R20, R136, R4.reuse, R20 ;  /* 0x000000048814723c */ /* 0x084fe20000041814 */
[----:B------:R-:W-:Y:S01]  /*50d0*/  @!P0 ISETP.GE.AND P3, PT, R9, R140, PT ;  /* 0x0000008c0900820c */ /* 0x000fe20003f66270 */
[----:B------:R-:W1:Y:S06]  /*50e0*/  MUFU.EX2 R168, R12 ;  /* 0x0000000c00a87308 */ /* 0x000e6c0000000800 */
[C---:B------:R-:W-:Y:S04]  /*50f0*/  HMMA.16816.F32.BF16 R24, R132.reuse, R4, R24 ;  /* 0x000000048418723c */ /* 0x040fe80000041818 */
[----:B------:R2:W-:Y:S01]  /*5100*/  MUFU.EX2 R163, R16 ;  /* 0x0000001000a37308 */ /* 0x0005e20000000800 */
[----:B---3--:R-:W-:Y:S02]  /*5110*/  IMAD.WIDE.U32 R10, R151, -0x2daee0ad, RZ ;  /* 0xd2511f53970a7825 */ /* 0x008fe400078e00ff */
[----:B------:R-:W-:Y:S01]  /*5120*/  @!P0 IADD3 R4, R0, 0x11, RZ ;  /* 0x0000001100048810 */ /* 0x000fe20007ffe0ff */
[-C--:B------:R-:W-:Y:S03]  /*5130*/  HMMA.16816.F32.BF16 R28, R132, R6.reuse, R28 ;  /* 0x00000006841c723c */ /* 0x080fe6000004181c */
[C---:B------:R-:W-:Y:S02]  /*5140*/  @!P0 ISETP.GE.AND P2, PT, R4.reuse, R147, PT ;  /* 0x000000930400820c */ /* 0x040fe40003f46270 */
[----:B------:R-:W-:Y:S01]  /*5150*/  @!P0 ISETP.GE.AND P6, PT, R4, R144, PT ;  /* 0x000000900400820c */ /* 0x000fe20003fc6270 */
[----:B------:R3:W1:Y:S01]  /*5160*/  MUFU.EX2 R167, R14 ;  /* 0x0000000e00a77308 */ /* 0x0006620000000800 */
[----:B------:R-:W-:Y:S01]  /*5170*/  IMAD.WIDE.U32 R134, R159, -0x2daee0ad, RZ ;  /* 0xd2511f539f867825 */ /* 0x000fe200078e00ff */
[----:B------:R-:W-:Y:S01]  /*5180*/  @!P0 FSEL R20, R20, -INF , !P5 ;  /* 0xff80000014148808 */ /* 0x000fe20006800000 */
[----:B------:R-:W-:Y:S01]  /*5190*/  HMMA.16816.F32.BF16 R32, R136, R6, R32 ;  /* 0x000000068820723c */ /* 0x000fe20000041820 */
[-C--:B------:R-:W-:Y:S02]  /*51a0*/  @!P0 ISETP.GE.AND P5, PT, R4, R141.reuse, PT ;  /* 0x0000008d0400820c */ /* 0x080fe40003fa6270 */
[----:B------:R-:W-:Y:S01]  /*51b0*/  @!P0 FSEL R21, R21, -INF , !P2 ;  /* 0xff80000015158808 */ /* 0x000fe20005000000 */
[----:B------:R-:W-:Y:S01]  /*51c0*/  IMAD.WIDE.U32 R132, R152, -0x2daee0ad, RZ ;  /* 0xd2511f5398847825 */ /* 0x000fe200078e00ff */
[-C--:B------:R-:W-:Y:S02]  /*51d0*/  @!P0 ISETP.GE.AND P2, PT, R4, R140.reuse, PT ;  /* 0x0000008c0400820c */ /* 0x080fe40003f46270 */
[C---:B------:R-:W-:Y:S01]  /*51e0*/  @!P0 IADD3 R4, R0.reuse, 0x18, RZ ;  /* 0x0000001800048810 */ /* 0x040fe20007ffe0ff */
[----:B------:R1:W-:Y:S01]  /*51f0*/  MUFU.EX2 R169, R13 ;  /* 0x0000000d00a97308 */ /* 0x0003e20000000800 */
[----:B------:R-:W-:Y:S03]  /*5200*/  @!P0 IADD3 R0, R0, 0x19, RZ ;  /* 0x0000001900008810 */ /* 0x000fe60007ffe0ff */
[----:B------:R-:W-:Y:S01]  /*5210*/  @!P0 FSEL R22, R22, -INF , !P4 ;  /* 0xff80000016168808 */ /* 0x000fe20006000000 */
[--C-:B------:R-:W-:Y:S01]  /*5220*/  FFMA.FTZ R20, R20, c[0x0][0x23c], -R148.reuse ;  /* 0x00008f0014147a23 */ /* 0x100fe20000010894 */
[----:B------:R-:W-:Y:S01]  /*5230*/  @!P0 ISETP.GE.AND P4, PT, R4, R141, PT ;  /* 0x0000008d0400820c */ /* 0x000fe20003f86270 */
[----:B------:R-:W-:Y:S01]  /*5240*/  FFMA.FTZ R21, R21, c[0x0][0x23c], -R148 ;  /* 0x00008f0015157a23 */ /* 0x000fe20000010894 */
[----:B------:R-:W-:Y:S01]  /*5250*/  @!P0 FSEL R24, R24, -INF , !P1 ;  /* 0xff80000018188808 */ /* 0x000fe20004800000 */
[----:B------:R-:W-:Y:S01]  /*5260*/  FFMA.FTZ R22, R22, c[0x0][0x23c], -R146 ;  /* 0x00008f0016167a23 */ /* 0x000fe20000010892 */
[-C--:B------:R-:W-:Y:S01]  /*5270*/  @!P0 ISETP.GE.AND P1, PT, R4, R140.reuse, PT ;  /* 0x0000008c0400820c */ /* 0x080fe20003f26270 */
[----:B------:R1:W1:Y:S01]  /*5280*/  MUFU.EX2 R170, R15 ;  /* 0x0000000f00aa7308 */ /* 0x0002620000000800 */
[----:B------:R-:W-:Y:S01]  /*5290*/  @!P0 FSEL R25, R25, -INF , !P5 ;  /* 0xff80000019198808 */ /* 0x000fe20006800000 */
[--C-:B------:R-:W-:Y:S01]  /*52a0*/  FFMA.FTZ R24, R24, c[0x0][0x23c], -R145.reuse ;  /* 0x00008f0018187a23 */ /* 0x100fe20000010891 */
[----:B------:R-:W-:Y:S02]  /*52b0*/  @!P0 ISETP.GE.AND P5, PT, R0, R140, PT ;  /* 0x0000008c0000820c */ /* 0x000fe40003fa6270 */
[----:B------:R-:W-:Y:S01]  /*52c0*/  LOP3.LUT R142, R135, UR4, R142, 0x96, !PT ;  /* 0x00000004878e7c12 */ /* 0x000fe2000f8e968e */
[--C-:B------:R-:W-:Y:S01]  /*52d0*/  FFMA.FTZ R25, R25, c[0x0][0x23c], -R145.reuse ;  /* 0x00008f0019197a23 */ /* 0x100fe20000010891 */
[----:B------:R-:W-:Y:S01]  /*52e0*/  LOP3.LUT R140, R133, UR4, R10, 0x96, !PT ;  /* 0x00000004858c7c12 */ /* 0x000fe2000f8e960a */
[----:B------:R-:W-:Y:S01]  /*52f0*/  UIADD3 UR4, UR9, 0x78dde6e4, URZ ;  /* 0x78dde6e409047890 */ /* 0x000fe2000fffe03f */
[----:B------:R-:W-:Y:S01]  /*5300*/  @!P0 FSEL R26, R26, -INF , !P3 ;  /* 0xff8000001a1a8808 */ /* 0x000fe20005800000 */
[----:B--2---:R-:W-:Y:S01]  /*5310*/  IMAD.WIDE.U32 R16, R142, -0x326172a9, RZ ;  /* 0xcd9e8d578e107825 */ /* 0x004fe200078e00ff */
[----:B------:R-:W-:Y:S01]  /*5320*/  @!P0 ISETP.GE.AND P3, PT, R4, R147, PT ;  /* 0x000000930400820c */ /* 0x000fe20003f66270 */
[----:B------:R2:W-:Y:S01]  /*5330*/  MUFU.EX2 R161, R18 ;  /* 0x0000001200a17308 */ /* 0x0005e20000000800 */
[----:B------:R-:W-:Y:S01]  /*5340*/  @!P0 FSEL R28, R28, -INF , !P4 ;  /* 0xff8000001c1c8808 */ /* 0x000fe20006000000 */
[----:B------:R-:W-:Y:S01]  /*5350*/  FFMA.FTZ R26, R26, c[0x0][0x23c], -R8 ;  /* 0x00008f001a1a7a23 */ /* 0x000fe20000010808 */
[-C--:B------:R-:W-:Y:S02]  /*5360*/  @!P0 ISETP.GE.AND P4, PT, R4, R144.reuse, PT ;  /* 0x000000900400820c */ /* 0x080fe40003f86270 */
[----:B------:R-:W-:Y:S01]  /*5370*/  LOP3.LUT R4, R11, UR5, R156, 0x96, !PT ;  /* 0x000000050b047c12 */ /* 0x000fe2000f8e969c */
[----:B------:R-:W-:Y:S01]  /*5380*/  IMAD.WIDE.U32 R10, R158, -0x326172a9, RZ ;  /* 0xcd9e8d579e0a7825 */ /* 0x000fe200078e00ff */
[----:B------:R-:W-:Y:S01]  /*5390*/  UIADD3 UR5, UR8, -0x56f99767, URZ ;  /* 0xa906689908057890 */ /* 0x000fe2000fffe03f */
[----:B------:R-:W-:Y:S02]  /*53a0*/  @!P0 FSEL R23, R23, -INF , !P6 ;  /* 0xff80000017178808 */ /* 0x000fe40007000000 */
[----:B------:R-:W-:Y:S01]  /*53b0*/  IMAD.WIDE.U32 R4, R4, -0x326172a9, RZ ;  /* 0xcd9e8d5704047825 */ /* 0x000fe200078e00ff */
[----:B------:R-:W-:Y:S01]  /*53c0*/  LOP3.LUT R12, R11, UR4, R160, 0x96, !PT ;  /* 0x000000040b0c7c12 */ /* 0x000fe2000f8e96a0 */
[----:B------:R-:W-:Y:S01]  /*53d0*/  MUFU.EX2 R159, R20 ;  /* 0x00000014009f7308 */ /* 0x000fe20000000800 */
[----:B------:R-:W-:Y:S01]  /*53e0*/  @!P0 ISETP.GE.AND P6, PT, R0, R141, PT ;  /* 0x0000008d0000820c */ /* 0x000fe20003fc6270 */
[----:B------:R-:W-:Y:S01]  /*53f0*/  IMAD.WIDE.U32 R140, R140, -0x326172a9, RZ ;  /* 0xcd9e8d578c8c7825 */ /* 0x000fe200078e00ff */
[----:B---3--:R-:W-:Y:S01]  /*5400*/  LOP3.LUT R14, R5, UR4, R154, 0x96, !PT ;  /* 0x00000004050e7c12 */ /* 0x008fe2000f8e969a */
[----:B------:R-:W-:Y:S01]  /*5410*/  UIADD3 UR4, UR8, 0x646e171e, URZ ;  /* 0x646e171e08047890 */ /* 0x000fe2000fffe03f */
[----:B------:R-:W-:Y:S01]  /*5420*/  LOP3.LUT R5, R17, UR6, R10, 0x96, !PT ;  /* 0x0000000611057c12 */ /* 0x000fe2000f8e960a */
[----:B-1----:R-:W-:Y:S01]  /*5430*/  IMAD.WIDE.U32 R12, R12, -0x2daee0ad, RZ ;  /* 0xd2511f530c0c7825 */ /* 0x002fe200078e00ff */
[----:B------:R-:W-:Y:S02]  /*5440*/  LOP3.LUT R10, R141, UR6, R4, 0x96, !PT ;  /* 0x000000068d0a7c12 */ /* 0x000fe4000f8e9604 */
[----:B------:R-:W-:Y:S01]  /*5450*/  @!P0 FSEL R29, R29, -INF , !P6 ;  /* 0xff8000001d1d8808 */ /* 0x000fe20007000000 */
[----:B------:R1:W-:Y:S01]  /*5460*/  MUFU.EX2 R160, R19 ;  /* 0x0000001300a07308 */ /* 0x0003e20000000800 */
[----:B------:R-:W-:Y:S01]  /*5470*/  IMAD.WIDE.U32 R14, R14, -0x2daee0ad, RZ ;  /* 0xd2511f530e0e7825 */ /* 0x000fe200078e00ff */
[----:B------:R-:W-:Y:S02]  /*5480*/  LOP3.LUT R134, R13, UR5, R134, 0x96, !PT ;  /* 0x000000050d867c12 */ /* 0x000fe4000f8e9686 */
[----:B------:R-:W-:Y:S01]  /*5490*/  @!P0 ISETP.GE.AND P6, PT, R0, R144, PT ;  /* 0x000000900000820c */ /* 0x000fe20003fc6270 */
[----:B------:R-:W-:Y:S01]  /*54a0*/  IMAD.WIDE.U32 R4, R5, -0x2daee0ad, RZ ;  /* 0xd2511f5305047825 */ /* 0x000fe200078e00ff */
[----:B------:R-:W-:Y:S01]  /*54b0*/  LOP3.LUT R132, R15, UR5, R132, 0x96, !PT ;  /* 0x000000050f847c12 */ /* 0x000fe2000f8e9684 */
[----:B------:R-:W-:Y:S01]  /*54c0*/  UIADD3 UR5, UR9, -0x4ab325aa, URZ ;  /* 0xb54cda5609057890 */ /* 0x000fe2000fffe03f */
[----:B------:R-:W-:Y:S01]  /*54d0*/  @!P0 FSEL R27, R27, -INF , !P2 ;  /* 0xff8000001b1b8808 */ /* 0x000fe20005000000 */
[----:B------:R-:W-:Y:S01]  /*54e0*/  IMAD.WIDE.U32 R10, R10, -0x2daee0ad, RZ ;  /* 0xd2511f530a0a7825 */ /* 0x000fe200078e00ff */
[----:B------:R-:W-:Y:S01]  /*54f0*/  LOP3.LUT R141, R4, 0xffff, RZ, 0xc0, !PT ;  /* 0x0000ffff048d7812 */ /* 0x000fe200078ec0ff */
[----:B------:R-:W-:Y:S01]  /*5500*/  MUFU.EX2 R162, R162 ;  /* 0x000000a200a27308 */ /* 0x000fe20000000800 */
[----:B------:R-:W-:Y:S01]  /*5510*/  @!P0 ISETP.GE.AND P2, PT, R0, R147, PT ;  /* 0x000000930000820c */ /* 0x000fe20003f46270 */
[----:B------:R-:W-:Y:S01]  /*5520*/  FFMA.FTZ R23, R23, c[0x0][0x23c], -R146 ;  /* 0x00008f0017177a23 */ /* 0x000fe20000010892 */
[----:B------:R-:W-:Y:S01]  /*5530*/  SHF.R.U32.HI R142, RZ, 0x10, R4 ;  /* 0x00000010ff8e7819 */ /* 0x000fe20000011604 */
[--C-:B------:R-:W-:Y:S01]  /*5540*/  FFMA.FTZ R28, R28, c[0x0][0x23c], -R145.reuse ;  /* 0x00008f001c1c7a23 */ /* 0x100fe20000010891 */
[----:B------:R-:W-:Y:S01]  /*5550*/  LOP3.LUT R12, R5, UR4, R12, 0x96, !PT ;  /* 0x00000004050c7c12 */ /* 0x000fe2000f8e960c */
[----:B------:R-:W-:Y:S01]  /*5560*/  FFMA.FTZ R145, R29, c[0x0][0x23c], -R145 ;  /* 0x00008f001d917a23 */ /* 0x000fe20000010891 */
[----:B------:R-:W-:Y:S01]  /*5570*/  SHF.R.U32.HI R0, RZ, 0x18, R4 ;  /* 0x00000018ff007819 */ /* 0x000fe20000011604 */
[----:B------:R-:W-:Y:S01]  /*5580*/  FFMA.FTZ R27, R27, c[0x0][0x23c], -R8 ;  /* 0x00008f001b1b7a23 */ /* 0x000fe20000010808 */
[----:B------:R-:W-:Y:S01]  /*5590*/  LOP3.LUT R13, R4, 0xff, RZ, 0xc0, !PT ;  /* 0x000000ff040d7812 */ /* 0x000fe200078ec0ff */
[----:B------:R-:W-:Y:S01]  /*55a0*/  IMAD.WIDE.U32 R4, R134, -0x326172a9, RZ ;  /* 0xcd9e8d5786047825 */ /* 0x000fe200078e00ff */
[----:B------:R-:W-:Y:S01]  /*55b0*/  LOP3.LUT R9, R11, UR4, R14, 0x96, !PT ;  /* 0x000000040b097c12 */ /* 0x000fe2000f8e960e */
[----:B------:R-:W-:Y:S01]  /*55c0*/  ULDC.U8 UR4, c[0x0][0x2d8] ;  /* 0x0000b60000047ab9 */ /* 0x000fe20000000000 */
[----:B------:R-:W-:Y:S01]  /*55d0*/  LOP3.LUT R135, R10, 0xffff, RZ, 0xc0, !PT ;  /* 0x0000ffff0a877812 */ /* 0x000fe200078ec0ff */
[----:B------:R-:W-:Y:S01]  /*55e0*/  MUFU.EX2 R158, R21 ;  /* 0x00000015009e7308 */ /* 0x000fe20000000800 */
[----:B------:R-:W-:Y:S02]  /*55f0*/  LOP3.LUT R6, R5, UR5, R16, 0x96, !PT ;  /* 0x0000000505067c12 */ /* 0x000fe4000f8e9610 */
[C---:B------:R-:W-:Y:S02]  /*5600*/  LOP3.LUT R16, R4.reuse, 0xffff, RZ, 0xc0, !PT ;  /* 0x0000ffff04107812 */ /* 0x040fe400078ec0ff */
[----:B--2---:R-:W-:Y:S02]  /*5610*/  LOP3.LUT R18, R4, 0xff, RZ, 0xc0, !PT ;  /* 0x000000ff04127812 */ /* 0x004fe400078ec0ff */
[--C-:B-1----:R-:W-:Y:S02]  /*5620*/  SHF.R.U32.HI R19, RZ, 0x18, R4.reuse ;  /* 0x00000018ff137819 */ /* 0x102fe40000011604 */
[----:B------:R-:W-:Y:S01]  /*5630*/  SHF.R.U32.HI R17, RZ, 0x10, R4 ;  /* 0x00000010ff117819 */ /* 0x000fe20000011604 */
[----:B------:R-:W-:Y:S01]  /*5640*/  IMAD.WIDE.U32 R4, R132, -0x326172a9, RZ ;  /* 0xcd9e8d5784047825 */ /* 0x000fe200078e00ff */
[----:B------:R-:W-:Y:S01]  /*5650*/  LOP3.LUT R7, R6, 0xffff, RZ, 0xc0, !PT ;  /* 0x0000ffff06077812 */ /* 0x000fe200078ec0ff */
[----:B------:R-:W-:Y:S01]  /*5660*/  MUFU.EX2 R157, R22 ;  /* 0x00000016009d7308 */ /* 0x000fe20000000800 */
[----:B------:R-:W-:Y:S02]  /*5670*/  @!P0 FSEL R30, R30, -INF , !P1 ;  /* 0xff8000001e1e8808 */ /* 0x000fe40004800000 */
[----:B------:R-:W-:Y:S02]  /*5680*/  ISETP.LE.U32.AND P1, PT, R13, UR4, PT ;  /* 0x000000040d007c0c */ /* 0x000fe4000bf23070 */
[----:B------:R-:W-:Y:S01]  /*5690*/  LOP3.LUT R11, R4, 0xffff, RZ, 0xc0, !PT ;  /* 0x0000ffff040b7812 */ /* 0x000fe200078ec0ff */
[----:B------:R-:W-:Y:S01]  /*56a0*/  FFMA.FTZ R30, R30, c[0x0][0x23c], -R8 ;  /* 0x00008f001e1e7a23 */ /* 0x000fe20000010808 */
[----:B------:R-:W-:Y:S02]  /*56b0*/  LOP3.LUT R15, R4, 0xff, RZ, 0xc0, !PT ;  /* 0x000000ff040f7812 */ /* 0x000fe400078ec0ff */
[--C-:B------:R-:W-:Y:S01]  /*56c0*/  SHF.R.U32.HI R13, RZ, 0x10, R4.reuse ;  /* 0x00000010ff0d7819 */ /* 0x100fe20000011604 */
[----:B------:R-:W-:Y:S01]  /*56d0*/  MUFU.EX2 R155, R24 ;  /* 0x00000018009b7308 */ /* 0x000fe20000000800 */
[----:B------:R-:W-:Y:S02]  /*56e0*/  SHF.R.U32.HI R14, RZ, 0x18, R4 ;  /* 0x00000018ff0e7819 */ /* 0x000fe40000011604 */
[----:B------:R-:W-:Y:S02]  /*56f0*/  SHF.R.U32.HI R4, RZ, 0x8, R7 ;  /* 0x00000008ff047819 */ /* 0x000fe40000011607 */
[----:B------:R-:W-:Y:S02]  /*5700*/  LOP3.LUT R133, R10, 0xff, RZ, 0xc0, !PT ;  /* 0x000000ff0a857812 */ /* 0x000fe400078ec0ff */
[----:B------:R-:W-:Y:S02]  /*5710*/  SHF.R.U32.HI R134, RZ, 0x18, R10 ;  /* 0x00000018ff867819 */ /* 0x000fe4000001160a */
[----:B------:R-:W-:Y:S01]  /*5720*/  @!P0 FSEL R31, R31, -INF , !P5 ;  /* 0xff8000001f1f8808 */ /* 0x000fe20006800000 */
[----:B------:R-:W-:Y:S01]  /*5730*/  MUFU.EX2 R153, R26 ;  /* 0x0000001a00997308 */ /* 0x000fe20000000800 */
[----:B------:R-:W-:Y:S02]  /*5740*/  ISETP.LE.U32.AND P5, PT, R0, UR4, PT ;  /* 0x0000000400007c0c */ /* 0x000fe4000bfa3070 */
[----:B------:R-:W-:Y:S01]  /*5750*/  LOP3.LUT R0, R5, UR5, R140, 0x96, !PT ;  /* 0x0000000505007c12 */ /* 0x000fe2000f8e968c */
[----:B------:R-:W-:Y:S01]  /*5760*/  FFMA.FTZ R8, R31, c[0x0][0x23c], -R8 ;  /* 0x00008f001f087a23 */ /* 0x000fe20000010808 */
[----:B------:R-:W-:Y:S01]  /*5770*/  SHF.R.U32.HI R20, RZ, 0x10, R10 ;  /* 0x00000010ff147819 */ /* 0x000fe2000001160a */
[----:B------:R-:W-:Y:S01]  /*5780*/  IMAD.U32 R140, RZ, RZ, UR15 ;  /* 0x0000000fff8c7e24 */ /* 0x000fe2000f8e00ff */
[----:B------:R-:W-:Y:S02]  /*5790*/  LOP3.LUT R10, R6, 0xff, RZ, 0xc0, !PT ;  /* 0x000000ff060a7812 */ /* 0x000fe400078ec0ff */
[--C-:B------:R-:W-:Y:S01]  /*57a0*/  SHF.R.U32.HI R5, RZ, 0x18, R6.reuse ;  /* 0x00000018ff057819 */ /* 0x100fe20000011606 */
[----:B------:R-:W-:Y:S01]  /*57b0*/  MUFU.EX2 R156, R23 ;  /* 0x00000017009c7308 */ /* 0x000fe20000000800 */
[----:B------:R-:W-:Y:S02]  /*57c0*/  SHF.R.U32.HI R6, RZ, 0x10, R6 ;  /* 0x00000010ff067819 */ /* 0x000fe40000011606 */
[----:B------:R-:W-:Y:S02]  /*57d0*/  LOP3.LUT R4, R4, 0xffff, RZ, 0xc0, !PT ;  /* 0x0000ffff04047812 */ /* 0x000fe400078ec0ff */
[----:B------:R-:W-:Y:S02]  /*57e0*/  @!P0 FSEL R34, R34, -INF , !P4 ;  /* 0xff80000022228808 */ /* 0x000fe40006000000 */
[----:B------:R-:W-:Y:S02]  /*57f0*/  LOP3.LUT R7, R6, 0xff, RZ, 0xc0, !PT ;  /* 0x000000ff06077812 */ /* 0x000fe400078ec0ff */
[----:B------:R-:W-:Y:S01]  /*5800*/  ISETP.LE.U32.AND P4, PT, R4, UR4, PT ;  /* 0x0000000404007c0c */ /* 0x000fe2000bf83070 */
[----:B------:R-:W-:Y:S01]  /*5810*/  MUFU.EX2 R154, R25 ;  /* 0x00000019009a7308 */ /* 0x000fe20000000800 */
[----:B------:R-:W-:Y:S01]  /*5820*/  LOP3.LUT R4, R0, 0xffff, RZ, 0xc0, !PT ;  /* 0x0000ffff00047812 */ /* 0x000fe200078ec0ff */
[----:B------:R-:W-:Y:S01]  /*5830*/  FFMA.FTZ R34, R34, c[0x0][0x23c], -R146 ;  /* 0x00008f0022227a23 */ /* 0x000fe20000010892 */
[----:B------:R-:W-:Y:S02]  /*5840*/  @!P0 FSEL R35, R35, -INF , !P6 ;  /* 0xff80000023238808 */ /* 0x000fe40007000000 */
[----:B------:R-:W-:Y:S02]  /*5850*/  ISETP.LE.U32.AND P6, PT, R7, UR4, PT ;  /* 0x0000000407007c0c */ /* 0x000fe4000bfc3070 */
[----:B------:R-:W-:Y:S01]  /*5860*/  SHF.R.U32.HI R4, RZ, 0x8, R4 ;  /* 0x00000008ff047819 */ /* 0x000fe20000011604 */
[----:B------:R-:W-:Y:S01]  /*5870*/  FFMA.FTZ R146, R35, c[0x0][0x23c], -R146 ;  /* 0x00008f0023927a23 */ /* 0x000fe20000010892 */
[----:B------:R-:W-:Y:S01]  /*5880*/  @!P0 FSEL R33, R33, -INF , !P2 ;  /* 0xff80000021218808 */ /* 0x000fe20005000000 */
[----:B------:R-:W-:Y:S01]  /*5890*/  MUFU.EX2 R150, R145 ;  /* 0x0000009100967308 */ /* 0x000fe20000000800 */
[----:B------:R-:W-:Y:S01]  /*58a0*/  ISETP.LE.U32.AND P2, PT, R5, UR4, PT ;  /* 0x0000000405007c0c */ /* 0x000fe2000bf43070 */
[----:B------:R-:W-:Y:S01]  /*58b0*/  @!P4 FADD.FTZ R165, -R165, -RZ ;  /* 0x800000ffa5a5c221 */ /* 0x000fe20000010100 */
[----:B------:R-:W-:Y:S02]  /*58c0*/  LOP3.LUT R4, R4, 0xffff, RZ, 0xc0, !PT ;  /* 0x0000ffff04047812 */ /* 0x000fe400078ec0ff */
[----:B------:R-:W-:Y:S02]  /*58d0*/  LOP3.LUT R6, R0, 0xff, RZ, 0xc0, !PT ;  /* 0x000000ff00067812 */ /* 0x000fe400078ec0ff */
[----:B------:R-:W-:Y:S01]  /*58e0*/  ISETP.LE.U32.AND P4, PT, R4, UR4, PT ;  /* 0x0000000404007c0c */ /* 0x000fe2000bf83070 */
[----:B------:R-:W-:Y:S01]  /*58f0*/  @!P6 FADD.FTZ R164, -R164, -RZ ;  /* 0x800000ffa4a4e221 */ /* 0x000fe20000010100 */
[----:B------:R-:W-:Y:S01]  /*5900*/  SHF.R.U32.HI R4, RZ, 0x18, R0 ;  /* 0x00000018ff047819 */ /* 0x000fe20000011600 */
[----:B------:R-:W-:Y:S01]  /*5910*/  MUFU.EX2 R145, R34 ;  /* 0x0000002200917308 */ /* 0x000fe20000000800 */
[----:B------:R-:W-:Y:S02]  /*5920*/  @!P0 FSEL R32, R32, -INF , !P3 ;  /* 0xff80000020208808 */ /* 0x000fe40005800000 */
[----:B------:R-:W-:Y:S01]  /*5930*/  ISETP.LE.U32.AND P6, PT, R4, UR4, PT ;  /* 0x0000000404007c0c */ /* 0x000fe2000bfc3070 */
[----:B------:R-:W-:Y:S01]  /*5940*/  @!P2 FADD.FTZ R232, -R232, -RZ ;  /* 0x800000ffe8e8a221 */ /* 0x000fe20000010100 */
[----:B------:R-:W-:Y:S01]  /*5950*/  ISETP.LE.U32.AND P0, PT, R6, UR4, PT ;  /* 0x0000000406007c0c */ /* 0x000fe2000bf03070 */
[--C-:B------:R-:W-:Y:S01]  /*5960*/  FFMA.FTZ R32, R32, c[0x0][0x23c], -R148.reuse ;  /* 0x00008f0020207a23 */ /* 0x100fe20000010894 */
[----:B------:R-:W-:Y:S01]  /*5970*/  ISETP.LE.U32.AND P2, PT, R15, UR4, PT ;  /* 0x000000040f007c0c */ /* 0x000fe2000bf43070 */
[----:B------:R-:W-:Y:S01]  /*5980*/  FFMA.FTZ R148, R33, c[0x0][0x23c], -R148 ;  /* 0x00008f0021947a23 */ /* 0x000fe20000010894 */
[----:B------:R-:W-:Y:S01]  /*5990*/  LOP3.LUT R4, R13, 0xff, RZ, 0xc0, !PT ;  /* 0x000000ff0d047812 */ /* 0x000fe200078ec0ff */
[----:B------:R-:W-:Y:S01]  /*59a0*/  @!P4 FADD.FTZ R171, -R171, -RZ ;  /* 0x800000ffababc221 */ /* 0x000fe20000010100 */
[----:B------:R-:W-:Y:S01]  /*59b0*/  SHF.R.U32.HI R5, RZ, 0x10, R0 ;  /* 0x00000010ff057819 */ /* 0x000fe20000011600 */
[----:B------:R-:W1:Y:S01]  /*59c0*/  MUFU.EX2 R149, R32 ;  /* 0x0000002000957308 */ /* 0x000e620000000800 */
[----:B------:R-:W-:Y:S02]  /*59d0*/  SHF.R.U32.HI R0, RZ, 0x8, R11 ;  /* 0x00000008ff007819 */ /* 0x000fe4000001160b */
[----:B------:R-:W-:Y:S01]  /*59e0*/  ISETP.LE.U32.AND P4, PT, R4, UR4, PT ;  /* 0x0000000404007c0c */ /* 0x000fe2000bf83070 */
[----:B----4-:R-:W-:Y:S01]  /*59f0*/  @!P6 FADD.FTZ R234, -R234, -RZ ;  /* 0x800000ffeaeae221 */ /* 0x010fe20000010100 */
[----:B------:R-:W-:Y:S01]  /*5a00*/  LOP3.LUT R0, R0, 0xffff, RZ, 0xc0, !PT ;  /* 0x0000ffff00007812 */ /* 0x000fe200078ec0ff */
[----:B------:R-:W-:Y:S01]  /*5a10*/  @!P0 FADD.FTZ R233, -R233, -RZ ;  /* 0x800000ffe9e98221 */ /* 0x000fe20000010100 */
[----:B------:R-:W-:Y:S01]  /*5a20*/  ISETP.LE.U32.AND P6, PT, R14, UR4, PT ;  /* 0x000000040e007c0c */ /* 0x000fe2000bfc3070 */
[----:B------:R-:W-:Y:S01]  /*5a30*/  @!P2 FADD.FTZ R168, -R168, -RZ ;  /* 0x800000ffa8a8a221 */ /* 0x000fe20000010100 */
[----:B------:R-:W-:Y:S01]  /*5a40*/  ISETP.LE.U32.AND P0, PT, R0, UR4, PT ;  /* 0x0000000400007c0c */ /* 0x000fe2000bf03070 */
[----:B------:R-:W-:Y:S01]  /*5a50*/  MUFU.EX2 R148, R148 ;  /* 0x0000009400947308 */ /* 0x000fe20000000800 */
[----:B------:R-:W-:Y:S02]  /*5a60*/  SHF.R.U32.HI R0, RZ, 0x8, R16 ;  /* 0x00000008ff007819 */ /* 0x000fe40000011610 */
[----:B------:R-:W-:Y:S02]  /*5a70*/  ISETP.LE.U32.AND P2, PT, R18, UR4, PT ;  /* 0x0000000412007c0c */ /* 0x000fe4000bf43070 */
[----:B------:R-:W-:Y:S01]  /*5a80*/  LOP3.LUT R0, R0, 0xffff, RZ, 0xc0, !PT ;  /* 0x0000ffff00007812 */ /* 0x000fe200078ec0ff */
[----:B------:R-:W-:Y:S01]  /*5a90*/  @!P4 FADD.FTZ R167, -R167, -RZ ;  /* 0x800000ffa7a7c221 */ /* 0x000fe20000010100 */
[----:B------:R-:W-:Y:S02]  /*5aa0*/  LOP3.LUT R4, R17, 0xff, RZ, 0xc0, !PT ;  /* 0x000000ff11047812 */ /* 0x000fe400078ec0ff */
[----:B------:R-:W-:Y:S01]  /*5ab0*/  ISETP.LE.U32.AND P4, PT, R0, UR4, PT ;  /* 0x0000000400007c0c */ /* 0x000fe2000bf83070 */
[----:B------:R-:W-:Y:S01]  /*5ac0*/  @!P6 FADD.FTZ R170, -R170, -RZ ;  /* 0x800000ffaaaae221 */ /* 0x000fe20000010100 */
[----:B------:R-:W-:Y:S01]  /*5ad0*/  LOP3.LUT R0, R12, 0xffff, RZ, 0xc0, !PT ;  /* 0x0000ffff0c007812 */ /* 0x000fe200078ec0ff */
[----:B------:R-:W-:Y:S01]  /*5ae0*/  @!P0 FADD.FTZ R169, -R169, -RZ ;  /* 0x800000ffa9a98221 */ /* 0x000fe20000010100 */
[----:B------:R-:W-:Y:S01]  /*5af0*/  ISETP.LE.U32.AND P6, PT, R4, UR4, PT ;  /* 0x0000000404007c0c */ /* 0x000fe2000bfc3070 */
[----:B-1----:R-:W-:Y:S01]  /*5b00*/  @!P1 FADD.FTZ R149, -R149, -RZ ;  /* 0x800000ff95959221 */ /* 0x002fe20000010100 */
[----:B------:R-:W-:Y:S01]  /*5b10*/  LOP3.LUT R4, R12, 0xff, RZ, 0xc0, !PT ;  /* 0x000000ff0c047812 */ /* 0x000fe200078ec0ff */
[----:B------:R-:W-:Y:S01]  /*5b20*/  @!P2 FADD.FTZ R163, -R163, -RZ ;  /* 0x800000ffa3a3a221 */ /* 0x000fe20000010100 */
[----:B------:R-:W-:Y:S01]  /*5b30*/  SHF.R.U32.HI R0, RZ, 0x8, R0 ;  /* 0x00000008ff007819 */ /* 0x000fe20000011600 */
[----:B------:R-:W1:Y:S01]  /*5b40*/  MUFU.EX2 R146, R146 ;  /* 0x0000009200927308 */ /* 0x000e620000000800 */
[----:B------:R-:W-:Y:S02]  /*5b50*/  ISETP.LE.U32.AND P2, PT, R4, UR4, PT ;  /* 0x0000000404007c0c */ /* 0x000fe4000bf43070 */
[----:B------:R-:W-:Y:S01]  /*5b60*/  LOP3.LUT R0, R0, 0xffff, RZ, 0xc0, !PT ;  /* 0x0000ffff00007812 */ /* 0x000fe200078ec0ff */
[----:B------:R-:W-:Y:S01]  /*5b70*/  @!P4 FADD.FTZ R162, -R162, -RZ ;  /* 0x800000ffa2a2c221 */ /* 0x000fe20000010100 */
[----:B------:R-:W-:Y:S02]  /*5b80*/  SHF.R.U32.HI R4, RZ, 0x10, R12 ;  /* 0x00000010ff047819 */ /* 0x000fe4000001160c */
[----:B------:R-:W-:Y:S01]  /*5b90*/  ISETP.LE.U32.AND P4, PT, R0, UR4, PT ;  /* 0x0000000400007c0c */ /* 0x000fe2000bf83070 */
[----:B------:R-:W-:Y:S01]  /*5ba0*/  @!P6 FADD.FTZ R161, -R161, -RZ ;  /* 0x800000ffa1a1e221 */ /* 0x000fe20000010100 */
[----:B------:R-:W-:Y:S01]  /*5bb0*/  LOP3.LUT R0, R4, 0xff, RZ, 0xc0, !PT ;  /* 0x000000ff04007812 */ /* 0x000fe200078ec0ff */
[----:B------:R-:W-:Y:S01]  /*5bc0*/  MUFU.EX2 R152, R27 ;  /* 0x0000001b00987308 */ /* 0x000fe20000000800 */
[----:B------:R-:W-:Y:S02]  /*5bd0*/  LOP3.LUT R4, R9, 0xffff, RZ, 0xc0, !PT ;  /* 0x0000ffff09047812 */ /* 0x000fe400078ec0ff */
[----:B------:R-:W-:Y:S01]  /*5be0*/  ISETP.LE.U32.AND P6, PT, R0, UR4, PT ;  /* 0x0000000400007c0c */ /* 0x000fe2000bfc3070 */
[----:B------:R-:W-:Y:S01]  /*5bf0*/  @!P2 FADD.FTZ R159, -R159, -RZ ;  /* 0x800000ff9f9fa221 */ /* 0x000fe20000010100 */
[----:B------:R-:W-:Y:S02]  /*5c00*/  SHF.R.U32.HI R0, RZ, 0x8, R4 ;  /* 0x00000008ff007819 */ /* 0x000fe40000011604 */
[----:B------:R-:W-:Y:S02]  /*5c10*/  LOP3.LUT R4, R9, 0xff, RZ, 0xc0, !PT ;  /* 0x000000ff09047812 */ /* 0x000fe400078ec0ff */
[----:B------:R-:W-:Y:S01]  /*5c20*/  LOP3.LUT R0, R0, 0xffff, RZ, 0xc0, !PT ;  /* 0x0000ffff00007812 */ /* 0x000fe200078ec0ff */
[----:B------:R-:W-:Y:S01]  /*5c30*/  @!P4 FADD.FTZ R158, -R158, -RZ ;  /* 0x800000ff9e9ec221 */ /* 0x000fe20000010100 */
[----:B------:R-:W-:Y:S01]  /*5c40*/  ISETP.LE.U32.AND P2, PT, R4, UR4, PT ;  /* 0x0000000404007c0c */ /* 0x000fe2000bf43070 */
[----:B------:R-:W-:Y:S01]  /*5c50*/  MUFU.EX2 R151, R28 ;  /* 0x0000001c00977308 */ /* 0x000fe20000000800 */
[----:B------:R-:W-:Y:S01]  /*5c60*/  SHF.R.U32.HI R4, RZ, 0x10, R9 ;  /* 0x00000010ff047819 */ /* 0x000fe20000011609 */
[----:B-1----:R-:W-:Y:S01]  /*5c70*/  @!P5 FADD.FTZ R146, -R146, -RZ ;  /* 0x800000ff9292d221 */ /* 0x002fe20000010100 */
[----:B------:R-:W-:Y:S01]  /*5c80*/  ISETP.LE.U32.AND P3, PT, R10, UR4, PT ;  /* 0x000000040a007c0c */ /* 0x000fe2000bf63070 */
[----:B------:R-:W-:Y:S01]  /*5c90*/  @!P6 FADD.FTZ R157, -R157, -RZ ;  /* 0x800000ff9d9de221 */ /* 0x000fe20000010100 */
[----:B------:R-:W-:Y:S02]  /*5ca0*/  ISETP.LE.U32.AND P4, PT, R0, UR4, PT ;  /* 0x0000000400007c0c */ /* 0x000fe4000bf83070 */
[----:B------:R-:W-:Y:S02]  /*5cb0*/  LOP3.LUT R0, R4, 0xff, RZ, 0xc0, !PT ;  /* 0x000000ff04007812 */ /* 0x000fe400078ec0ff */
[----:B------:R-:W-:Y:S01]  /*5cc0*/  SHF.R.U32.HI R4, RZ, 0x8, R141 ;  /* 0x00000008ff047819 */ /* 0x000fe2000001168d */
[----:B------:R-:W1:Y:S01]  /*5cd0*/  MUFU.EX2 R147, R30 ;  /* 0x0000001e00937308 */ /* 0x000e620000000800 */
[----:B------:R-:W-:Y:S01]  /*5ce0*/  ISETP.LE.U32.AND P6, PT, R0, UR4, PT ;  /* 0x0000000400007c0c */ /* 0x000fe2000bfc3070 */
[----:B------:R-:W-:Y:S01]  /*5cf0*/  @!P2 FADD.FTZ R155, -R155, -RZ ;  /* 0x800000ff9b9ba221 */ /* 0x000fe20000010100 */
[----:B------:R-:W-:Y:S01]  /*5d00*/  LOP3.LUT R0, R4, 0xffff, RZ, 0xc0, !PT ;  /* 0x0000ffff04007812 */ /* 0x000fe200078ec0ff */
[----:B------:R-:W-:Y:S01]  /*5d10*/  IMAD.U32 R141, RZ, RZ, UR14 ;  /* 0x0000000eff8d7e24 */ /* 0x000fe2000f8e00ff */
[----:B------:R-:W-:Y:S01]  /*5d20*/  ISETP.LE.U32.AND P0, PT, R19, UR4, PT ;  /* 0x0000000413007c0c */ /* 0x000fe2000bf03070 */
[----:B------:R-:W-:Y:S01]  /*5d30*/  @!P3 FADD.FTZ R166, -R166, -RZ ;  /* 0x800000ffa6a6b221 */ /* 0x000fe20000010100 */
[----:B------:R-:W-:Y:S01]  /*5d40*/  ISETP.LE.U32.AND P2, PT, R0, UR4, PT ;  /* 0x0000000400007c0c */ /* 0x000fe2000bf43070 */
[----:B------:R-:W-:Y:S01]  /*5d50*/  @!P4 FADD.FTZ R154, -R154, -RZ ;  /* 0x800000ff9a9ac221 */ /* 0x000fe20000010100 */
[----:B------:R-:W-:Y:S01]  /*5d60*/  LOP3.LUT R0, R142, 0xff, RZ, 0xc0, !PT ;  /* 0x000000ff8e007812 */ /* 0x000fe200078ec0ff */
[----:B------:R-:W2:Y:S01]  /*5d70*/  MUFU.EX2 R144, R8 ;  /* 0x0000000800907308 */ /* 0x000ea20000000800 */
[----:B------:R-:W-:Y:S02]  /*5d80*/  LOP3.LUT R5, R5, 0xff, RZ, 0xc0, !PT ;  /* 0x000000ff05057812 */ /* 0x000fe400078ec0ff */
[----:B------:R-:W-:Y:S01]  /*5d90*/  SHF.R.U32.HI R4, RZ, 0x8, R135 ;  /* 0x00000008ff047819 */ /* 0x000fe20000011687 */
[----:B------:R-:W-:Y:S01]  /*5da0*/  @!P6 FADD.FTZ R153, -R153, -RZ ;  /* 0x800000ff9999e221 */ /* 0x000fe20000010100 */
[----:B------:R-:W-:Y:S02]  /*5db0*/  ISETP.LE.U32.AND P6, PT, R0, UR4, PT ;  /* 0x0000000400007c0c */ /* 0x000fe4000bfc3070 */
[----:B------:R-:W-:Y:S01]  /*5dc0*/  F2FP.RELU.BF16.PACK_AB R0, R165, R166 ;  /* 0x000000a6a500723e */ /* 0x000fe200000018ff */
[----:B------:R-:W-:Y:S01]  /*5dd0*/  @!P0 FADD.FTZ R160, -R160, -RZ ;  /* 0x800000ffa0a08221 */ /* 0x000fe20000010100 */
[----:B------:R-:W-:Y:S01]  /*5de0*/  ISETP.LE.U32.AND P3, PT, R5, UR4, PT ;  /* 0x0000000405007c0c */ /* 0x000fe2000bf63070 */
[----:B------:R-:W-:Y:S01]  /*5df0*/  @!P2 FADD.FTZ R148, -R148, -RZ ;  /* 0x800000ff9494a221 */ /* 0x000fe20000010100 */
[----:B------:R-:W-:Y:S01]  /*5e00*/  F2FP.RELU.BF16.PACK_AB R7, R232, R164 ;  /* 0x000000a4e807723e */ /* 0x000fe200000018ff */
[----:B------:R3:W-:Y:S01]  /*5e10*/  STS [R240+0x13000], R0 ;  /* 0x01300000f0007388 */ /* 0x0007e20000000800 */
[----:B------:R-:W-:Y:S02]  /*5e20*/  LOP3.LUT R4, R4, 0xffff, RZ, 0xc0, !PT ;  /* 0x0000ffff04047812 */ /* 0x000fe400078ec0ff */
[----:B------:R-:W-:Y:S01]  /*5e30*/  F2FP.RELU.BF16.PACK_AB R6, R171, R233 ;  /* 0x000000e9ab06723e */ /* 0x000fe200000018ff */
[----:B------:R4:W-:Y:S01]  /*5e40*/  STS [R240+0x13400], R7 ;  /* 0x01340007f0007388 */ /* 0x0009e20000000800 */
[----:B------:R-:W-:Y:S01]  /*5e50*/  ISETP.LE.U32.AND P2, PT, R4, UR4, PT ;  /* 0x0000000404007c0c */ /* 0x000fe2000bf43070 */
[----:B------:R-:W-:Y:S01]  /*5e60*/  @!P6 FADD.FTZ R145, -R145, -RZ ;  /* 0x800000ff9191e221 */ /* 0x000fe20000010100 */
[----:B------:R-:W-:Y:S02]  /*5e70*/  F2FP.RELU.BF16.PACK_AB R4, R162, R163 ;  /* 0x000000a3a204723e */ /* 0x000fe400000018ff */
[----:B------:R-:W-:Y:S01]  /*5e80*/  LOP3.LUT R5, R20, 0xff, RZ, 0xc0, !PT ;  /* 0x000000ff14057812 */ /* 0x000fe200078ec0ff */
[----:B------:R-:W-:Y:S01]  /*5e90*/  @!P3 FADD.FTZ R235, -R235, -RZ ;  /* 0x800000ffebebb221 */ /* 0x000fe20000010100 */
[----:B------:R-:W-:Y:S01]  /*5ea0*/  SHF.R.U32.HI R12, RZ, 0x18, R12 ;  /* 0x00000018ff0c7819 */ /* 0x000fe2000001160c */
[----:B------:R2:W-:Y:S01]  /*5eb0*/  STS [R239+0x13000], R4 ;  /* 0x01300004ef007388 */ /* 0x0005e20000000800 */
[----:B------:R-:W-:Y:S02]  /*5ec0*/  ISETP.LE.U32.AND P1, PT, R5, UR4, PT ;  /* 0x0000000405007c0c */ /* 0x000fe4000bf23070 */
[----:B------:R-:W-:Y:S02]  /*5ed0*/  F2FP.RELU.BF16.PACK_AB R5, R234, R235 ;  /* 0x000000ebea05723e */ /* 0x000fe400000018ff */
[----:B------:R-:W-:Y:S01]  /*5ee0*/  ISETP.LE.U32.AND P0, PT, R12, UR4, PT ;  /* 0x000000040c007c0c */ /* 0x000fe2000bf03070 */
[----:B------:R-:W-:Y:S01]  /*5ef0*/  @!P2 FADD.FTZ R150, -R150, -RZ ;  /* 0x800000ff9696a221 */ /* 0x000fe20000010100 */
[----:B------:R-:W-:Y:S02]  /*5f00*/  SHF.R.U32.HI R9, RZ, 0x18, R9 ;  /* 0x00000018ff097819 */ /* 0x000fe40000011609 */
[----:B------:R-:W-:Y:S02]  /*5f10*/  ISETP.LE.U32.AND P3, PT, R133, UR4, PT ;  /* 0x0000000485007c0c */ /* 0x000fe4000bf63070 */
[----:B------:R-:W-:Y:S02]  /*5f20*/  ISETP.LE.U32.AND P4, PT, R9, UR4, PT ;  /* 0x0000000409007c0c */ /* 0x000fe4000bf83070 */
[----:B---3--:R-:W-:Y:S01]  /*5f30*/  F2FP.RELU.BF16.PACK_AB R0, R160, R161 ;  /* 0x000000a1a000723e */ /* 0x008fe200000018ff */
[----:B-1----:R-:W-:Y:S01]  /*5f40*/  @!P1 FADD.FTZ R147, -R147, -RZ ;  /* 0x800000ff93939221 */ /* 0x002fe20000010100 */
[----:B------:R-:W-:Y:S02]  /*5f50*/  FSETP.GE.FTZ.AND P2, PT, R166, RZ, PT ;  /* 0x000000ffa600720b */ /* 0x000fe40003f56000 */
[----:B----4-:R-:W-:Y:S01]  /*5f60*/  F2FP.RELU.BF16.PACK_AB R7, R169, R168 ;  /* 0x000000a8a907723e */ /* 0x010fe200000018ff */
[----:B------:R1:W-:Y:S01]  /*5f70*/  STS [R239+0x13400], R0 ;  /* 0x01340000ef007388 */ /* 0x0003e20000000800 */
[----:B------:R-:W-:Y:S01]  /*5f80*/  @!P0 FADD.FTZ R156, -R156, -RZ ;  /* 0x800000ff9c9c8221 */ /* 0x000fe20000010100 */
[----:B------:R-:W-:Y:S02]  /*5f90*/  ISETP.LE.U32.AND P0, PT, R134, UR4, PT ;  /* 0x0000000486007c0c */ /* 0x000fe4000bf03070 */
[----:B------:R3:W-:Y:S01]  /*5fa0*/  STS [R240+0x14000], R6 ;  /* 0x01400006f0007388 */ /* 0x0007e20000000800 */
[----:B------:R-:W-:Y:S01]  /*5fb0*/  @!P3 FADD.FTZ R151, -R151, -RZ ;  /* 0x800000ff9797b221 */ /* 0x000fe20000010100 */
[----:B------:R-:W-:Y:S01]  /*5fc0*/  FSETP.GE.FTZ.AND P5, PT, R163, RZ, PT ;  /* 0x000000ffa300720b */ /* 0x000fe20003fb6000 */
[----:B------:R-:W-:Y:S01]  /*5fd0*/  @!P4 FADD.FTZ R152, -R152, -RZ ;  /* 0x800000ff9898c221 */ /* 0x000fe20000010100 */
[----:B------:R4:W-:Y:S01]  /*5fe0*/  STS [R240+0x14400], R5 ;  /* 0x01440005f0007388 */ /* 0x0009e20000000800 */
[----:B--2---:R-:W-:Y:S02]  /*5ff0*/  F2FP.RELU.BF16.PACK_AB R4, R156, R157 ;  /* 0x0000009d9c04723e */ /* 0x004fe400000018ff */
[----:B------:R-:W-:Y:S01]  /*6000*/  FSETP.GE.FTZ.AND P1, PT, R165, RZ, PT ;  /* 0x000000ffa500720b */ /* 0x000fe20003f36000 */
[----:B------:R4:W-:Y:S01]  /*6010*/  STS [R239+0x14000], R7 ;  /* 0x01400007ef007388 */ /* 0x0009e20000000800 */
[----:B------:R-:W-:Y:S02]  /*6020*/  FSETP.GE.FTZ.AND P4, PT, R162, RZ, PT ;  /* 0x000000ffa200720b */ /* 0x000fe40003f96000 */
[----:B------:R-:W-:Y:S01]  /*6030*/  @!P0 FADD.FTZ R144, -R144, -RZ ;  /* 0x800000ff90908221 */ /* 0x000fe20000010100 */
[C---:B------:R-:W-:Y:S02]  /*6040*/  LEA R142, P0, R250.reuse, R140, 0x2 ;  /* 0x0000008cfa8e7211 */ /* 0x040fe400078010ff */
[----:B------:R-:W-:Y:S02]  /*6050*/  FSETP.GE.FTZ.AND P3, PT, R159, RZ, PT ;  /* 0x000000ff9f00720b */ /* 0x000fe40003f76000 */
[----:B------:R-:W-:Y:S02]  /*6060*/  LEA.HI.X.SX32 R143, R250, R141, 0x2, P0 ;  /* 0x0000008dfa8f7211 */ /* 0x000fe400000f16ff */
[----:B------:R-:W-:Y:S02]  /*6070*/  FSETP.GE.FTZ.AND P0, PT, R164, RZ, PT ;  /* 0x000000ffa400720b */ /* 0x000fe40003f16000 */
[----:B-1----:R-:W-:Y:S01]  /*6080*/  F2FP.RELU.BF16.PACK_AB R0, R148, R149 ;  /* 0x000000959400723e */ /* 0x002fe200000018ff */
[----:B------:R-:W2:Y:S01]  /*6090*/  LDG.E R141, [R142.64] ;  /* 0x0000000c8e8d7981 */ /* 0x000ea2000c1e1900 */
[----:B---3--:R-:W-:Y:S03]  /*60a0*/  F2FP.RELU.BF16.PACK_AB R6, R170, R167 ;  /* 0x000000a7aa06723e */ /* 0x008fe600000018ff */
[----:B------:R-:W3:Y:S01]  /*60b0*/  LDG.E R140, [R142.64+0x20] ;  /* 0x0000200c8e8c7981 */ /* 0x000ee2000c1e1900 */
[----:B----4-:R-:W-:Y:S03]  /*60c0*/  F2FP.RELU.BF16.PACK_AB R5, R158, R159 ;  /* 0x0000009f9e05723e */ /* 0x010fe600000018ff */
[----:B------:R1:W-:Y:S01]  /*60d0*/  STS [R239+0x14400], R6 ;  /* 0x01440006ef007388 */ /* 0x0003e20000000800 */
[----:B------:R-:W-:Y:S03]  /*60e0*/  F2FP.RELU.BF16.PACK_AB R7, R154, R155 ;  /* 0x0000009b9a07723e */ /* 0x000fe600000018ff */
[----:B------:R4:W-:Y:S04]  /*60f0*/  STS [R238+0x13000], R5 ;  /* 0x01300005ee007388 */ /* 0x0009e80000000800 */
[----:B------:R4:W-:Y:S04]  /*6100*/  STS [R238+0x13400], R4 ;  /* 0x01340004ee007388 */ /* 0x0009e80000000800 */
[----:B------:R4:W-:Y:S01]  /*6110*/  STS [R237+0x13000], R0 ;  /* 0x01300000ed007388 */ /* 0x0009e20000000800 */
[----:B-1----:R-:W-:Y:S02]  /*6120*/  F2FP.RELU.BF16.PACK_AB R6, R152, R153 ;  /* 0x000000999806723e */ /* 0x002fe400000018ff */
[----:B----4-:R-:W-:Y:S02]  /*6130*/  F2FP.RELU.BF16.PACK_AB R5, R146, R145 ;  /* 0x000000919205723e */ /* 0x010fe400000018ff */
[----:B------:R-:W-:Y:S03]  /*6140*/  F2FP.RELU.BF16.PACK_AB R4, R150, R151 ;  /* 0x000000979604723e */ /* 0x000fe600000018ff */
[----:B------:R-:W-:Y:S01]  /*6150*/  STS [R237+0x13400], R5 ;  /* 0x01340005ed007388 */ /* 0x000fe20000000800 */
[----:B------:R-:W-:Y:S03]  /*6160*/  F2FP.RELU.BF16.PACK_AB R0, R144, R147 ;  /* 0x000000939000723e */ /* 0x000fe600000018ff */
[----:B------:R-:W-:Y:S04]  /*6170*/  STS [R238+0x14000], R7 ;  /* 0x01400007ee007388 */ /* 0x000fe80000000800 */
[----:B------:R-:W-:Y:S04]  /*6180*/  STS [R238+0x14400], R6 ;  /* 0x01440006ee007388 */ /* 0x000fe80000000800 */
[----:B------:R-:W-:Y:S04]  /*6190*/  STS [R237+0x14000], R4 ;  /* 0x01400004ed007388 */ /* 0x000fe80000000800 */
[----:B------:R-:W-:Y:S04]  /*61a0*/  STS [R237+0x14400], R0 ;  /* 0x01440000ed007388 */ /* 0x000fe80000000800 */
[----:B------:R-:W1:Y:S08]  /*61b0*/  LDSM.16.M88.4 R32, [R223+0x6000] ;  /* 0x00600000df20783b */ /* 0x000e700000000200 */
[----:B------:R-:W4:Y:S08]  /*61c0*/  LDSM.16.M88.4 R28, [R223+0x6800] ;  /* 0x00680000df1c783b */ /* 0x000f300000000200 */
[----:B------:R-:W4:Y:S08]  /*61d0*/  LDSM.16.M88.4 R132, [R224+0x6000] ;  /* 0x00600000e084783b */ /* 0x000f300000000200 */
[----:B------:R-:W4:Y:S01]  /*61e0*/  LDSM.16.M88.4 R136, [R224+0x6800] ;  /* 0x00680000e088783b */ /* 0x000f220000000200 */
[-C--:B-1----:R-:W-:Y:S08]  /*61f0*/  HMMA.16816.F32.BF16 R4, R32, R172.reuse, RZ ;  /* 0x000000ac2004723c */ /* 0x082ff000000418ff */
        /* <DEDUP_REMOVED lines=16> */
[----:B------:R-:W4:Y:S07]  /*6300*/  LDSM.16.M88.4 R132, [R223+0x7800] ;  /* 0x00780000df84783b */ /* 0x000f2e0000000200 */
[-C--:B-1----:R-:W-:Y:S08]  /*6310*/  HMMA.16816.F32.BF16 R4, R136, R188.reuse, R4 ;  /* 0x000000bc8804723c */ /* 0x082ff00000041804 */
[C---:B----4-:R-:W-:Y:S08]  /*6320*/  HMMA.16816.F32.BF16 R8, R132.reuse, R188, R8 ;  /* 0x000000bc8408723c */ /* 0x050ff00000041808 */
        /* <DEDUP_REMOVED lines=26> */
[----:B------:R-:W-:Y:S08]  /*64d0*/  HMMA.16816.F32.BF16 R32, R136, R210, R32 ;  /* 0x000000d28820723c */ /* 0x000ff00000041820 */
[-C--:B-1----:R-:W-:Y:S11]  /*64e0*/  HMMA.16816.F32.BF16 R4, R132, R212.reuse, R4 ;  /* 0x000000d48404723c */ /* 0x082ff60000041804 */
[----:B------:R-:W-:Y:S11]  /*64f0*/  @!UPT UIADD3 URZ, URZ, URZ, URZ ;  /* 0x0000003f3f3ff290 */ /* 0x000ff6000fffe03f */
[----:B------:R-:W-:Y:S02]  /*6500*/  @!UPT UIADD3 URZ, URZ, URZ, URZ ;  /* 0x0000003f3f3ff290 */ /* 0x000fe4000fffe03f */
[C---:B--2---:R-:W-:Y:S02]  /*6510*/  FADD.FTZ R136, -R141.reuse, R4 ;  /* 0x000000048d887221 */ /* 0x044fe40000010100 */
[----:B------:R-:W-:Y:S02]  /*6520*/  FADD.FTZ R4, -R141, R5 ;  /* 0x000000058d047221 */ /* 0x000fe40000010100 */
[----:B---3--:R-:W-:Y:S01]  /*6530*/  FADD.FTZ R0, -R140, R6 ;  /* 0x000000068c007221 */ /* 0x008fe20000010100 */
[-C--:B------:R-:W-:Y:S01]  /*6540*/  FSEL R5, R136, R141.reuse, P2 ;  /* 0x0000008d88057208 */ /* 0x080fe20001000000 */
[----:B------:R-:W-:Y:S01]  /*6550*/  FADD.FTZ R7, -R140, R7 ;  /* 0x000000078c077221 */ /* 0x000fe20000010100 */
[----:B------:R-:W1:Y:S01]  /*6560*/  LDSM.16.M88.4 R136, [R224+0x8800] ;  /* 0x00880000e088783b */ /* 0x000e620000000200 */
[----:B------:R-:W-:Y:S02]  /*6570*/  FSEL R4, R4, R141, P1 ;  /* 0x0000008d04047208 */ /* 0x000fe40000800000 */
[----:B------:R-:W-:Y:S01]  /*6580*/  FMUL.FTZ R166, R166, R5 ;  /* 0x00000005a6a67220 */ /* 0x000fe20000410000 */
[----:B------:R-:W-:Y:S02]  /*6590*/  FSEL R0, R0, R140, P0 ;  /* 0x0000008c00007208 */ /* 0x000fe40000000000 */
[----:B------:R-:W-:Y:S01]  /*65a0*/  FMUL.FTZ R165, R165, R4 ;  /* 0x00000004a5a57220 */ /* 0x000fe20000410000 */
[----:B------:R-:W-:Y:S01]  /*65b0*/  FSETP.GE.FTZ.AND P0, PT, R148, RZ, PT ;  /* 0x000000ff9400720b */ /* 0x000fe20003f16000 */
[----:B------:R2:W3:Y:S01]  /*65c0*/  LDG.E R4, [R142.64+0x80] ;  /* 0x0000800c8e047981 */ /* 0x0004e2000c1e1900 */
[----:B------:R-:W-:Y:S01]  /*65d0*/  FMUL.FTZ R164, R164, R0 ;  /* 0x00000000a4a47220 */ /* 0x000fe20000410000 */
[----:B------:R-:W-:Y:S02]  /*65e0*/  FSETP.GE.FTZ.AND P2, PT, R158, RZ, PT ;  /* 0x000000ff9e00720b */ /* 0x000fe40003f56000 */
[----:B------:R2:W4:Y:S01]  /*65f0*/  LDG.E R0, [R142.64+0xa0] ;  /* 0x0000a00c8e007981 */ /* 0x000522000c1e1900 */
[----:B------:R-:W-:Y:S01]  /*6600*/  FSETP.GE.FTZ.AND P1, PT, R149, RZ, PT ;  /* 0x000000ff9500720b */ /* 0x000fe20003f36000 */
[----:B--2---:R-:W-:Y:S02]  /*6610*/  IMAD.MOV.U32 R142, RZ, RZ, R242 ;  /* 0x000000ffff8e7224 */ /* 0x004fe400078e00f2 */
[----:B------:R-:W-:Y:S01]  /*6620*/  IMAD.MOV.U32 R143, RZ, RZ, R241 ;  /* 0x000000ffff8f7224 */ /* 0x000fe200078e00f1 */
[C---:B-1----:R-:W-:Y:S08]  /*6630*/  HMMA.16816.F32.BF16 R8, R136.reuse, R212, R8 ;  /* 0x000000d48808723c */ /* 0x042ff00000041808 */
[-C--:B------:R-:W-:Y:S08]  /*6640*/  HMMA.16816.F32.BF16 R12, R136, R214.reuse, R12 ;  /* 0x000000d6880c723c */ /* 0x080ff0000004180c */
[C---:B------:R-:W-:Y:S08]  /*6650*/  HMMA.16816.F32.BF16 R16, R132.reuse, R214, R16 ;  /* 0x000000d68410723c */ /* 0x040ff00000041810 */
[-C--:B------:R-:W-:Y:S08]  /*6660*/  HMMA.16816.F32.BF16 R20, R132, R216.reuse, R20 ;  /* 0x000000d88414723c */ /* 0x080ff00000041814 */
[C---:B------:R-:W-:Y:S08]  /*6670*/  HMMA.16816.F32.BF16 R24, R136.reuse, R216, R24 ;  /* 0x000000d88818723c */ /* 0x040ff00000041818 */
[C---:B------:R-:W-:Y:S01]  /*6680*/  FADD.FTZ R5, -R141.reuse, R16 ;  /* 0x000000108d057221 */ /* 0x040fe20000010100 */
[-C--:B------:R-:W-:Y:S03]  /*6690*/  HMMA.16816.F32.BF16 R28, R136, R218.reuse, R28 ;  /* 0x000000da881c723c */ /* 0x080fe6000004181c */
[C---:B------:R-:W-:Y:S02]  /*66a0*/  FADD.FTZ R17, -R141.reuse, R17 ;  /* 0x000000118d117221 */ /* 0x040fe40000010100 */
[C---:B------:R-:W-:Y:S02]  /*66b0*/  FADD.FTZ R18, -R140.reuse, R18 ;  /* 0x000000128c127221 */ /* 0x040fe40000010100 */
[C---:B------:R-:W-:Y:S01]  /*66c0*/  FADD.FTZ R16, -R141.reuse, R20 ;  /* 0x000000148d107221 */ /* 0x040fe20000010100 */
[----:B------:R-:W-:Y:S01]  /*66d0*/  HMMA.16816.F32.BF16 R32, R132, R218, R32 ;  /* 0x000000da8420723c */ /* 0x000fe20000041820 */
[----:B------:R-:W-:Y:S03]  /*66e0*/  FADD.FTZ R6, -R141, R21 ;  /* 0x000000158d067221 */ /* 0x000fe60000010100 */
[----:B------:R-:W-:Y:S01]  /*66f0*/  FADD.FTZ R23, -R140, R23 ;  /* 0x000000178c177221 */ /* 0x000fe20000010100 */
[-C--:B------:R-:W-:Y:S02]  /*6700*/  FSEL R20, R5, R141.reuse, P5 ;  /* 0x0000008d05147208 */ /* 0x080fe40002800000 */
[-C--:B------:R-:W-:Y:S02]  /*6710*/  FSEL R17, R17, R141.reuse, P4 ;  /* 0x0000008d11117208 */ /* 0x080fe40002000000 */
[-C--:B------:R-:W-:Y:S02]  /*6720*/  FSEL R16, R16, R141.reuse, P3 ;  /* 0x0000008d10107208 */ /* 0x080fe40001800000 */
[----:B------:R-:W-:Y:S01]  /*6730*/  FSETP.GE.FTZ.AND P4, PT, R156, RZ, PT ;  /* 0x000000ff9c00720b */ /* 0x000fe20003f96000 */
[----:B------:R-:W-:Y:S01]  /*6740*/  FMUL.FTZ R20, R163, R20 ;  /* 0x00000014a3147220 */ /* 0x000fe20000410000 */
[----:B------:R-:W-:Y:S01]  /*6750*/  FSEL R6, R6, R141, P2 ;  /* 0x0000008d06067208 */ /* 0x000fe20001000000 */
[----:B------:R-:W-:Y:S01]  /*6760*/  FMUL.FTZ R162, R162, R17 ;  /* 0x00000011a2a27220 */ /* 0x000fe20000410000 */
[----:B------:R1:W5:Y:S01]  /*6770*/  LDL R163, [R1+0xc] ;  /* 0x00000c0001a37983 */ /* 0x0003620000100800 */
[----:B------:R-:W-:Y:S01]  /*6780*/  FMUL.FTZ R159, R159, R16 ;  /* 0x000000109f9f7220 */ /* 0x000fe20000410000 */
[----:B------:R-:W-:Y:S01]  /*6790*/  FSETP.GE.FTZ.AND P2, PT, R161, RZ, PT ;  /* 0x000000ffa100720b */ /* 0x000fe20003f56000 */
[----:B------:R-:W-:Y:S01]  /*67a0*/  FMUL.FTZ R158, R158, R6 ;  /* 0x000000069e9e7220 */ /* 0x000fe20000410000 */
[----:B------:R-:W-:Y:S01]  /*67b0*/  FSETP.GE.FTZ.AND P3, PT, R145, RZ, PT ;  /* 0x000000ff9100720b */ /* 0x000fe20003f76000 */
[----:B------:R-:W-:Y:S04]  /*67c0*/  FADD.FTZ R6, -R140, R19 ;  /* 0x000000138c067221 */ /* 0x000fe80000010100 */
[----:B------:R-:W-:Y:S05]  /*67d0*/  FADD.FTZ R5, -R141, R32 ;  /* 0x000000208d057221 */ /* 0x000fea0000010100 */
[----:B------:R-:W-:Y:S01]  /*67e0*/  FSEL R5, R5, R141, P1 ;  /* 0x0000008d05057208 */ /* 0x000fe20000800000 */
[----:B------:R-:W-:Y:S01]  /*67f0*/  @P0 FADD.FTZ R141, -R141, R33 ;  /* 0x000000218d8d0221 */ /* 0x000fe20000010100 */
[----:B------:R-:W-:Y:S02]  /*6800*/  FSETP.GE.FTZ.AND P0, PT, R232, RZ, PT ;  /* 0x000000ffe800720b */ /* 0x000fe40003f16000 */
[----:B------:R-:W-:Y:S01]  /*6810*/  FSETP.GE.FTZ.AND P1, PT, R160, RZ, PT ;  /* 0x000000ffa000720b */ /* 0x000fe20003f36000 */
[----:B------:R-:W-:Y:S01]  /*6820*/  FMUL.FTZ R141, R148, R141 ;  /* 0x0000008d948d7220 */ /* 0x000fe20000410000 */
[-C--:B------:R-:W-:Y:S01]  /*6830*/  FSEL R7, R7, R140.reuse, P0 ;  /* 0x0000008c07077208 */ /* 0x080fe20000000000 */
[----:B------:R-:W-:Y:S01]  /*6840*/  FMUL.FTZ R149, R149, R5 ;  /* 0x0000000595957220 */ /* 0x000fe20000410000 */
[----:B------:R1:W5:Y:S01]  /*6850*/  LDL R148, [R1+0x8] ;  /* 0x0000080001947983 */ /* 0x0003620000100800 */
[----:B------:R-:W-:Y:S01]  /*6860*/  FADD.FTZ R5, -R140, R22 ;  /* 0x000000168c057221 */ /* 0x000fe20000010100 */
[----:B------:R-:W-:Y:S01]  /*6870*/  FSETP.GE.FTZ.AND P0, PT, R157, RZ, PT ;  /* 0x000000ff9d00720b */ /* 0x000fe20003f16000 */
[----:B------:R-:W-:Y:S01]  /*6880*/  FMUL.FTZ R232, R232, R7 ;  /* 0x00000007e8e87220 */ /* 0x000fe20000410000 */
[-C--:B------:R-:W-:Y:S02]  /*6890*/  FSEL R6, R6, R140.reuse, P1 ;  /* 0x0000008c06067208 */ /* 0x080fe40000800000 */
[-C--:B------:R-:W-:Y:S02]  /*68a0*/  FSEL R5, R5, R140.reuse, P0 ;  /* 0x0000008c05057208 */ /* 0x080fe40000000000 */
[----:B------:R-:W-:Y:S01]  /*68b0*/  FSEL R7, R18, R140, P2 ;  /* 0x0000008c12077208 */ /* 0x000fe20001000000 */
[----:B------:R-:W-:Y:S01]  /*68c0*/  FMUL.FTZ R160, R160, R6 ;  /* 0x00000006a0a07220 */ /* 0x000fe20000410000 */
[----:B------:R-:W-:Y:S01]  /*68d0*/  FSETP.GE.FTZ.AND P2, PT, R146, RZ, PT ;  /* 0x000000ff9200720b */ /* 0x000fe20003f56000 */
[----:B------:R-:W-:Y:S01]  /*68e0*/  FMUL.FTZ R157, R157, R5 ;  /* 0x000000059d9d7220 */ /* 0x000fe20000410000 */
[----:B------:R-:W-:Y:S01]  /*68f0*/  FSETP.GE.FTZ.AND P0, PT, R171, RZ, PT ;  /* 0x000000ffab00720b */ /* 0x000fe20003f16000 */
[----:B------:R-:W-:Y:S01]  /*6900*/  FMUL.FTZ R161, R161, R7 ;  /* 0x00000007a1a17220 */ /* 0x000fe20000410000 */
[----:B------:R-:W-:Y:S01]  /*6910*/  FSETP.GE.FTZ.AND P1, PT, R233, RZ, PT ;  /* 0x000000ffe900720b */ /* 0x000fe20003f36000 */
[----:B------:R-:W-:Y:S05]  /*6920*/  FADD.FTZ R7, -R140, R34 ;  /* 0x000000228c077221 */ /* 0x000fea0000010100 */
[-C--:B------:R-:W-:Y:S02]  /*6930*/  FSEL R7, R7, R140.reuse, P3 ;  /* 0x0000008c07077208 */ /* 0x080fe40001800000 */
[----:B------:R-:W-:Y:S03]  /*6940*/  FSETP.GE.FTZ.AND P3, PT, R169, RZ, PT ;  /* 0x000000ffa900720b */ /* 0x000fe60003f76000 */
[----:B------:R-:W-:Y:S02]  /*6950*/  FMUL.FTZ R145, R145, R7 ;  /* 0x0000000791917220 */ /* 0x000fe40000410000 */
[C---:B---3--:R-:W-:Y:S02]  /*6960*/  FADD.FTZ R5, -R4.reuse, R9 ;  /* 0x0000000904057221 */ /* 0x048fe40000010100 */
[C---:B------:R-:W-:Y:S01]  /*6970*/  FADD.FTZ R6, -R4.reuse, R8 ;  /* 0x0000000804067221 */ /* 0x040fe20000010100 */
[----:B------:R-:W-:Y:S01]  /*6980*/  FSEL R8, R23, R140, P4 ;  /* 0x0000008c17087208 */ /* 0x000fe20002000000 */
[C---:B------:R-:W-:Y:S01]  /*6990*/  FADD.FTZ R12, -R4.reuse, R12 ;  /* 0x0000000c040c7221 */ /* 0x040fe20000010100 */
[-C--:B------:R-:W-:Y:S01]  /*69a0*/  FSEL R5, R5, R4.reuse, P0 ;  /* 0x0000000405057208 */ /* 0x080fe20000000000 */
[----:B------:R-:W-:Y:S01]  /*69b0*/  FADD.FTZ R25, -R4, R25 ;  /* 0x0000001904197221 */ /* 0x000fe20000010100 */
[----:B------:R-:W-:Y:S01]  /*69c0*/  FSETP.GE.FTZ.AND P0, PT, R150, RZ, PT ;  /* 0x000000ff9600720b */ /* 0x000fe20003f16000 */
[----:B------:R-:W-:Y:S01]  /*69d0*/  FADD.FTZ R13, -R4, R13 ;  /* 0x0000000d040d7221 */ /* 0x000fe20000010100 */
[-C--:B------:R-:W-:Y:S01]  /*69e0*/  FSEL R6, R6, R4.reuse, P1 ;  /* 0x0000000406067208 */ /* 0x080fe20000800000 */
[----:B------:R-:W-:Y:S01]  /*69f0*/  FADD.FTZ R24, -R4, R24 ;  /* 0x0000001804187221 */ /* 0x000fe20000010100 */
[----:B------:R-:W-:Y:S01]  /*6a00*/  FSETP.GE.FTZ.AND P1, PT, R168, RZ, PT ;  /* 0x000000ffa800720b */ /* 0x000fe20003f36000 */
[----:B------:R-:W-:Y:S01]  /*6a10*/  FADD.FTZ R28, -R4, R28 ;  /* 0x0000001c041c7221 */ /* 0x000fe20000010100 */
[-C--:B------:R-:W-:Y:S01]  /*6a20*/  FSEL R13, R13, R4.reuse, P3 ;  /* 0x000000040d0d7208 */ /* 0x080fe20001800000 */
[----:B------:R-:W-:Y:S01]  /*6a30*/  @P2 FADD.FTZ R140, -R140, R35 ;  /* 0x000000238c8c2221 */ /* 0x000fe20000010100 */
[----:B------:R-:W-:Y:S01]  /*6a40*/  FSEL R12, R12, R4, P1 ;  /* 0x000000040c0c7208 */ /* 0x000fe20000800000 */
[----:B------:R-:W-:Y:S01]  /*6a50*/  FMUL.FTZ R171, R171, R5 ;  /* 0x00000005abab7220 */ /* 0x000fe20000410000 */
[----:B------:R-:W-:Y:S01]  /*6a60*/  FSETP.GE.FTZ.AND P1, PT, R154, RZ, PT ;  /* 0x000000ff9a00720b */ /* 0x000fe20003f36000 */
[C---:B----4-:R-:W-:Y:S01]  /*6a70*/  FADD.FTZ R5, -R0.reuse, R14 ;  /* 0x0000000e00057221 */ /* 0x050fe20000010100 */
[----:B------:R-:W-:Y:S01]  /*6a80*/  FSETP.GE.FTZ.AND P2, PT, R155, RZ, PT ;  /* 0x000000ff9b00720b */ /* 0x000fe20003f56000 */
[----:B------:R-:W-:Y:S01]  /*6a90*/  FMUL.FTZ R233, R233, R6 ;  /* 0x00000006e9e97220 */ /* 0x000fe20000410000 */
[-C--:B------:R-:W-:Y:S01]  /*6aa0*/  FSEL R25, R25, R4.reuse, P1 ;  /* 0x0000000419197208 */ /* 0x080fe20000800000 */
[C---:B------:R-:W-:Y:S01]  /*6ab0*/  FADD.FTZ R6, -R0.reuse, R11 ;  /* 0x0000000b00067221 */ /* 0x040fe20000010100 */
[----:B------:R-:W-:Y:S01]  /*6ac0*/  FSETP.GE.FTZ.AND P1, PT, R151, RZ, PT ;  /* 0x000000ff9700720b */ /* 0x000fe20003f36000 */
[----:B------:R-:W-:Y:S01]  /*6ad0*/  FADD.FTZ R7, -R0, R15 ;  /* 0x0000000f00077221 */ /* 0x000fe20000010100 */
[----:B------:R-:W-:Y:S01]  /*6ae0*/  FSEL R24, R24, R4, P2 ;  /* 0x0000000418187208 */ /* 0x000fe20001000000 */
[----:B------:R-:W-:Y:S01]  /*6af0*/  FMUL.FTZ R156, R156, R8 ;  /* 0x000000089c9c7220 */ /* 0x000fe20000410000 */
[----:B------:R-:W-:Y:S01]  /*6b00*/  FSEL R28, R28, R4, P1 ;  /* 0x000000041c1c7208 */ /* 0x000fe20000800000 */
[----:B------:R-:W-:Y:S01]  /*6b10*/  @P0 FADD.FTZ R4, -R4, R29 ;  /* 0x0000001d04040221 */ /* 0x000fe20000010100 */
[----:B------:R-:W-:Y:S01]  /*6b20*/  FSETP.GE.FTZ.AND P0, PT, R167, RZ, PT ;  /* 0x000000ffa700720b */ /* 0x000fe20003f16000 */
[----:B------:R-:W-:Y:S01]  /*6b30*/  FADD.FTZ R8, -R0, R10 ;  /* 0x0000000a00087221 */ /* 0x000fe20000010100 */
[----:B------:R-:W-:Y:S01]  /*6b40*/  FSETP.GE.FTZ.AND P1, PT, R234, RZ, PT ;  /* 0x000000ffea00720b */ /* 0x000fe20003f36000 */
[----:B------:R-:W-:Y:S01]  /*6b50*/  FMUL.FTZ R169, R169, R13 ;  /* 0x0000000da9a97220 */ /* 0x000fe20000410000 */
[----:B------:R-:W-:Y:S01]  /*6b60*/  FSEL R5, R5, R0, P0 ;  /* 0x0000000005057208 */ /* 0x000fe20000000000 */
[----:B------:R-:W-:Y:S01]  /*6b70*/  FMUL.FTZ R150, R150, R4 ;  /* 0x0000000496967220 */ /* 0x000fe20000410000 */
[----:B------:R-:W-:Y:S01]  /*6b80*/  FSETP.GE.FTZ.AND P0, PT, R170, RZ, PT ;  /* 0x000000ffaa00720b */ /* 0x000fe20003f16000 */
[----:B------:R-:W-:Y:S01]  /*6b90*/  FADD.FTZ R4, -R0, R30 ;  /* 0x0000001e00047221 */ /* 0x000fe20000010100 */
[-C--:B------:R-:W-:Y:S01]  /*6ba0*/  FSEL R6, R6, R0.reuse, P1 ;  /* 0x0000000006067208 */ /* 0x080fe20000800000 */
[----:B------:R-:W-:Y:S01]  /*6bb0*/  FMUL.FTZ R19, R167, R5 ;  /* 0x00000005a7137220 */ /* 0x000fe20000410000 */
[----:B------:R-:W-:Y:S01]  /*6bc0*/  FSETP.GE.FTZ.AND P1, PT, R144, RZ, PT ;  /* 0x000000ff9000720b */ /* 0x000fe20003f36000 */
[----:B------:R-:W-:Y:S01]  /*6bd0*/  FADD.FTZ R5, -R0, R27 ;  /* 0x0000001b00057221 */ /* 0x000fe20000010100 */
[----:B------:R-:W-:Y:S01]  /*6be0*/  FSEL R7, R7, R0, P0 ;  /* 0x0000000007077208 */ /* 0x000fe20000000000 */
[----:B------:R-:W-:Y:S01]  /*6bf0*/  FMUL.FTZ R13, R234, R6 ;  /* 0x00000006ea0d7220 */ /* 0x000fe20000410000 */
[----:B------:R-:W-:Y:S01]  /*6c00*/  PLOP3.LUT P0, PT, PT, PT, UP3, 0x80, 0x0 ;  /* 0x000000000000781c */ /* 0x000fe20003f0f038 */
[----:B------:R-:W-:Y:S01]  /*6c10*/  FADD.FTZ R6, -R0, R26 ;  /* 0x0000001a00067221 */ /* 0x000fe20000010100 */
[----:B------:R-:W-:Y:S01]  /*6c20*/  FSETP.GE.FTZ.AND P2, PT, R235, RZ, PT ;  /* 0x000000ffeb00720b */ /* 0x000fe20003f56000 */
[----:B------:R-:W-:Y:S01]  /*6c30*/  FMUL.FTZ R140, R146, R140 ;  /* 0x0000008c928c7220 */ /* 0x000fe20000410000 */
[----:B------:R-:W-:Y:S01]  /*6c40*/  FSETP.GE.FTZ.AND P4, PT, R153, RZ, PT ;  /* 0x000000ff9900720b */ /* 0x000fe20003f96000 */
[----:B------:R-:W-:Y:S01]  /*6c50*/  FMUL.FTZ R168, R168, R12 ;  /* 0x0000000ca8a87220 */ /* 0x000fe20000410000 */
[----:B------:R-:W-:Y:S01]  /*6c60*/  FSEL R8, R8, R0, P2 ;  /* 0x0000000008087208 */ /* 0x000fe20001000000 */
[----:B------:R-:W-:Y:S01]  /*6c70*/  FMUL.FTZ R24, R155, R24 ;  /* 0x000000189b187220 */ /* 0x000fe20000410000 */
[----:B------:R-:W-:Y:S01]  /*6c80*/  FSETP.GE.FTZ.AND P3, PT, R152, RZ, PT ;  /* 0x000000ff9800720b */ /* 0x000fe20003f76000 */
[----:B------:R-:W-:Y:S01]  /*6c90*/  FMUL.FTZ R25, R154, R25 ;  /* 0x000000199a197220 */ /* 0x000fe20000410000 */
[----:B------:R-:W-:Y:S01]  /*6ca0*/  FSETP.GE.FTZ.AND P2, PT, R147, RZ, PT ;  /* 0x000000ff9300720b */ /* 0x000fe20003f56000 */
[----:B------:R-:W-:Y:S01]  /*6cb0*/  FMUL.FTZ R28, R151, R28 ;  /* 0x0000001c971c7220 */ /* 0x000fe20000410000 */
[----:B------:R-:W-:Y:S01]  /*6cc0*/  FSEL R6, R6, R0, P4 ;  /* 0x0000000006067208 */ /* 0x000fe20002000000 */
[----:B------:R-:W-:Y:S01]  /*6cd0*/  FMUL.FTZ R10, R235, R8 ;  /* 0x00000008eb0a7220 */ /* 0x000fe20000410000 */
[-C--:B------:R-:W-:Y:S01]  /*6ce0*/  FSEL R5, R5, R0.reuse, P3 ;  /* 0x0000000005057208 */ /* 0x080fe20001800000 */
[----:B------:R-:W-:Y:S01]  /*6cf0*/  FMUL.FTZ R18, R170, R7 ;  /* 0x00000007aa127220 */ /* 0x000fe20000410000 */
[----:B------:R-:W-:Y:S01]  /*6d00*/  FSEL R4, R4, R0, P2 ;  /* 0x0000000004047208 */ /* 0x000fe20001000000 */
[----:B------:R-:W-:Y:S02]  /*6d10*/  @P1 FADD.FTZ R0, -R0, R31 ;  /* 0x0000001f00001221 */ /* 0x000fe40000010100 */
[----:B------:R-:W-:Y:S02]  /*6d20*/  FMUL.FTZ R153, R153, R6 ;  /* 0x0000000699997220 */ /* 0x000fe40000410000 */
[----:B------:R-:W-:Y:S02]  /*6d30*/  FMUL.FTZ R152, R152, R5 ;  /* 0x0000000598987220 */ /* 0x000fe40000410000 */
[----:B------:R-:W-:Y:S02]  /*6d40*/  FMUL.FTZ R147, R147, R4 ;  /* 0x0000000493937220 */ /* 0x000fe40000410000 */
[----:B------:R-:W-:Y:S01]  /*6d50*/  FMUL.FTZ R17, R144, R0 ;  /* 0x0000000090117220 */ /* 0x000fe20000410000 */
        /* <DEDUP_REMOVED lines=49> */
.L_x_158:
        /* <DEDUP_REMOVED lines=138> */
.L_x_159:
[----:B------:R-:W-:Y:S01]  /*7910*/  LDSM.16.M88.4 R24, [R225] ;  /* 0x00000000e118783b */ /* 0x000fe20000000200 */
[----:B------:R-:W-:Y:S01]  /*7920*/  IMAD.MOV.U32 R146, RZ, RZ, 0x4 ;  /* 0x00000004ff927424 */ /* 0x000fe200078e00ff */
[----:B------:R-:W-:Y:S01]  /*7930*/  ULOP3.LUT UR4, UR7, 0x1, URZ, 0xc0, !UPT ;  /* 0x0000000107047892 */ /* 0x000fe2000f8ec03f */
[----:B------:R-:W-:Y:S01]  /*7940*/  IMAD.MOV.U32 R145, RZ, RZ, c[0x0][0x22c] ;  /* 0x00008b00ff917624 */ /* 0x000fe200078e00ff */
[----:B-1----:R-:W1:Y:S01]  /*7950*/  LDSM.16.MT88.4 R8, [R0+0x9000] ;  /* 0x009000000008783b */ /* 0x002e620000004200 */
[----:B------:R-:W-:Y:S01]  /*7960*/  IMAD.MOV.U32 R147, RZ, RZ, c[0x0][0x22c] ;  /* 0x00008b00ff937624 */ /* 0x000fe200078e00ff */
[----:B------:R-:W-:Y:S01]  /*7970*/  UISETP.NE.U32.AND UP0, UPT, UR4, 0x1, UPT ;  /* 0x000000010400788c */ /* 0x000fe2000bf05070 */
[----:B------:R-:W-:Y:S01]  /*7980*/  IMAD R145, R145, c[0x0][0x1c0], RZ ;  /* 0x0000700091917a24 */ /* 0x000fe200078e02ff */
[----:B------:R-:W2:Y:S01]  /*7990*/  LDSM.16.MT88.4 R16, [R0+0xb000] ;  /* 0x00b000000010783b */ /* 0x000ea20000004200 */
[----:B------:R-:W-:Y:S01]  /*79a0*/  IMAD R147, R147, c[0x0][0x1c0], RZ ;  /* 0x0000700093937a24 */ /* 0x000fe200078e02ff */
[----:B------:R-:W-:Y:S01]  /*79b0*/  UISETP.GT.AND UP2, UPT, UR7, UR17, UPT ;  /* 0x000000110700728c */ /* 0x000fe2000bf44270 */
[----:B------:R-:W-:Y:S01]  /*79c0*/  IMAD.U32 R145, R145, -0x40, RZ ;  /* 0xffffffc091917824 */ /* 0x000fe200078e00ff */
[----:B------:R-:W3:Y:S01]  /*79d0*/  LDSM.16.MT88.4 R28, [R0+0xd000] ;  /* 0x00d00000001c783b */ /* 0x000ee20000004200 */
[----:B------:R-:W-:Y:S01]  /*79e0*/  IMAD R147, R147, 0x18, RZ ;  /* 0x0000001893937824 */ /* 0x000fe200078e02ff */
[----:B------:R-:W-:Y:S01]  /*79f0*/  @UP3 UIADD3 UR5, UP1, UR10, -0x100, URZ ;  /* 0xffffff000a053890 */ /* 0x000fe2000ff3e03f */
[----:B------:R-:W-:Y:S01]  /*7a00*/  IMAD.MOV.U32 R149, RZ, RZ, c[0x0][0x22c] ;  /* 0x00008b00ff957624 */ /* 0x000fe200078e00ff */
[----:B------:R4:W4:Y:S01]  /*7a10*/  LDL R140, [R1] ;  /* 0x00000000018c7983 */ /* 0x0009220000100800 */
[----:B------:R-:W-:Y:S01]  /*7a20*/  LEA R242, P1, R145, R142, 0x2 ;  /* 0x0000008e91f27211 */ /* 0x000fe200078210ff */
[----:B------:R-:W-:Y:S01]  /*7a30*/  UIADD3 UR6, UR7, -0x1, URZ ;  /* 0xffffffff07067890 */ /* 0x000fe2000fffe03f */
[----:B------:R-:W-:Y:S01]  /*7a40*/  IMAD R149, R149, c[0x0][0x1c0], RZ ;  /* 0x0000700095957a24 */ /* 0x000fe200078e02ff */
[----:B------:R-:W-:Y:S01]  /*7a50*/  LDSM.16.M88.4 R32, [R226] ;  /* 0x00000000e220783b */ /* 0x000fe20000000200 */
[----:B------:R-:W-:Y:S01]  /*7a60*/  LEA.HI.X.SX32 R241, R145, R143, 0x2, P1 ;  /* 0x0000008f91f17211 */ /* 0x000fe200008f16ff */
[----:B------:R-:W-:Y:S01]  /*7a70*/  IMAD.MOV.U32 R145, RZ, RZ, c[0x0][0x22c] ;  /* 0x00008b00ff917624 */ /* 0x000fe200078e00ff */
[----:B------:R-:W-:Y:S01]  /*7a80*/  @UP3 UIADD3.X UR4, UR11, -0x1, URZ, UP1, !UPT ;  /* 0xffffffff0b043890 */ /* 0x000fe20008ffe43f */
[----:B------:R2:W4:Y:S01]  /*7a90*/  LDL R141, [R1+0x4] ;  /* 0x00000400018d7983 */ /* 0x0005220000100800 */
[----:B------:R-:W-:Y:S01]  /*7aa0*/  IMAD R149, R149, 0x38, RZ ;  /* 0x0000003895957824 */ /* 0x000fe200078e02ff */
[----:B------:R-:W-:Y:S01]  /*7ab0*/  UMOV UR7, UR6 ;  /* 0x0000000600077c82 */ /* 0x000fe20008000000 */
[----:B------:R-:W-:Y:S01]  /*7ac0*/  IMAD R145, R145, c[0x0][0x1c0], RZ ;  /* 0x0000700091917a24 */ /* 0x000fe200078e02ff */
[----:B------:R-:W3:Y:S03]  /*7ad0*/  LDSM.16.MT88.4 R132, [R0+0x9400] ;  /* 0x009400000084783b */ /* 0x000ee60000004200 */
[----:B------:R-:W-:Y:S01]  /*7ae0*/  IMAD R145, R145, 0x28, RZ ;  /* 0x0000002891917824 */ /* 0x000fe200078e02ff */
[----:B------:R-:W3:Y:S01]  /*7af0*/  LDSM.16.MT88.4 R136, [R0+0xb400] ;  /* 0x00b400000088783b */ /* 0x000ee20000004200 */
[C---:B-1----:R-:W-:Y:S08]  /*7b00*/  HMMA.16816.F32.BF16 R4, R24.reuse, R8, RZ ;  /* 0x000000081804723c */ /* 0x042ff000000418ff */
[C---:B------:R-:W-:Y:S08]  /*7b10*/  HMMA.16816.F32.BF16 R8, R24.reuse, R10, RZ ;  /* 0x0000000a1808723c */ /* 0x040ff000000418ff */
[C---:B--2---:R-:W-:Y:S08]  /*7b20*/  HMMA.16816.F32.BF16 R12, R24.reuse, R16, RZ ;  /* 0x00000010180c723c */ /* 0x044ff000000418ff */
[C---:B------:R-:W-:Y:S08]  /*7b30*/  HMMA.16816.F32.BF16 R16, R24.reuse, R18, RZ ;  /* 0x000000121810723c */ /* 0x040ff000000418ff */
[C---:B---3--:R-:W-:Y:S08]  /*7b40*/  HMMA.16816.F32.BF16 R20, R24.reuse, R28, RZ ;  /* 0x0000001c1814723c */ /* 0x048ff000000418ff */
[----:B------:R-:W-:Y:S01]  /*7b50*/  HMMA.16816.F32.BF16 R24, R24, R30, RZ ;  /* 0x0000001e1818723c */ /* 0x000fe200000418ff */
[----:B------:R-:W1:Y:S07]  /*7b60*/  LDSM.16.MT88.4 R28, [R0+0xd400] ;  /* 0x00d40000001c783b */ /* 0x000e6e0000004200 */
[C---:B------:R-:W-:Y:S08]  /*7b70*/  HMMA.16816.F32.BF16 R4, R32.reuse, R132, R4 ;  /* 0x000000842004723c */ /* 0x040ff00000041804 */
[C---:B------:R-:W-:Y:S01]  /*7b80*/  HMMA.16816.F32.BF16 R8, R32.reuse, R134, R8 ;  /* 0x000000862008723c */ /* 0x040fe20000041808 */
[----:B------:R-:W-:Y:S07]  /*7b90*/  LDSM.16.M88.4 R132, [R228] ;  /* 0x00000000e484783b */ /* 0x000fee0000000200 */
[C---:B------:R-:W-:Y:S08]  /*7ba0*/  HMMA.16816.F32.BF16 R12, R32.reuse, R136, R12 ;  /* 0x00000088200c723c */ /* 0x040ff0000004180c */
[C---:B------:R-:W-:Y:S01]  /*7bb0*/  HMMA.16816.F32.BF16 R16, R32.reuse, R138, R16 ;  /* 0x0000008a2010723c */ /* 0x040fe20000041810 */
[----:B------:R-:W2:Y:S07]  /*7bc0*/  LDSM.16.MT88.4 R136, [R0+0x9800] ;  /* 0x009800000088783b */ /* 0x000eae0000004200 */
        /* <DEDUP_REMOVED lines=9> */
[----:B------:R-:W1:Y:S07]  /*7c60*/  LDSM.16.M88.4 R28, [R227] ;  /* 0x00000000e31c783b */ /* 0x000e6e0000000200 */
        /* <DEDUP_REMOVED lines=43> */
[----:B------:R3:W4:Y:S03]  /*7f20*/  LDSM.16.MT88.4 R132, [R0+0xec00] ;  /* 0x00ec00000084783b */ /* 0x0007260000004200 */
[C---:B-1----:R-:W-:Y:S01]  /*7f30*/  HMMA.16816.F32.BF16 R4, R28.reuse, R136, R4 ;  /* 0x000000881c04723c */ /* 0x042fe20000041804 */
[----:B---3--:R-:W-:Y:S06]  /*7f40*/  IMAD.MOV.U32 R0, RZ, RZ, c[0x0][0x22c] ;  /* 0x00008b00ff007624 */ /* 0x008fec00078e00ff */
[----:B------:R-:W-:Y:S01]  /*7f50*/  @P0 IADD3 R136, R250, -0x40, RZ ;  /* 0xffffffc0fa880810 */ /* 0x000fe20007ffe0ff */
[C---:B------:R-:W-:Y:S04]  /*7f60*/  HMMA.16816.F32.BF16 R8, R28.reuse, R138, R8 ;  /* 0x0000008a1c08723c */ /* 0x040fe80000041808 */
[----:B------:R-:W-:Y:S01]  /*7f70*/  @P0 IMAD.WIDE R136, R136, R146, UR10 ;  /* 0x0000000a88880e25 */ /* 0x000fe2000f8e0292 */
[----:B------:R-:W-:Y:S02]  /*7f80*/  @UP3 UMOV UR10, UR5 ;  /* 0x00000005000a3c82 */ /* 0x000fe40008000000 */
[----:B------:R-:W-:Y:S01]  /*7f90*/  @UP3 UMOV UR11, UR4 ;  /* 0x00000004000b3c82 */ /* 0x000fe20008000000 */
[C---:B--2---:R-:W-:Y:S01]  /*7fa0*/  HMMA.16816.F32.BF16 R12, R28.reuse, R32, R12 ;  /* 0x000000201c0c723c */ /* 0x044fe2000004180c */
[----:B----4-:R-:W2:Y:S03]  /*7fb0*/  @P0 LDG.E R140, [R136.64] ;  /* 0x0000000c888c0981 */ /* 0x010ea6000c1e1900 */
[----:B------:R-:W-:Y:S01]  /*7fc0*/  IMAD R0, R0, c[0x0][0x1c0], RZ ;  /* 0x0000700000007a24 */ /* 0x000fe200078e02ff */
[----:B------:R-:W3:Y:S01]  /*7fd0*/  @P0 LDG.E R141, [R136.64+0x20] ;  /* 0x0000200c888d0981 */ /* 0x000ee2000c1e1900 */
[----:B------:R-:W-:Y:S02]  /*7fe0*/  IMAD.MOV.U32 R146, RZ, RZ, c[0x0][0x22c] ;  /* 0x00008b00ff927624 */ /* 0x000fe400078e00ff */
[C---:B------:R-:W-:Y:S01]  /*7ff0*/  HMMA.16816.F32.BF16 R16, R28.reuse, R34, R16 ;  /* 0x000000221c10723c */ /* 0x040fe20000041810 */
[----:B------:R1:W5:Y:S03]  /*8000*/  @P0 LDG.E R251, [R136.64+0x80] ;  /* 0x0000800c88fb0981 */ /* 0x000366000c1e1900 */
[----:B------:R-:W-:Y:S01]  /*8010*/  IMAD.MOV.U32 R32, RZ, RZ, R242 ;  /* 0x000000ffff207224 */ /* 0x000fe200078e00f2 */
[----:B------:R1:W5:Y:S01]  /*8020*/  @P0 LDG.E R252, [R136.64+0xa0] ;  /* 0x0000a00c88fc0981 */ /* 0x000362000c1e1900 */
[----:B------:R-:W-:Y:S02]  /*8030*/  IMAD.MOV.U32 R33, RZ, RZ, R241 ;  /* 0x000000ffff217224 */ /* 0x000fe400078e00f1 */
[C---:B------:R-:W-:Y:S03]  /*8040*/  HMMA.16816.F32.BF16 R20, R28.reuse, R132, R20 ;  /* 0x000000841c14723c */ /* 0x040fe60000041814 */
[----:B------:R-:W-:Y:S01]  /*8050*/  RED.E.ADD.F32.FTZ.RN.STRONG.GPU [R32.64], R4 ;  /* 0x000000042000798e */ /* 0x000fe2000c10e78c */
[----:B------:R-:W-:Y:S02]  /*8060*/  IMAD R0, R0, 0x30, RZ ;  /* 0x0000003000007824 */ /* 0x000fe400078e02ff */
[----:B------:R-:W-:Y:S02]  /*8070*/  IMAD R146, R146, c[0x0][0x1c0], RZ ;  /* 0x0000700092927a24 */ /* 0x000fe400078e02ff */
[----:B------:R-:W-:Y:S04]  /*8080*/  HMMA.16816.F32.BF16 R24, R28, R134, R24 ;  /* 0x000000861c18723c */ /* 0x000fe80000041818 */
[----:B------:R-:W-:Y:S03]  /*8090*/  IMAD.SHL.U32 R146, R146, 0x20, RZ ;  /* 0x0000002092927824 */ /* 0x000fe600078e00ff */
[CC--:B------:R-:W-:Y:S05]  /*80a0*/  LEA R28, P2, R145.reuse, R32.reuse, 0x2 ;  /* 0x00000020911c7211 */ /* 0x0c0fea00078410ff */
[-C--:B------:R-:W-:Y:S01]  /*80b0*/  LEA.HI.X.SX32 R29, R145, R33.reuse, 0x2, P2 ;  /* 0x00000021911d7211 */ /* 0x080fe200010f16ff */
[----:B------:R-:W-:Y:S04]  /*80c0*/  IMAD.MOV.U32 R145, RZ, RZ, c[0x0][0x22c] ;  /* 0x00008b00ff917624 */ /* 0x000fe800078e00ff */
[----:B------:R-:W-:Y:S04]  /*80d0*/  IMAD R145, R145, c[0x0][0x1c0], RZ ;  /* 0x0000700091917a24 */ /* 0x000fe800078e02ff */
[----:B------:R-:W-:Y:S05]  /*80e0*/  IMAD.SHL.U32 R145, R145, 0x10, RZ ;  /* 0x0000001091917824 */ /* 0x000fea00078e00ff */
[----:B------:R-:W-:Y:S01]  /*80f0*/  IADD3 R142, R145, 0x20, RZ ;  /* 0x00000020918e7810 */ /* 0x000fe20007ffe0ff */
[----:B--2---:R2:W-:Y:S04]  /*8100*/  @P0 STL [R1], R140 ;  /* 0x0000008c01000387 */ /* 0x0045e80000100800 */
[----:B------:R-:W4:Y:S04]  /*8110*/  LDL R139, [R1+0x20] ;  /* 0x00002000018b7983 */ /* 0x000f280000100800 */
[----:B------:R-:W4:Y:S04]  /*8120*/  LDL R138, [R1+0x28] ;  /* 0x00002800018a7983 */ /* 0x000f280000100800 */
[----:B---3--:R3:W-:Y:S01]  /*8130*/  @P0 STL [R1+0x4], R141 ;  /* 0x0000048d01000387 */ /* 0x0087e20000100800 */
[----:B--2---:R-:W-:Y:S04]  /*8140*/  IMAD.MOV.U32 R140, RZ, RZ, c[0x0][0x22c] ;  /* 0x00008b00ff8c7624 */ /* 0x004fe800078e00ff */
[----:B------:R-:W-:Y:S04]  /*8150*/  IMAD R140, R140, c[0x0][0x1c0], RZ ;  /* 0x000070008c8c7a24 */ /* 0x000fe800078e02ff */
[----:B------:R-:W-:Y:S02]  /*8160*/  IMAD.SHL.U32 R140, R140, 0x8, RZ ;  /* 0x000000088c8c7824 */ /* 0x000fe400078e00ff */
[----:B---3--:R-:W-:Y:S03]  /*8170*/  IMAD.MOV.U32 R141, RZ, RZ, c[0x0][0x22c] ;  /* 0x00008b00ff8d7624 */ /* 0x008fe600078e00ff */
[CC--:B------:R-:W-:Y:S01]  /*8180*/  LEA R34, P1, R140.reuse, R32.reuse, 0x2 ;  /* 0x000000208c227211 */ /* 0x0c0fe200078210ff */
[----:B------:R-:W-:Y:S03]  /*8190*/  IMAD R141, R141, c[0x0][0x1c0], RZ ;  /* 0x000070008d8d7a24 */ /* 0x000fe600078e02ff */
[-C--:B------:R-:W-:Y:S02]  /*81a0*/  LEA.HI.X.SX32 R35, R140, R33.reuse, 0x2, P1 ;  /* 0x000000218c237211 */ /* 0x080fe400008f16ff */
[-C--:B------:R-:W-:Y:S01]  /*81b0*/  LEA R132, P1, R147, R32.reuse, 0x2 ;  /* 0x0000002093847211 */ /* 0x080fe200078210ff */
[----:B------:R-:W-:Y:S02]  /*81c0*/  IMAD.SHL.U32 R141, R141, 0x10, RZ ;  /* 0x000000108d8d7824 */ /* 0x000fe400078e00ff */
[----:B------:R2:W-:Y:S01]  /*81d0*/  RED.E.ADD.F32.FTZ.RN.STRONG.GPU [R34.64], R5 ;  /* 0x000000052200798e */ /* 0x0005e2000c10e78c */
[-C--:B------:R-:W-:Y:S01]  /*81e0*/  LEA.HI.X.SX32 R133, R147, R33.reuse, 0x2, P1 ;  /* 0x0000002193857211 */ /* 0x080fe200008f16ff */
[----:B------:R-:W-:Y:S01]  /*81f0*/  IMAD.MOV.U32 R147, RZ, RZ, c[0x0][0x22c] ;  /* 0x00008b00ff937624 */ /* 0x000fe200078e00ff */
[-C--:B-1----:R-:W-:Y:S02]  /*8200*/  LEA R136, P0, R141, R32.reuse, 0x2 ;  /* 0x000000208d887211 */ /* 0x082fe400078010ff */
[-C--:B------:R-:W-:Y:S01]  /*8210*/  LEA R4, P1, R0, R32.reuse, 0x2 ;  /* 0x0000002000047211 */ /* 0x080fe200078210ff */
[----:B------:R-:W-:Y:S01]  /*8220*/  IMAD R147, R147, c[0x0][0x1c0], RZ ;  /* 0x0000700093937a24 */ /* 0x000fe200078e02ff */
[-C--:B------:R-:W-:Y:S02]  /*8230*/  LEA.HI.X.SX32 R137, R141, R33.reuse, 0x2, P0 ;  /* 0x000000218d897211 */ /* 0x080fe400000f16ff */
[CC--:B------:R-:W-:Y:S01]  /*8240*/  LEA R30, P0, R146.reuse, R32.reuse, 0x2 ;  /* 0x00000020921e7211 */ /* 0x0c0fe200078010ff */
[----:B------:R-:W-:Y:S01]  /*8250*/  IMAD.SHL.U32 R147, R147, 0x10, RZ ;  /* 0x0000001093937824 */ /* 0x000fe200078e00ff */
[----:B------:R-:W-:Y:S01]  /*8260*/  IADD3 R134, R141, 0x40, RZ ;  /* 0x000000408d867810 */ /* 0x000fe20007ffe0ff */
[----:B------:R1:W-:Y:S01]  /*8270*/  RED.E.ADD.F32.FTZ.RN.STRONG.GPU [R136.64], R6 ;  /* 0x000000068800798e */ /* 0x0003e2000c10e78c */
[-C--:B------:R-:W-:Y:S01]  /*8280*/  LEA.HI.X.SX32 R31, R146, R33.reuse, 0x2, P0 ;  /* 0x00000021921f7211 */ /* 0x080fe200000f16ff */
[----:B------:R-:W-:Y:S01]  /*8290*/  IMAD.MOV.U32 R146, RZ, RZ, c[0x0][0x22c] ;  /* 0x00008b00ff927624 */ /* 0x000fe200078e00ff */
[C---:B------:R-:W-:Y:S01]  /*82a0*/  IADD3 R145, R147.reuse, 0x20, RZ ;  /* 0x0000002093917810 */ /* 0x040fe20007ffe0ff */
[----:B------:R3:W-:Y:S01]  /*82b0*/  RED.E.ADD.F32.FTZ.RN.STRONG.GPU [R132.64], R7 ;  /* 0x000000078400798e */ /* 0x0007e2000c10e78c */
[----:B------:R-:W-:Y:S01]  /*82c0*/  IADD3 R143, R147, 0x20, RZ ;  /* 0x00000020938f7810 */ /* 0x000fe20007ffe0ff */
[----:B------:R-:W-:Y:S02]  /*82d0*/  IMAD R146, R146, c[0x0][0x1c0], RZ ;  /* 0x0000700092927a24 */ /* 0x000fe400078e02ff */
[----:B------:R3:W-:Y:S02]  /*82e0*/  RED.E.ADD.F32.FTZ.RN.STRONG.GPU [R30.64], R8 ;  /* 0x000000081e00798e */ /* 0x0007e4000c10e78c */
[----:B------:R-:W-:Y:S02]  /*82f0*/  IMAD.SHL.U32 R146, R146, 0x8, RZ ;  /* 0x0000000892927824 */ /* 0x000fe400078e00ff */
[----:B------:R3:W-:Y:S02]  /*8300*/  RED.E.ADD.F32.FTZ.RN.STRONG.GPU [R28.64], R9 ;  /* 0x000000091c00798e */ /* 0x0007e4000c10e78c */
[----:B------:R-:W-:Y:S01]  /*8310*/  IMAD.IADD R145, R146, 0x1, R145 ;  /* 0x0000000192917824 */ /* 0x000fe200078e0291 */
[-C--:B--2---:R-:W-:Y:S01]  /*8320*/  LEA.HI.X.SX32 R5, R0, R33.reuse, 0x2, P1 ;  /* 0x0000002100057211 */ /* 0x084fe200008f16ff */
[C---:B------:R-:W-:Y:S01]  /*8330*/  IMAD.IADD R143, R146.reuse, 0x1, R143 ;  /* 0x00000001928f7824 */ /* 0x040fe200078e028f */
[----:B------:R-:W2:Y:S03]  /*8340*/  LDL R0, [R1+0x24] ;  /* 0x0000240001007983 */ /* 0x000ea60000100800 */
[----:B------:R-:W-:Y:S01]  /*8350*/  IMAD.IADD R143, R146, 0x1, R143 ;  /* 0x00000001928f7824 */ /* 0x000fe200078e028f */
[----:B------:R3:W-:Y:S01]  /*8360*/  RED.E.ADD.F32.FTZ.RN.STRONG.GPU [R4.64], R10 ;  /* 0x0000000a0400798e */ /* 0x0007e2000c10e78c */
[CC--:B-1----:R-:W-:Y:S03]  /*8370*/  LEA R6, P0, R149.reuse, R32.reuse, 0x2 ;  /* 0x0000002095067211 */ /* 0x0c2fe600078010ff */
[----:B---3--:R-:W3:Y:S01]  /*8380*/  LDL R132, [R1+0x10] ;  /* 0x0000100001847983 */ /* 0x008ee20000100800 */
[-C--:B------:R-:W-:Y:S02]  /*8390*/  LEA.HI.X.SX32 R7, R149, R33.reuse, 0x2, P0 ;  /* 0x0000002195077211 */ /* 0x080fe400000f16ff */
[C---:B------:R-:W-:Y:S02]  /*83a0*/  IADD3 R133, R141.reuse, 0x40, RZ ;  /* 0x000000408d857810 */ /* 0x040fe40007ffe0ff */
[C---:B------:R-:W-:Y:S01]  /*83b0*/  IADD3 R31, R141.reuse, 0x40, RZ ;  /* 0x000000408d1f7810 */ /* 0x040fe20007ffe0ff */
[----:B------:R1:W-:Y:S01]  /*83c0*/  RED.E.ADD.F32.FTZ.RN.STRONG.GPU [R6.64], R11 ;  /* 0x0000000b0600798e */ /* 0x0003e2000c10e78c */
[----:B------:R-:W-:Y:S01]  /*83d0*/  IADD3 R30, R141, 0x40, RZ ;  /* 0x000000408d1e7810 */ /* 0x000fe20007ffe0ff */
[C---:B------:R-:W-:Y:S01]  /*83e0*/  IMAD.IADD R133, R140.reuse, 0x1, R133 ;  /* 0x000000018c857824 */ /* 0x040fe200078e0285 */
[CC--:B------:R-:W-:Y:S01]  /*83f0*/  LEA R28, P1, R145.reuse, R32.reuse, 0x2 ;  /* 0x00000020911c7211 */ /* 0x0c0fe200078210ff */
[----:B------:R1:W-:Y:S01]  /*8400*/  RED.E.ADD.F32.FTZ.RN.STRONG.GPU [R32.64+0x80], R12 ;  /* 0x0000800c2000798e */ /* 0x0003e2000c10e78c */
[C---:B------:R-:W-:Y:S02]  /*8410*/  IMAD.IADD R31, R140.reuse, 0x1, R31 ;  /* 0x000000018c1f7824 */ /* 0x040fe400078e021f */
[-C--:B------:R-:W-:Y:S01]  /*8420*/  LEA.HI.X.SX32 R29, R145, R33.reuse, 0x2, P1 ;  /* 0x00000021911d7211 */ /* 0x080fe200008f16ff */
[----:B------:R1:W-:Y:S01]  /*8430*/  RED.E.ADD.F32.FTZ.RN.STRONG.GPU [R34.64+0x80], R13 ;  /* 0x0000800d2200798e */ /* 0x0003e2000c10e78c */
[----:B------:R-:W-:Y:S01]  /*8440*/  IMAD.IADD R30, R140, 0x1, R30 ;  /* 0x000000018c1e7824 */ /* 0x000fe200078e021e */
[-C--:B------:R-:W-:Y:S01]  /*8450*/  LEA R4, P0, R142, R32.reuse, 0x2 ;  /* 0x000000208e047211 */ /* 0x080fe200078010ff */
[C---:B------:R-:W-:Y:S02]  /*8460*/  IMAD.IADD R133, R140.reuse, 0x1, R133 ;  /* 0x000000018c857824 */ /* 0x040fe400078e0285 */
[----:B------:R-:W-:Y:S01]  /*8470*/  IMAD.IADD R30, R140, 0x1, R30 ;  /* 0x000000018c1e7824 */ /* 0x000fe200078e021e */
[-C--:B------:R-:W-:Y:S01]  /*8480*/  LEA.HI.X.SX32 R5, R142, R33.reuse, 0x2, P0 ;  /* 0x000000218e057211 */ /* 0x080fe200000f16ff */
[----:B------:R-:W-:Y:S01]  /*8490*/  IMAD.IADD R133, R140, 0x1, R133 ;  /* 0x000000018c857824 */ /* 0x000fe200078e0285 */
[----:B------:R-:W-:Y:S02]  /*84a0*/  IADD3 R142, R147, 0x20, RZ ;  /* 0x00000020938e7810 */ /* 0x000fe40007ffe0ff */
[CC--:B------:R-:W-:Y:S01]  /*84b0*/  LEA R10, P0, R143.reuse, R32.reuse, 0x2 ;  /* 0x000000208f0a7211 */ /* 0x0c0fe200078010ff */
[----:B------:R1:W-:Y:S02]  /*84c0*/  RED.E.ADD.F32.FTZ.RN.STRONG.GPU [R4.64], R14 ;  /* 0x0000000e0400798e */ /* 0x0003e4000c10e78c */
[C---:B------:R-:W-:Y:S02]  /*84d0*/  IMAD.IADD R142, R146.reuse, 0x1, R142 ;  /* 0x00000001928e7824 */ /* 0x040fe400078e028e */
[----:B------:R1:W-:Y:S02]  /*84e0*/  RED.E.ADD.F32.FTZ.RN.STRONG.GPU [R28.64], R15 ;  /* 0x0000000f1c00798e */ /* 0x0003e4000c10e78c */
[C---:B------:R-:W-:Y:S01]  /*84f0*/  IMAD.IADD R142, R146.reuse, 0x1, R142 ;  /* 0x00000001928e7824 */ /* 0x040fe200078e028e */
[-C--:B-1----:R-:W-:Y:S03]  /*8500*/  LEA.HI.X.SX32 R11, R143, R33.reuse, 0x2, P0 ;  /* 0x000000218f0b7211 */ /* 0x082fe600000f16ff */
[----:B------:R-:W-:Y:S01]  /*8510*/  IMAD.IADD R142, R146, 0x1, R142 ;  /* 0x00000001928e7824 */ /* 0x000fe200078e028e */
[CC--:B------:R-:W-:Y:S01]  /*8520*/  LEA R12, P4, R31.reuse, R32.reuse, 0x2 ;  /* 0x000000201f0c7211 */ /* 0x0c0fe200078810ff */
[----:B------:R1:W-:Y:S03]  /*8530*/  RED.E.ADD.F32.FTZ.RN.STRONG.GPU [R10.64], R16 ;  /* 0x000000100a00798e */ /* 0x0003e6000c10e78c */
[CC--:B------:R-:W-:Y:S02]  /*8540*/  LEA R8, P2, R142.reuse, R32.reuse, 0x2 ;  /* 0x000000208e087211 */ /* 0x0c0fe400078410ff */
[-C--:B------:R-:W-:Y:S02]  /*8550*/  LEA.HI.X.SX32 R13, R31, R33.reuse, 0x2, P4 ;  /* 0x000000211f0d7211 */ /* 0x080fe400020f16ff */
[-C--:B------:R-:W-:Y:S05]  /*8560*/  LEA.HI.X.SX32 R9, R142, R33.reuse, 0x2, P2 ;  /* 0x000000218e097211 */ /* 0x080fea00010f16ff */
        /* <DEDUP_REMOVED lines=8> */
[CC--:B----4-:R-:W-:Y:S02]  /*85f0*/  LEA R6, P1, R139.reuse, R32.reuse, 0x2 ;  /* 0x000000208b067211 */ /* 0x0d0fe400078210ff */
        /* <DEDUP_REMOVED lines=16> */
[CC--:B--2---:R-:W-:Y:S04]  /*8700*/  LEA R4, P0, R0.reuse, R32.reuse, 0x2 ;  /* 0x0000002000047211 */ /* 0x0c4fe800078010ff */
        /* <DEDUP_REMOVED lines=78> */
[----:B------:R-:W-:Y:S01]  /*8bf0*/  UISETP.NE.AND UP0, UPT, UR24, -0x1, UPT ;  /* 0xffffffff1800788c */ /* 0x000fe2000bf05270 */
[----:B------:R-:W-:Y:S01]  /*8c00*/  FMUL.FTZ R48, R46, c[0x0][0x2dc] ;  /* 0x0000b7002e307a20 */ /* 0x000fe20000410000 */
[----:B------:R-:W-:Y:S01]  /*8c10*/  ULDC.64 UR8, c[0x0][0x3a0] ;  /* 0x0000e80000087ab9 */ /* 0x000fe20000000a00 */
[----:B------:R-:W-:-:S02]  /*8c20*/  FMUL.FTZ R19, R45, c[0x0][0x2dc] ;  /* 0x0000b7002d137a20 */ /* 0x000fc40000410000 */
[----:B------:R-:W-:Y:S01]  /*8c30*/  FMUL.FTZ R84, R84, c[0x0][0x2e0] ;  /* 0x0000b80054547a20 */ /* 0x000fe20000410000 */
[----:B------:R-:W-:Y:S01]  /*8c40*/  PLOP3.LUT P0, PT, PT, PT, UP0, 0x80, 0x0 ;  /* 0x000000000000781c */ /* 0x000fe20003f0f008 */
[----:B------:R-:W-:Y:S02]  /*8c50*/  FMUL.FTZ R46, R85, c[0x0][0x2e0] ;  /* 0x0000b800552e7a20 */ /* 0x000fe40000410000 */
[----:B------:R-:W-:Y:S02]  /*8c60*/  FMUL.FTZ R133, R42, c[0x0][0x2dc] ;  /* 0x0000b7002a857a20 */ /* 0x000fe40000410000 */
[----:B------:R-:W-:Y:S01]  /*8c70*/  FMUL.FTZ R86, R86, c[0x0][0x2e0] ;  /* 0x0000b80056567a20 */ /* 0x000fe20000410000 */
[----:B------:R-:W-:Y:S01]  /*8c80*/  F2FP.BF16.PACK_AB R46, R46, R84 ;  /* 0x000000542e2e723e */ /* 0x000fe200000010ff */
[----:B------:R-:W-:Y:S01]  /*8c90*/  BAR.SYNC.DEFER_BLOCKING 0x0 ;  /* 0x0000000000007b1d */ /* 0x000fe20000010000 */
[----:B------:R-:W-:Y:S01]  /*8ca0*/  FMUL.FTZ R45, R87, c[0x0][0x2e0] ;  /* 0x0000b800572d7a20 */ /* 0x000fe20000410000 */
[----:B------:R-:W-:Y:S01]  /*8cb0*/  @UP0 UIADD3 UR6, UR21, UR24, URZ ;  /* 0x0000001815060290 */ /* 0x000fe2000fffe03f */
[----:B------:R-:W-:-:S02]  /*8cc0*/  FMUL.FTZ R23, R41, c[0x0][0x2dc] ;  /* 0x0000b70029177a20 */ /* 0x000fc40000410000 */
[----:B------:R-:W-:Y:S01]  /*8cd0*/  FMUL.FTZ R21, R49, c[0x0][0x2dc] ;  /* 0x0000b70031157a20 */ /* 0x000fe20000410000 */
[----:B------:R-:W-:Y:S01]  /*8ce0*/  F2FP.BF16.PACK_AB R45, R45, R86 ;  /* 0x000000562d2d723e */ /* 0x000fe200000010ff */
[----:B------:R-:W-:Y:S01]  /*8cf0*/  FMUL.FTZ R96, R96, c[0x0][0x2e0] ;  /* 0x0000b80060607a20 */ /* 0x000fe20000410000 */
[----:B------:R-:W-:Y:S01]  /*8d00*/  @UP0 UIMAD.WIDE.U32 UR4, UR6, UR8, URZ ;  /* 0x00000008060402a5 */ /* 0x000fe2000f8e003f */
[----:B------:R-:W-:Y:S01]  /*8d10*/  FMUL.FTZ R42, R97, c[0x0][0x2e0] ;  /* 0x0000b800612a7a20 */ /* 0x000fe20000410000 */
[----:B------:R-:W-:Y:S01]  /*8d20*/  F2FP.BF16.PACK_AB R21, R21, R132 ;  /* 0x000000841515723e */ /* 0x000fe200000010ff */
[----:B------:R-:W-:Y:S01]  /*8d30*/  FMUL.FTZ R49, R44, c[0x0][0x2dc] ;  /* 0x0000b7002c317a20 */ /* 0x000fe20000410000 */
[----:B------:R-:W-:Y:S01]  /*8d40*/  @UP0 UIMAD UR14, UR6, UR9, UR5 ;  /* 0x00000009060e02a4 */ /* 0x000fe2000f8e0205 */
[----:B------:R-:W-:Y:S01]  /*8d50*/  FMUL.FTZ R98, R98, c[0x0][0x2e0] ;  /* 0x0000b80062627a20 */ /* 0x000fe20000410000 */
[----:B------:R-:W-:Y:S01]  /*8d60*/  F2FP.BF16.PACK_AB R42, R42, R96 ;  /* 0x000000602a2a723e */ /* 0x000fe200000010ff */
[----:B------:R-:W-:Y:S01]  /*8d70*/  FMUL.FTZ R41, R99, c[0x0][0x2e0] ;  /* 0x0000b80063297a20 */ /* 0x000fe20000410000 */
[----:B------:R-:W-:Y:S01]  /*8d80*/  F2FP.BF16.PACK_AB R19, R19, R49 ;  /* 0x000000311313723e */ /* 0x000fe200000010ff */
[----:B------:R-:W-:Y:S01]  /*8d90*/  FMUL.FTZ R22, R43, c[0x0][0x2dc] ;  /* 0x0000b7002b167a20 */ /* 0x000fe20000410000 */
[----:B------:R-:W-:Y:S01]  /*8da0*/  @UP0 UMOV UR11, UR4 ;  /* 0x00000004000b0c82 */ /* 0x000fe20008000000 */
[----:B------:R-:W-:Y:S01]  /*8db0*/  FMUL.FTZ R88, R88, c[0x0][0x2e0] ;  /* 0x0000b80058587a20 */ /* 0x000fe20000410000 */
[----:B------:R-:W-:Y:S01]  /*8dc0*/  F2FP.BF16.PACK_AB R41, R41, R98 ;  /* 0x000000622929723e */ /* 0x000fe200000010ff */
[----:B------:R-:W-:Y:S01]  /*8dd0*/  FMUL.FTZ R44, R89, c[0x0][0x2e0] ;  /* 0x0000b800592c7a20 */ /* 0x000fe20000410000 */
[----:B------:R-:W-:Y:S01]  /*8de0*/  F2FP.BF16.PACK_AB R22, R22, R133 ;  /* 0x000000851616723e */ /* 0x000fe200000010ff */
[----:B------:R-:W-:-:S02]  /*8df0*/  FMUL.FTZ R134, R40, c[0x0][0x2dc] ;  /* 0x0000b70028867a20 */ /* 0x000fc40000410000 */
[----:B------:R-:W-:Y:S01]  /*8e00*/  FMUL.FTZ R90, R90, c[0x0][0x2e0] ;  /* 0x0000b8005a5a7a20 */ /* 0x000fe20000410000 */
[----:B------:R-:W-:Y:S01]  /*8e10*/  F2FP.BF16.PACK_AB R44, R44, R88 ;  /* 0x000000582c2c723e */ /* 0x000fe200000010ff */
[----:B------:R-:W-:Y:S01]  /*8e20*/  FMUL.FTZ R43, R91, c[0x0][0x2e0] ;  /* 0x0000b8005b2b7a20 */ /* 0x000fe20000410000 */
[----:B------:R-:W-:Y:S01]  /*8e30*/  F2FP.BF16.PACK_AB R23, R23, R134 ;  /* 0x000000861717723e */ /* 0x000fe200000010ff */
[----:B------:R-:W-:Y:S02]  /*8e40*/  FMUL.FTZ R24, R39, c[0x0][0x2dc] ;  /* 0x0000b70027187a20 */ /* 0x000fe40000410000 */
[----:B------:R-:W-:Y:S01]  /*8e50*/  FMUL.FTZ R92, R92, c[0x0][0x2e0] ;  /* 0x0000b8005c5c7a20 */ /* 0x000fe20000410000 */
[----:B------:R-:W-:Y:S01]  /*8e60*/  F2FP.BF16.PACK_AB R43, R43, R90 ;  /* 0x0000005a2b2b723e */ /* 0x000fe200000010ff */
[----:B------:R-:W-:Y:S02]  /*8e70*/  FMUL.FTZ R40, R93, c[0x0][0x2e0] ;  /* 0x0000b8005d287a20 */ /* 0x000fe40000410000 */
        /* <DEDUP_REMOVED lines=108> */
[----:B------:R-:W-:-:S04]  /*9540*/  F2FP.BF16.PACK_AB R3, R3, R76 ;  /* 0x0000004c0303723e */ /* 0x000fc800000010ff */
[----:B------:R-:W-:Y:S01]  /*9550*/  F2FP.BF16.PACK_AB R0, R0, R78 ;  /* 0x0000004e0000723e */ /* 0x000fe200000010ff */
        /* <DEDUP_REMOVED lines=61> */
.L_x_161:
        /* <DEDUP_REMOVED lines=18> */
.L_x_162:
        /* <DEDUP_REMOVED lines=55> */
.L_x_164:
[----:B------:R-:W-:Y:S05]  /*9dc0*/  BSYNC B0 ;  /* 0x0000000000007941 */ /* 0x000fea0003800000 */
.L_x_163:
        /* <DEDUP_REMOVED lines=20> */
.L_x_166:
[----:B------:R-:W-:Y:S05]  /*9f10*/  BSYNC B0 ;  /* 0x0000000000007941 */ /* 0x000fea0003800000 */
.L_x_165:
        /* <DEDUP_REMOVED lines=29> */
.L_x_168:
[----:B------:R-:W-:Y:S05]  /*a0f0*/  BSYNC B0 ;  /* 0x0000000000007941 */ /* 0x000fea0003800000 */
.L_x_167:
        /* <DEDUP_REMOVED lines=16> */
.L_x_144:
[----:B------:R-:W-:Y:S05]  /*a200*/  BSYNC B1 ;  /* 0x0000000000017941 */ /* 0x000fea0003800000 */
.L_x_130:
        /* <DEDUP_REMOVED lines=11> */
.L_x_169:
[----:B------:R-:W-:Y:S05]  /*a2c0*/  EXIT ;  /* 0x000000000000794d */ /* 0x000fea0003800000 */
.L_x_171:
        /* <DEDUP_REMOVED lines=11> */
.L_x_669:


//--------------------- .text._ZN5flash44flash_bwd_dq_dk_dv_loop_seqk_parallel_kernelI23Flash_bwd_kernel_traitsILi96ELi64ELi128ELi8ELi2ELi4ELi4ELb1ELb0EN7cutlass10bfloat16_tE19Flash_kernel_traitsILi96ELi64ELi128ELi8ES3_EELb0ELb1ELb0ELb0ELb0ELb0ELb1EEEvNS_16Flash_bwd_paramsE --------------------------
	.section	.text._ZN5flash44flash_bwd_dq_dk_dv_loop_seqk_parallel_kernelI23Flash_bwd_kernel_traitsILi96ELi64ELi128ELi8ELi2ELi4ELi4ELb1ELb0EN7cutlass10bfloat16_tE19Flash_kernel_traitsILi96ELi64ELi128ELi8ES3_EELb0ELb1ELb0ELb0ELb0ELb0ELb1EEEvNS_16Flash_bwd_paramsE,"ax",@progbits
	.sectioninfo	@"SHI_REGISTERS=255"
	.align	128
        .global         _ZN5flash44flash_bwd_dq_dk_dv_loop_seqk_parallel_kernelI23Flash_bwd_kernel_traitsILi96ELi64ELi128ELi8ELi2ELi4ELi4ELb1ELb0EN7cutlass10bfloat16_tE19Flash_kernel_traitsILi96ELi64ELi128ELi8ES3_EELb0ELb1ELb0ELb0ELb0ELb0ELb1EEEvNS_16Flash_bwd_paramsE
        .type           _ZN5flash44flash_bwd_dq_dk_dv_loop_seqk_parallel_kernelI23Flash_bwd_kernel_traitsILi96ELi64ELi128ELi8ELi2ELi4ELi4ELb1ELb0EN7cutlass10bfloat16_tE19Flash_kernel_traitsILi96ELi64ELi128ELi8ES3_EELb0ELb1ELb0ELb0ELb0ELb0ELb1EEEvNS_16Flash_bwd_paramsE,@function
        .size           _ZN5flash44flash_bwd_dq_dk_dv_loop_seqk_parallel_kernelI23Flash_bwd_kernel_traitsILi96ELi64ELi128ELi8ELi2ELi4ELi4ELb1ELb0EN7cutlass10bfloat16_tE19Flash_kernel_traitsILi96ELi64ELi128ELi8ES3_EELb0ELb1ELb0ELb0ELb0ELb0ELb1EEEvNS_16Flash_bwd_paramsE,(.L_x_670 - _ZN5flash44flash_bwd_dq_dk_dv_loop_seqk_parallel_kernelI23Flash_bwd_kernel_traitsILi96ELi64ELi128ELi8ELi2ELi4ELi4ELb1ELb0EN7cutlass10bfloat16_tE19Flash_kernel_traitsILi96ELi64ELi128ELi8ES3_EELb0ELb1ELb0ELb0ELb0ELb0ELb1EEEvNS_16Flash_bwd_paramsE)
        .other          _ZN5flash44flash_bwd_dq_dk_dv_loop_seqk_parallel_kernelI23Flash_bwd_kernel_traitsILi96ELi64ELi128ELi8ELi2ELi4ELi4ELb1ELb0EN7cutlass10bfloat16_tE19Flash_kernel_traitsILi96ELi64ELi128ELi8ES3_EELb0ELb1ELb0ELb0ELb0ELb0ELb1EEEvNS_16Flash_bwd_paramsE,@"STO_CUDA_ENTRY STV_DEFAULT"
_ZN5flash44flash_bwd_dq_dk_dv_loop_seqk_parallel_kernelI23Flash_bwd_kernel_traitsILi96ELi64ELi128ELi8ELi2ELi4ELi4ELb1ELb0EN7cutlass10bfloat16_tE19Flash_kernel_traitsILi96ELi64ELi128ELi8ES3_EELb0ELb1ELb0ELb0ELb0ELb0ELb1EEEvNS_16Flash_bwd_paramsE:
.text._ZN5flash44flash_bwd_dq_dk_dv_loop_seqk_parallel_kernelI23Flash_bwd_kernel_traitsILi96ELi64ELi128ELi8ELi2ELi4ELi4ELb1ELb0EN7cutlass10bfloat16_tE19Flash_kernel_traitsILi96ELi64ELi128ELi8ES3_EELb0ELb1ELb0ELb0ELb0ELb0ELb1EEEvNS_16Flash_bwd_paramsE:
        /* <DEDUP_REMOVED lines=36> */
[----:B------:R-:W-:Y:S01]  /*0240*/  SHF.R.S32.HI R6, RZ, 0x4, R12 ;  /* 0x00000004ff067819 */ /* 0x000fe2000001140c */
[----:B---3--:R-:W-:Y:S01]  /*0250*/  UIMAD UR47, UR35, UR46, URZ ;  /* 0x0000002e232f72a4 */ /* 0x008fe2000f8e023f */
[----:B------:R-:W-:Y:S01]  /*0260*/  LEA.HI R10, R20, R21, RZ, 0x5 ;  /* 0x00000015140a7211 */ /* 0x000fe200078f28ff */
[----:B------:R-:W-:Y:S01]  /*0270*/  UIMAD UR46, UR46, UR10, URZ ;  /* 0x0000000a2e2e72a4 */ /* 0x000fe2000f8e023f */
[--C-:B------:R-:W-:Y:S01]  /*0280*/  SHF.R.S32.HI R7, RZ, 0x2, R5.reuse ;  /* 0x00000002ff077819 */ /* 0x100fe20000011405 */
[----:B------:R-:W-:Y:S01]  /*0290*/  UIMAD UR55, UR6, UR4, UR55 ;  /* 0x00000004063772a4 */ /* 0x000fe2000f8e0237 */
[----:B------:R-:W-:Y:S01]  /*02a0*/  SHF.R.S32.HI R0, RZ, 0x1f, R5 ;  /* 0x0000001fff007819 */ /* 0x000fe20000011405 */
[----:B------:R-:W-:Y:S01]  /*02b0*/  UIMAD UR52, UR5, UR32, URZ ;  /* 0x00000020053472a4 */ /* 0x000fe2000f8e023f */
[----:B------:R-:W-:Y:S01]  /*02c0*/  LEA.HI R3, R12, R6, RZ, 0x1 ;  /* 0x000000060c037211 */ /* 0x000fe200078f08ff */
[----:B------:R-:W-:Y:S01]  /*02d0*/  UIMAD UR4, UR32, UR9, UR35 ;  /* 0x00000009200472a4 */ /* 0x000fe2000f8e0223 */
[----:B------:R-:W-:Y:S01]  /*02e0*/  LOP3.LUT R4, R10, 0xffffffe0, RZ, 0xc0, !PT ;  /* 0xffffffe00a047812 */ /* 0x000fe200078ec0ff */
[----:B------:R-:W-:Y:S01]  /*02f0*/  @!UP5 UIMAD UR5, UR32, UR11, UR35 ;  /* 0x0000000b2005d2a4 */ /* 0x000fe2000f8e0223 */
[-C--:B------:R-:W-:Y:S01]  /*0300*/  LEA.HI R2, R0, R7.reuse, RZ, 0x3 ;  /* 0x0000000700027211 */ /* 0x080fe200078f18ff */
[----:B------:R-:W-:Y:S01]  /*0310*/  USHF.L.U32 UR41, UR46, 0x6, URZ ;  /* 0x000000062e297899 */ /* 0x000fe2000800063f */
[----:B------:R-:W-:Y:S01]  /*0320*/  LOP3.LUT R3, R3, 0xfffffffe, RZ, 0xc0, !PT ;  /* 0xfffffffe03037812 */ /* 0x000fe200078ec0ff */
[----:B------:R-:W-:Y:S01]  /*0330*/  IMAD.IADD R0, R21, 0x1, -R4 ;  /* 0x0000000115007824 */ /* 0x000fe200078e0a04 */
[----:B------:R-:W-:Y:S01]  /*0340*/  LEA.HI R8, R5, R7, RZ, 0x1 ;  /* 0x0000000705087211 */ /* 0x000fe200078f08ff */
[----:B------:R-:W-:Y:S01]  /*0350*/  ULDC UR49, c[0x0][0x214] ;  /* 0x0000850000317ab9 */ /* 0x000fe20000000800 */
[----:B------:R-:W-:Y:S01]  /*0360*/  LOP3.LUT R2, R2, 0xfffffff8, RZ, 0xc0, !PT ;  /* 0xfffffff802027812 */ /* 0x000fe200078ec0ff */
[----:B------:R-:W-:Y:S01]  /*0370*/  IMAD.IADD R15, R6, 0x1, -R3 ;  /* 0x00000001060f7824 */ /* 0x000fe200078e0a03 */
[----:B------:R-:W-:Y:S01]  /*0380*/  SHF.R.S32.HI R3, RZ, 0x1f, R0 ;  /* 0x0000001fff037819 */ /* 0x000fe20000011400 */
[----:B------:R-:W-:Y:S01]  /*0390*/  ULDC UR56, c[0x0][0x1c8] ;  /* 0x0000720000387ab9 */ /* 0x000fe20000000800 */
[----:B------:R-:W-:Y:S01]  /*03a0*/  LOP3.LUT R4, R8, 0x7fffffe, RZ, 0xc0, !PT ;  /* 0x07fffffe08047812 */ /* 0x000fe200078ec0ff */
[----:B------:R-:W-:Y:S01]  /*03b0*/  IMAD.IADD R8, R7, 0x1, -R2 ;  /* 0x0000000107087824 */ /* 0x000fe200078e0a02 */
[----:B------:R-:W-:Y:S01]  /*03c0*/  LEA.HI R22, R3, R0, RZ, 0x2 ;  /* 0x0000000003167211 */ /* 0x000fe200078f10ff */
[----:B------:R-:W-:Y:S01]  /*03d0*/  ULDC.U8 UR8, c[0x0][0x3d0] ;  /* 0x0000f40000087ab9 */ /* 0x000fe20000000000 */
[----:B------:R-:W-:Y:S01]  /*03e0*/  SHF.R.S32.HI R0, RZ, 0x5, R10 ;  /* 0x00000005ff007819 */ /* 0x000fe2000001140a */
[----:B------:R-:W-:Y:S01]  /*03f0*/  IMAD.IADD R9, R7, 0x1, -R4 ;  /* 0x0000000107097824 */ /* 0x000fe200078e0a04 */
[-C--:B------:R-:W-:Y:S01]  /*0400*/  LEA.HI R16, R20, R21.reuse, RZ, 0x3 ;  /* 0x0000001514107211 */ /* 0x080fe200078f18ff */
[----:B------:R-:W-:Y:S01]  /*0410*/  ULDC UR50, c[0x0][0x224] ;  /* 0x0000890000327ab9 */ /* 0x000fe20000000800 */
[----:B------:R-:W-:Y:S01]  /*0420*/  SHF.R.S32.HI R2, RZ, 0x1f, R10 ;  /* 0x0000001fff027819 */ /* 0x000fe2000001140a */
[----:B------:R-:W-:Y:S01]  /*0430*/  IMAD R9, R0, 0x8, R9 ;  /* 0x0000000800097824 */ /* 0x000fe200078e0209 */
[----:B------:R-:W-:Y:S01]  /*0440*/  LOP3.LUT R5, R5, 0xfffffffc, RZ, 0xc0, !PT ;  /* 0xfffffffc05057812 */ /* 0x000fe200078ec0ff */
[----:B------:R-:W-:Y:S01]  /*0450*/  @UP5 UIMAD UR54, UR32, UR49, URZ ;  /* 0x00000031203652a4 */ /* 0x000fe2000f8e023f */
[-C--:B------:R-:W-:Y:S01]  /*0460*/  LEA.HI R4, R10, R0.reuse, RZ, 0x1 ;  /* 0x000000000a047211 */ /* 0x080fe200078f08ff */
[----:B------:R-:W-:Y:S01]  /*0470*/  ULDC.64 UR12, c[0x0][0x118] ;  /* 0x00004600000c7ab9 */ /* 0x000fe20000000a00 */
[----:B------:R-:W-:Y:S01]  /*0480*/  SHF.R.S32.HI R3, RZ, 0x3, R16 ;  /* 0x00000003ff037819 */ /* 0x000fe20000011410 */
[----:B------:R-:W-:Y:S01]  /*0490*/  IMAD.IADD R17, R21, 0x1, -R5 ;  /* 0x0000000115117824 */ /* 0x000fe200078e0a05 */
[----:B------:R-:W-:Y:S01]  /*04a0*/  LEA.HI R2, R2, R0, RZ, 0x2 ;  /* 0x0000000002027211 */ /* 0x000fe200078f10ff */
[----:B------:R-:W-:Y:S01]  /*04b0*/  UMOV UR61, 0x4 ;  /* 0x00000004003d7882 */ /* 0x000fe20000000000 */
[----:B------:R-:W-:Y:S01]  /*04c0*/  LOP3.LUT R5, R4, 0xfffffffe, RZ, 0xc0, !PT ;  /* 0xfffffffe04057812 */ /* 0x000fe200078ec0ff */
[----:B------:R-:W-:Y:S01]  /*04d0*/  IMAD.SHL.U32 R3, R3, 0x40, RZ ;  /* 0x0000004003037824 */ /* 0x000fe200078e00ff */
[----:B------:R-:W-:Y:S01]  /*04e0*/  LOP3.LUT R4, R2, 0xfffffffc, RZ, 0xc0, !PT ;  /* 0xfffffffc02047812 */ /* 0x000fe200078ec0ff */
[----:B------:R-:W-:Y:S01]  /*04f0*/  IMAD.SHL.U32 R24, R17, 0x8, RZ ;  /* 0x0000000811187824 */ /* 0x000fe200078e00ff */
[----:B------:R-:W-:Y:S01]  /*0500*/  LEA.HI R10, R20, R21, RZ, 0x6 ;  /* 0x00000015140a7211 */ /* 0x000fe200078f30ff */
[C---:B------:R-:W-:Y:S01]  /*0510*/  IMAD.IADD R231, R0.reuse, 0x1, -R5 ;  /* 0x0000000100e77824 */ /* 0x040fe200078e0a05 */
[----:B------:R-:W-:Y:S01]  /*0520*/  LOP3.LUT R2, R3, 0xc0, RZ, 0xc0, !PT ;  /* 0x000000c003027812 */ /* 0x000fe200078ec0ff */
[----:B------:R-:W-:Y:S01]  /*0530*/  IMAD.IADD R11, R0, 0x1, -R4 ;  /* 0x00000001000b7824 */ /* 0x000fe200078e0a04 */
[----:B------:R-:W-:Y:S01]  /*0540*/  LOP3.LUT R0, R12, 0xfffffff0, RZ, 0xc0, !PT ;  /* 0xfffffff00c007812 */ /* 0x000fe200078ec0ff */
[----:B------:R-:W-:Y:S01]  /*0550*/  STL [R1+0x8], R24 ;  /* 0x0000081801007387 */ /* 0x000fe20000100800 */
[----:B------:R-:W-:Y:S01]  /*0560*/  LOP3.LUT R3, R2, 0x18, R24, 0xf8, !PT ;  /* 0x0000001802037812 */ /* 0x000fe200078ef818 */
[----:B------:R-:W-:Y:S01]  /*0570*/  ULOP3.LUT UR56, UR35, UR56, URZ, 0x3c, !UPT ;  /* 0x0000003823387292 */ /* 0x000fe2000f8e3c3f */
[----:B------:R-:W-:Y:S01]  /*0580*/  SHF.R.U32.HI R2, RZ, 0x3, R2 ;  /* 0x00000003ff027819 */ /* 0x000fe20000011602 */
[----:B------:R-:W-:Y:S01]  /*0590*/  IMAD.IADD R0, R21, 0x1, -R0 ;  /* 0x0000000115007824 */ /* 0x000fe200078e0a00 */
[----:B------:R-:W-:Y:S01]  /*05a0*/  SHF.R.S32.HI R10, RZ, 0x6, R10 ;  /* 0x00000006ff0a7819 */ /* 0x000fe2000001140a */
[----:B------:R-:W-:Y:S01]  /*05b0*/  USHF.R.S32.HI UR57, URZ, 0x1f, UR35 ;  /* 0x0000001f3f397899 */ /* 0x000fe20008011423 */
[----:B------:R-:W-:Y:S01]  /*05c0*/  LOP3.LUT R7, R3, R2, RZ, 0x3c, !PT ;  /* 0x0000000203077212 */ /* 0x000fe200078e3cff */
[----:B------:R-:W-:Y:S01]  /*05d0*/  UISETP.NE.AND UP6, UPT, UR8, URZ, UPT ;  /* 0x0000003f0800728c */ /* 0x000fe2000bfc5270 */
[----:B------:R-:W-:Y:S01]  /*05e0*/  SHF.R.S32.HI R4, RZ, 0x1f, R0 ;  /* 0x0000001fff047819 */ /* 0x000fe20000011400 */
[----:B------:R-:W-:Y:S01]  /*05f0*/  USHF.R.S32.HI UR59, URZ, 0x1f, UR32 ;  /* 0x0000001f3f3b7899 */ /* 0x000fe20008011420 */
[----:B------:R-:W-:Y:S01]  /*0600*/  LOP3.LUT R3, R16, 0xfffffff8, RZ, 0xc0, !PT ;  /* 0xfffffff810037812 */ /* 0x000fe200078ec0ff */
[----:B------:R-:W-:Y:S01]  /*0610*/  USHF.R.S32.HI UR58, URZ, 0x1f, UR35 ;  /* 0x0000001f3f3a7899 */ /* 0x000fe20008011423 */
[-C--:B------:R-:W-:Y:S01]  /*0620*/  LEA.HI R2, R0, R0.reuse, RZ, 0x1 ;  /* 0x0000000000027211 */ /* 0x080fe200078f08ff */
[----:B------:R-:W-:Y:S01]  /*0630*/  UIMAD.WIDE.U32 UR42, UR36, UR44, URZ ;  /* 0x0000002c242a72a5 */ /* 0x000fe2000f8e003f */
[----:B------:R-:W-:Y:S01]  /*0640*/  LEA.HI R12, R4, R0, RZ, 0x3 ;  /* 0x00000000040c7211 */ /* 0x000fe200078f18ff */
[----:B------:R-:W-:Y:S01]  /*0650*/  IMAD.IADD R3, R21, 0x1, -R3 ;  /* 0x0000000115037824 */ /* 0x000fe200078e0a03 */
[----:B------:R-:W-:Y:S01]  /*0660*/  LOP3.LUT R5, R2, 0x7fffffe, RZ, 0xc0, !PT ;  /* 0x07fffffe02057812 */ /* 0x000fe200078ec0ff */
[----:B------:R-:W-:Y:S01]  /*0670*/  UIMAD UR51, UR37, UR44, URZ ;  /* 0x0000002c253372a4 */ /* 0x000fe2000f8e023f */
[----:B------:R-:W-:Y:S01]  /*0680*/  LOP3.LUT R4, R12, 0xfffffff8, RZ, 0xc0, !PT ;  /* 0xfffffff80c047812 */ /* 0x000fe200078ec0ff */
[----:B------:R-:W-:Y:S01]  /*0690*/  USHF.R.S32.HI UR53, URZ, 0x1f, UR47 ;  /* 0x0000001f3f357899 */ /* 0x000fe2000801142f */
[----:B------:R-:W-:Y:S01]  /*06a0*/  LEA.HI R6, R3, R3, RZ, 0x1 ;  /* 0x0000000303067211 */ /* 0x000fe200078f08ff */
[----:B------:R-:W-:Y:S01]  /*06b0*/  IMAD.IADD R19, R0, 0x1, -R5 ;  /* 0x0000000100137824 */ /* 0x000fe200078e0a05 */
[----:B------:R-:W-:Y:S01]  /*06c0*/  LOP3.LUT P2, RZ, R8, 0x2, RZ, 0xc0, !PT ;  /* 0x0000000208ff7812 */ /* 0x000fe2000784c0ff */
[----:B------:R-:W-:Y:S01]  /*06d0*/  IMAD.IADD R14, R0, 0x1, -R4 ;  /* 0x00000001000e7824 */ /* 0x000fe200078e0a04 */
[----:B------:R-:W-:Y:S01]  /*06e0*/  LOP3.LUT R0, R6, 0x3fffffe, RZ, 0xc0, !PT ;  /* 0x03fffffe06007812 */ /* 0x000fe200078ec0ff */
[----:B------:R-:W-:Y:S01]  /*06f0*/  IMAD.U32 R4, R9, 0x20, R7 ;  /* 0x0000002009047824 */ /* 0x000fe200078e0007 */
[--C-:B------:R-:W-:Y:S01]  /*0700*/  SHF.R.S32.HI R7, RZ, 0x1, R2.reuse ;  /* 0x00000001ff077819 */ /* 0x100fe20000011402 */
[----:B------:R-:W-:Y:S01]  /*0710*/  UIMAD UR50, UR4, UR50, URZ ;  /* 0x00000032043272a4 */ /* 0x000fe2000f8e023f */
[----:B------:R-:W-:Y:S01]  /*0720*/  SHF.R.S32.HI R2, RZ, 0x1f, R2 ;  /* 0x0000001fff027819 */ /* 0x000fe20000011402 */
[----:B------:R-:W-:Y:S01]  /*0730*/  IMAD.IADD R5, R3, 0x1, -R0 ;  /* 0x0000000103057824 */ /* 0x000fe200078e0a00 */
[----:B------:R1:W-:Y:S01]  /*0740*/  STL [R1+0x38], R4 ;  /* 0x0000380401007387 */ /* 0x0003e20000100800 */
[----:B------:R-:W-:Y:S01]  /*0750*/  IMAD R0, R10, 0x4, R15 ;  /* 0x000000040a007824 */ /* 0x000fe200078e020f */
[----:B------:R-:W-:Y:S01]  /*0760*/  LEA.HI R9, R20, R21, RZ, 0x7 ;  /* 0x0000001514097211 */ /* 0x000fe200078f38ff */
[----:B------:R-:W-:Y:S01]  /*0770*/  IMAD.SHL.U32 R21, R21, 0x2, RZ ;  /* 0x0000000215157824 */ /* 0x000fe200078e00ff */
[----:B------:R-:W-:Y:S01]  /*0780*/  LOP3.LUT P5, RZ, R14, 0x2, RZ, 0xc0, !PT ;  /* 0x000000020eff7812 */ /* 0x000fe200078ac0ff */
[----:B------:R-:W-:Y:S01]  /*0790*/  IMAD R18, R0, 0x8, R5 ;  /* 0x0000000800127824 */ /* 0x000fe200078e0205 */
[----:B------:R-:W-:Y:S01]  /*07a0*/  SHF.R.S32.HI R0, RZ, 0x1, R6 ;  /* 0x00000001ff007819 */ /* 0x000fe20000011406 */
[----:B------:R-:W-:Y:S01]  /*07b0*/  IMAD.SHL.U32 R6, R17, 0x2, RZ ;  /* 0x0000000211067824 */ /* 0x000fe200078e00ff */
[----:B------:R-:W-:Y:S01]  /*07c0*/  LEA.HI R5, R2, R7, RZ, 0x2 ;  /* 0x0000000702057211 */ /* 0x000fe200078f10ff */
[----:B------:R-:W-:Y:S01]  /*07d0*/  IMAD.SHL.U32 R2, R3, 0x40, RZ ;  /* 0x0000004003027824 */ /* 0x000fe200078e00ff */
[----:B------:R-:W-:Y:S01]  /*07e0*/  LOP3.LUT P4, RZ, R0, 0x2, RZ, 0xc0, !PT ;  /* 0x0000000200ff7812 */ /* 0x000fe2000788c0ff */
[----:B------:R-:W-:Y:S01]  /*07f0*/  IMAD.SHL.U32 R3, R11, 0x10, RZ ;  /* 0x000000100b037824 */ /* 0x000fe200078e00ff */
[----:B------:R-:W-:Y:S01]  /*0800*/  LOP3.LUT R5, R5, 0xfffffffc, RZ, 0xc0, !PT ;  /* 0xfffffffc05057812 */ /* 0x000fe200078ec0ff */
[----:B------:R-:W-:Y:S01]  /*0810*/  @!UP5 UIMAD UR49, UR5, UR49, URZ ;  /* 0x000000310531d2a4 */ /* 0x000fe2000f8e023f */
[----:B------:R-:W-:Y:S01]  /*0820*/  LOP3.LUT P6, RZ, R14, 0x4, RZ, 0xc0, !PT ;  /* 0x000000040eff7812 */ /* 0x000fe200078cc0ff */
[----:B------:R-:W-:Y:S01]  /*0830*/  USHF.R.S32.HI UR48, URZ, 0x1f, UR41 ;  /* 0x0000001f3f307899 */ /* 0x000fe20008011429 */
[C---:B------:R-:W-:Y:S01]  /*0840*/  SEL R226, R230.reuse, 0xffffffe0, !P5 ;  /* 0xffffffe0e6e27807 */ /* 0x040fe20006800000 */
[----:B------:R-:W-:Y:S01]  /*0850*/  IMAD.IADD R13, R7, 0x1, -R5 ;  /* 0x00000001070d7824 */ /* 0x000fe200078e0a05 */
[----:B------:R-:W-:Y:S01]  /*0860*/  SEL R221, R230, 0xffffffe0, !P4 ;  /* 0xffffffe0e6dd7807 */ /* 0x000fe20006000000 */
[----:B------:R-:W-:Y:S01]  /*0870*/  UMOV UR40, 0xffffd000 ;  /* 0xffffd00000287882 */ /* 0x000fe20000000000 */
[----:B------:R-:W-:-:S02]  /*0880*/  SEL R227, R227, 0x40, P6 ;  /* 0x00000040e3e37807 */ /* 0x000fc40003000000 */
[----:B------:R-:W-:Y:S02]  /*0890*/  LOP3.LUT P0, RZ, R13, 0x2, RZ, 0xc0, !PT ;  /* 0x000000020dff7812 */ /* 0x000fe4000780c0ff */
[----:B-1----:R-:W-:Y:S02]  /*08a0*/  LOP3.LUT R4, R8, 0x1, RZ, 0xc0, !PT ;  /* 0x0000000108047812 */ /* 0x002fe400078ec0ff */
[----:B------:R-:W-:Y:S02]  /*08b0*/  SEL R230, R230, 0xffffffe0, !P0 ;  /* 0xffffffe0e6e67807 */ /* 0x000fe40004000000 */
[----:B------:R-:W-:Y:S01]  /*08c0*/  ISETP.NE.U32.AND P3, PT, R4, 0x1, PT ;  /* 0x000000010400780c */ /* 0x000fe20003f65070 */
[----:B------:R-:W-:Y:S01]  /*08d0*/  IMAD.SHL.U32 R4, R0, 0x40, RZ ;  /* 0x0000004000047824 */ /* 0x000fe200078e00ff */
[----:B------:R-:W-:Y:S02]  /*08e0*/  LOP3.LUT R0, R2, 0x1c0, RZ, 0xc0, !PT ;  /* 0x000001c002007812 */ /* 0x000fe400078ec0ff */
[----:B------:R-:W-:-:S02]  /*08f0*/  SEL R233, R233, 0x10, !P3 ;  /* 0x00000010e9e97807 */ /* 0x000fc40005800000 */
[----:B------:R-:W-:Y:S02]  /*0900*/  LOP3.LUT R2, R4, 0xc0, RZ, 0xc0, !PT ;  /* 0x000000c004027812 */ /* 0x000fe400078ec0ff */
[----:B------:R-:W-:Y:S02]  /*0910*/  LOP3.LUT R3, R0, 0x30, R3, 0xf8, !PT ;  /* 0x0000003000037812 */ /* 0x000fe400078ef803 */
[----:B------:R-:W-:Y:S02]  /*0920*/  LOP3.LUT R5, R2, 0x8, R16, 0xf8, !PT ;  /* 0x0000000802057812 */ /* 0x000fe400078ef810 */
[----:B------:R-:W-:Y:S02]  /*0930*/  SHF.R.U32.HI R4, RZ, 0x3, R2 ;  /* 0x00000003ff047819 */ /* 0x000fe40000011602 */
[----:B------:R-:W-:Y:S02]  /*0940*/  LOP3.LUT R2, R3, 0x8, R16, 0xf8, !PT ;  /* 0x0000000803027812 */ /* 0x000fe400078ef810 */
[----:B------:R-:W-:-:S02]  /*0950*/  LOP3.LUT R222, R5, R4, RZ, 0x3c, !PT ;  /* 0x0000000405de7212 */ /* 0x000fc400078e3cff */
[----:B------:R-:W-:Y:S02]  /*0960*/  SHF.R.U32.HI R0, RZ, 0x3, R0 ;  /* 0x00000003ff007819 */ /* 0x000fe40000011600 */
[----:B------:R-:W-:Y:S01]  /*0970*/  LEA.HI R4, R8, R8, RZ, 0x1 ;  /* 0x0000000808047211 */ /* 0x000fe200078f08ff */
[----:B------:R-:W-:Y:S01]  /*0980*/  IMAD.U32 R222, R18, 0x20, R222 ;  /* 0x0000002012de7824 */ /* 0x000fe200078e00de */
[----:B------:R-:W-:Y:S01]  /*0990*/  LOP3.LUT R16, R2, R0, RZ, 0x3c, !PT ;  /* 0x0000000002107212 */ /* 0x000fe200078e3cff */
[----:B------:R-:W-:Y:S01]  /*09a0*/  IMAD.SHL.U32 R2, R8, 0x40, RZ ;  /* 0x0000004008027824 */ /* 0x000fe200078e00ff */
[----:B------:R-:W-:Y:S01]  /*09b0*/  LOP3.LUT R0, R4, 0x3fffffe, RZ, 0xc0, !PT ;  /* 0x03fffffe04007812 */ /* 0x000fe200078ec0ff */
[C---:B------:R-:W-:Y:S01]  /*09c0*/  IMAD R221, R222.reuse, 0x2, R221 ;  /* 0x00000002dedd7824 */ /* 0x040fe200078e02dd */
[----:B------:R-:W-:Y:S01]  /*09d0*/  SHF.R.S32.HI R3, RZ, 0x3, R12 ;  /* 0x00000003ff037819 */ /* 0x000fe2000001140c */
[----:B------:R-:W-:Y:S01]  /*09e0*/  IMAD.SHL.U32 R222, R222, 0x2, RZ ;  /* 0x00000002dede7824 */ /* 0x000fe200078e00ff */
[----:B------:R-:W-:Y:S01]  /*09f0*/  LOP3.LUT R2, R2, 0x1c0, RZ, 0xc0, !PT ;  /* 0x000001c002027812 */ /* 0x000fe200078ec0ff */
[----:B------:R-:W-:-:S02]  /*0a00*/  IMAD.IADD R7, R8, 0x1, -R0 ;  /* 0x0000000108077824 */ /* 0x000fc400078e0a00 */
[----:B------:R-:W-:Y:S02]  /*0a10*/  IMAD.SHL.U32 R0, R10, 0x20, RZ ;  /* 0x000000200a007824 */ /* 0x000fe400078e00ff */
[----:B------:R-:W-:Y:S02]  /*0a20*/  IMAD R12, R3, 0x8, R19 ;  /* 0x00000008030c7824 */ /* 0x000fe400078e0213 */
[C---:B------:R-:W-:Y:S01]  /*0a30*/  IMAD R225, R11.reuse, 0x2, R3 ;  /* 0x000000020be17824 */ /* 0x040fe200078e0203 */
[----:B------:R-:W-:Y:S02]  /*0a40*/  LOP3.LUT R8, R0, 0x6, R21, 0xf8, !PT ;  /* 0x0000000600087812 */ /* 0x000fe400078ef815 */
[----:B------:R-:W-:Y:S01]  /*0a50*/  LOP3.LUT R5, R2, 0x20, R0, 0xf8, !PT ;  /* 0x0000002002057812 */ /* 0x000fe200078ef800 */
[----:B------:R-:W-:Y:S01]  /*0a60*/  IMAD R0, R11, 0x200, R6 ;  /* 0x000002000b007824 */ /* 0x000fe200078e0206 */
[----:B------:R-:W-:Y:S01]  /*0a70*/  SHF.R.U32.HI R2, RZ, 0x3, R2 ;  /* 0x00000003ff027819 */ /* 0x000fe20000011602 */
[----:B------:R1:W-:Y:S02]  /*0a80*/  STL [R1+0x58], R8 ;  /* 0x0000580801007387 */ /* 0x0003e40000100800 */
[----:B------:R-:W-:Y:S01]  /*0a90*/  IMAD R10, R7, 0x20, R0 ;  /* 0x00000020070a7824 */ /* 0x000fe200078e0200 */
[----:B------:R-:W-:Y:S01]  /*0aa0*/  SHF.R.S32.HI R0, RZ, 0x1, R4 ;  /* 0x00000001ff007819 */ /* 0x000fe20000011404 */
[----:B------:R-:W-:-:S02]  /*0ab0*/  IMAD.U32 R4, RZ, RZ, UR14 ;  /* 0x0000000eff047e24 */ /* 0x000fc4000f8e00ff */
[----:B------:R-:W-:Y:S01]  /*0ac0*/  IMAD.SHL.U32 R4, R15, 0x10, RZ ;  /* 0x000000100f047824 */ /* 0x000fe200078e00ff */
[C---:B------:R-:W-:Y:S01]  /*0ad0*/  LOP3.LUT P1, RZ, R0.reuse, 0x2, RZ, 0xc0, !PT ;  /* 0x0000000200ff7812 */ /* 0x040fe2000782c0ff */
[----:B------:R-:W-:-:S05]  /*0ae0*/  IMAD.SHL.U32 R0, R0, 0x40, RZ ;  /* 0x0000004000007824 */ /* 0x000fca00078e00ff */
[----:B------:R-:W-:Y:S02]  /*0af0*/  LOP3.LUT R0, R0, 0xc0, RZ, 0xc0, !PT ;  /* 0x000000c000007812 */ /* 0x000fe400078ec0ff */
[----:B-1----:R-:W-:Y:S02]  /*0b00*/  LOP3.LUT R8, R5, R2, RZ, 0x3c, !PT ;  /* 0x0000000205087212 */ /* 0x002fe400078e3cff */
        /* <DEDUP_REMOVED lines=31> */
[----:B------:R-:W-:Y:S01]  /*0d00*/  IADD3 R4, R24, 0x40, RZ ;  /* 0x0000004018047810 */ /* 0x000fe20007ffe0ff */
[----:B------:R-:W-:Y:S01]  /*0d10*/  IMAD R231, R231, 0x200, R0 ;  /* 0x00000200e7e77824 */ /* 0x000fe200078e0200 */
[----:B------:R-:W-:Y:S01]  /*0d20*/  @P2 IADD3 R234, R236, -0x20, RZ ;  /* 0xffffffe0ecea2810 */ /* 0x000fe20007ffe0ff */
[----:B------:R-:W-:Y:S01]  /*0d30*/  IMAD.IADD R226, R225, 0x1, R226 ;  /* 0x00000001e1e27824 */ /* 0x000fe200078e02e2 */
[----:B------:R-:W-:Y:S01]  /*0d40*/  IADD3 R0, R9, -0x40, RZ ;  /* 0xffffffc009007810 */ /* 0x000fe20007ffe0ff */
[----:B------:R-:W-:Y:S01]  /*0d50*/  IMAD.IADD R231, R231, 0x1, R5 ;  /* 0x00000001e7e77824 */ /* 0x000fe200078e0205 */
[----:B------:R-:W-:Y:S01]  /*0d60*/  IADD3 R5, R24, 0x20, RZ ;  /* 0x0000002018057810 */ /* 0x000fe20007ffe0ff */
[----:B------:R-:W-:Y:S01]  /*0d70*/  STL [R1+0x5c], R9 ;  /* 0x00005c0901007387 */ /* 0x000fe20000100800 */
[----:B------:R-:W-:Y:S01]  /*0d80*/  SHF.R.S32.HI R2, RZ, 0x1f, R0 ;  /* 0x0000001fff027819 */ /* 0x000fe20000011400 */
[----:B------:R-:W-:-:S02]  /*0d90*/  IMAD.IADD R228, R225, 0x1, R227 ;  /* 0x00000001e1e47824 */ /* 0x000fc400078e02e3 */
[----:B------:R-:W-:Y:S01]  /*0da0*/  STL [R1+0x20], R5 ;  /* 0x0000200501007387 */ /* 0x000fe20000100800 */
[C---:B------:R-:W-:Y:S01]  /*0db0*/  SHF.L.U64.HI R2, R0.reuse, 0x2, R2 ;  /* 0x0000000200027819 */ /* 0x040fe20000010202 */
[----:B------:R-:W-:Y:S02]  /*0dc0*/  IMAD.SHL.U32 R0, R0, 0x4, RZ ;  /* 0x0000000400007824 */ /* 0x000fe400078e00ff */
        /* <DEDUP_REMOVED lines=10> */
[----:B----4-:R1:W-:Y:S02]  /*0e70*/  STL [R1+0x40], R0 ;  /* 0x0000400001007387 */ /* 0x0103e40000100800 */
.L_x_213:
        /* <DEDUP_REMOVED lines=12> */
[----:B-12---:R-:W-:Y:S01]  /*0f40*/  IMAD.U32 R4, RZ, RZ, UR4 ;  /* 0x00000004ff047e24 */ /* 0x006fe2000f8e00ff */
        /* <DEDUP_REMOVED lines=9> */
[----:B---3--:R1:W3:Y:S01]  /*0fe0*/  @P2 LDG.E R3, [R4.64+0x4] ;  /* 0x0000040c04032981 */ /* 0x0082e2000c1e1900 */
        /* <DEDUP_REMOVED lines=30> */
.L_x_172:
        /* <DEDUP_REMOVED lines=59> */
.L_x_174:
        /* <DEDUP_REMOVED lines=18> */
.L_x_175:
        /* <DEDUP_REMOVED lines=70> */
.L_x_176:
[----:B------:R-:W-:Y:S02]  /*1b00*/  UMOV UR9, UR50 ;  /* 0x0000003200097c82 */ /* 0x000fe40008000000 */
.L_x_177:
[----:B------:R-:W2:Y:S04]  /*1b10*/  LDL.64 R4, [R1+0x8] ;  /* 0x0000080001047983 */ /* 0x000ea80000100a00 */
[----:B------:R1:W3:Y:S01]  /*1b20*/  LDL.64 R20, [R1+0x8] ;  /* 0x0000080001147983 */ /* 0x0002e20000100a00 */
[----:B------:R-:W-:Y:S01]  /*1b30*/  UIADD3 UR4, UP4, UP3, UR4, UR41, UR47 ;  /* 0x0000002904047290 */ /* 0x000fe2000fb9e02f */
[----:B------:R-:W-:Y:S02]  /*1b40*/  BSSY B1, `(.L_x_173) ;  /* 0x0000834000017945 */ /* 0x000fe40003800000 */
[----:B------:R-:W4:Y:S01]  /*1b50*/  S2R R10, SR_TID.X ;  /* 0x00000000000a7919 */ /* 0x000f220000002100 */
[----:B------:R-:W-:-:S02]  /*1b60*/  UIADD3 UR15, UP2, UP1, UR11, UR4, UR21 ;  /* 0x000000040b0f7290 */ /* 0x000fc4000f95e015 */
[----:B------:R-:W-:Y:S02]  /*1b70*/  UIADD3.X UR4, UR7, UR48, UR53, UP4, UP3 ;  /* 0x0000003007047290 */ /* 0x000fe4000a7e6435 */
[----:B------:R-:W-:Y:S02]  /*1b80*/  ULDC UR21, c[0x0][0x2e8] ;  /* 0x0000ba0000157ab9 */ /* 0x000fe40000000800 */
[----:B------:R-:W-:-:S03]  /*1b90*/  UIADD3.X UR8, UR8, UR4, UR10, UP2, UP1 ;  /* 0x0000000408087290 */ /* 0x000fc600097e240a */
[----:B------:R-:W-:Y:S02]  /*1ba0*/  ULDC.64 UR4, c[0x0][0x1a8] ;  /* 0x00006a0000047ab9 */ /* 0x000fe40000000a00 */
[----:B------:R-:W-:-:S04]  /*1bb0*/  UIMAD UR4, UR57, UR4, URZ ;  /* 0x00000004390472a4 */ /* 0x000fc8000f8e023f */
[----:B------:R-:W-:-:S03]  /*1bc0*/  UIMAD UR10, UR35, UR5, UR4 ;  /* 0x00000005230a72a4 */ /* 0x000fc6000f8e0204 */
[----:B------:R-:W-:Y:S02]  /*1bd0*/  ULDC.64 UR4, c[0x0][0x378] ;  /* 0x0000de0000047ab9 */ /* 0x000fe40000000a00 */
[----:B------:R-:W-:Y:S01]  /*1be0*/  UIMAD UR4, UR57, UR4, URZ ;  /* 0x00000004390472a4 */ /* 0x000fe2000f8e023f */
[----:B----4-:R-:W-:-:S03]  /*1bf0*/  SHF.R.S32.HI R11, RZ, 0x1f, R10 ;  /* 0x0000001fff0b7819 */ /* 0x010fc6000001140a */
[----:B------:R-:W-:Y:S01]  /*1c00*/  UIMAD UR6, UR35, UR5, UR4 ;  /* 0x00000005230672a4 */ /* 0x000fe2000f8e0204 */
[----:B------:R-:W-:Y:S02]  /*1c10*/  LEA.HI R3, R11, R10, RZ, 0x2 ;  /* 0x0000000a0b037211 */ /* 0x000fe400078f10ff */
[----:B------:R-:W-:Y:S02]  /*1c20*/  ULDC.64 UR4, c[0x0][0x370] ;  /* 0x0000dc0000047ab9 */ /* 0x000fe40000000a00 */
[----:B------:R-:W-:Y:S01]  /*1c30*/  UIMAD UR4, UR29, UR4, URZ ;  /* 0x000000041d0472a4 */ /* 0x000fe2000f8e023f */
[----:B------:R-:W-:-:S03]  /*1c40*/  SHF.R.S32.HI R3, RZ, 0x2, R3 ;  /* 0x00000002ff037819 */ /* 0x000fc60000011403 */
[----:B------:R-:W-:Y:S01]  /*1c50*/  UIMAD UR5, UR16, UR5, UR4 ;  /* 0x00000005100572a4 */ /* 0x000fe2000f8e0204 */
[----:B------:R-:W-:Y:S01]  /*1c60*/  SHF.R.S32.HI R18, RZ, 0x1f, R3 ;  /* 0x0000001fff127819 */ /* 0x000fe20000011403 */
[----:B------:R-:W-:Y:S01]  /*1c70*/  UIADD3 UR4, -UR14, UR25, UR24 ;  /* 0x000000190e047290 */ /* 0x000fe2000fffe118 */
[----:B------:R-:W-:-:S03]  /*1c80*/  IADD3 R0, P2, R3, UR16, RZ ;  /* 0x0000001003007c10 */ /* 0x000fc6000ff5e0ff */
[----:B------:R-:W-:-:S04]  /*1c90*/  UIADD3 UR4, UR4, -UR21, URZ ;  /* 0x8000001504047290 */ /* 0x000fc8000fffe03f */
[----:B------:R-:W-:-:S04]  /*1ca0*/  USHF.R.S32.HI UR11, URZ, 0x1f, UR4 ;  /* 0x0000001f3f0b7899 */ /* 0x000fc80008011404 */
[----:B------:R-:W-:-:S04]  /*1cb0*/  ULEA.HI UR11, UR11, UR4, URZ, 0x6 ;  /* 0x000000040b0b7291 */ /* 0x000fc8000f8f303f */
[----:B------:R-:W-:-:S04]  /*1cc0*/  USHF.R.S32.HI UR11, URZ, 0x6, UR11 ;  /* 0x000000063f0b7899 */ /* 0x000fc8000801140b */
[----:B------:R-:W-:-:S04]  /*1cd0*/  UISETP.LT.AND UP1, UPT, URZ, UR11, UPT ;  /* 0x0000000b3f00728c */ /* 0x000fc8000bf21270 */
[----:B------:R-:W-:-:S04]  /*1ce0*/  USEL UR11, URZ, UR11, !UP1 ;  /* 0x0000000b3f0b7287 */ /* 0x000fc8000c800000 */
[----:B------:R-:W-:Y:S01]  /*1cf0*/  UISETP.GT.AND UP1, UPT, UR34, UR11, UPT ;  /* 0x0000000b2200728c */ /* 0x000fe2000bf24270 */
[----:B--2---:R-:W-:Y:S01]  /*1d00*/  IADD3.X R5, R18, UR29, RZ, P2, !PT ;  /* 0x0000001d12057c10 */ /* 0x004fe200097fe4ff */
[----:B---3--:R-:W-:-:S04]  /*1d10*/  IMAD.MOV.U32 R20, RZ, RZ, R4 ;  /* 0x000000ffff147224 */ /* 0x008fc800078e0004 */
[----:B------:R-:W-:Y:S01]  /*1d20*/  IMAD R5, R5, c[0x0][0x190], RZ ;  /* 0x0000640005057a24 */ /* 0x000fe200078e02ff */
[----:B------:R-:W-:Y:S02]  /*1d30*/  SHF.R.S32.HI R21, RZ, 0x1f, R20 ;  /* 0x0000001fff157819 */ /* 0x000fe40000011414 */
[----:B------:R-:W-:-:S03]  /*1d40*/  IADD3 R4, P0, R20, UR23, RZ ;  /* 0x0000001714047c10 */ /* 0x000fc6000ff1e0ff */
[C---:B------:R-:W-:Y:S01]  /*1d50*/  IMAD.WIDE.U32 R6, R0.reuse, c[0x0][0x190], R20 ;  /* 0x0000640000067a25 */ /* 0x040fe200078e0014 */
[----:B------:R1:W-:Y:S03]  /*1d60*/  STL [R1+0xc], R21 ;  /* 0x00000c1501007387 */ /* 0x0003e60000100800 */
[----:B------:R-:W-:Y:S01]  /*1d70*/  IMAD R0, R0, c[0x0][0x194], R5 ;  /* 0x0000650000007a24 */ /* 0x000fe200078e0205 */
[----:B------:R-:W-:Y:S02]  /*1d80*/  IADD3 R8, P2, R6, UR38, RZ ;  /* 0x0000002606087c10 */ /* 0x000fe4000ff5e0ff */
[----:B------:R-:W-:Y:S01]  /*1d90*/  IADD3.X R5, R21, UR28, RZ, P0, !PT ;  /* 0x0000001c15057c10 */ /* 0x000fe200087fe4ff */
[----:B------:R-:W-:Y:S01]  /*1da0*/  ULDC.64 UR28, c[0x0][0x3c8] ;  /* 0x0000f200001c7ab9 */ /* 0x000fe20000000a00 */
[----:B------:R-:W-:Y:S01]  /*1db0*/  IADD3.X R9, R7, UR33, R0, P2, !PT ;  /* 0x0000002107097c10 */ /* 0x000fe200097fe400 */
[----:B------:R-:W-:-:S04]  /*1dc0*/  IMAD.U32 R0, RZ, RZ, UR16 ;  /* 0x00000010ff007e24 */ /* 0x000fc8000f8e00ff */
[----:B------:R-:W-:-:S04]  /*1dd0*/  IMAD.WIDE.U32 R4, R0, c[0x0][0x370], R4 ;  /* 0x0000dc0000047a25 */ /* 0x000fc800078e0004 */
[----:B------:R-:W-:Y:S01]  /*1de0*/  IMAD.U32 R0, RZ, RZ, UR35 ;  /* 0x00000023ff007e24 */ /* 0x000fe2000f8e00ff */
[----:B------:R-:W-:Y:S01]  /*1df0*/  IADD3 R5, R5, UR5, RZ ;  /* 0x0000000505057c10 */ /* 0x000fe2000fffe0ff */
[----:B------:R-:W-:-:S04]  /*1e00*/  UIADD3 UR5, UR34, -0x1, URZ ;  /* 0xffffffff22057890 */ /* 0x000fc8000fffe03f */
[----:B------:R-:W-:Y:S01]  /*1e10*/  IMAD.WIDE.U32 R4, R0, c[0x0][0x378], R4 ;  /* 0x0000de0000047a25 */ /* 0x000fe200078e0004 */
[----:B------:R-:W-:-:S04]  /*1e20*/  LEA.HI R0, R11, R10, RZ, 0x5 ;  /* 0x0000000a0b007211 */ /* 0x000fc800078f28ff */
        /* <DEDUP_REMOVED lines=31> */
[----:B-1----:R-:W-:Y:S02]  /*2020*/  @UP0 UIADD3 UR6, UR19, UR26, URZ ;  /* 0x0000001a13060290 */ /* 0x002fe4000fffe03f */
        /* <DEDUP_REMOVED lines=17> */
.L_x_179:
        /* <DEDUP_REMOVED lines=18> */
.L_x_180:
        /* <DEDUP_REMOVED lines=25> */
[C---:B------:R-:W-:Y:S01]  /*23f0*/  IMAD R0, R3.reuse, c[0x0][0x3a4], R0 ;  /* 0x0000e90003007a24 */ /* 0x040fe200078e0200 */
        /* <DEDUP_REMOVED lines=8> */
.L_x_182:
[----:B-1----:R-:W-:Y:S05]  /*2480*/  BSYNC B0 ;  /* 0x0000000000007941 */ /* 0x002fea0003800000 */
.L_x_181:
        /* <DEDUP_REMOVED lines=19> */
.L_x_184:
[----:B------:R-:W-:Y:S05]  /*25c0*/  BSYNC B0 ;  /* 0x0000000000007941 */ /* 0x000fea0003800000 */
.L_x_183:
        /* <DEDUP_REMOVED lines=29> */
.L_x_186:
[----:B------:R-:W-:Y:S05]  /*27a0*/  BSYNC B0 ;  /* 0x0000000000007941 */ /* 0x000fea0003800000 */
.L_x_185:
        /* <DEDUP_REMOVED lines=18> */
.L_x_178:
[----:B-1----:R-:W2:Y:S01]  /*28d0*/  LDL R17, [R1+0x38] ;  /* 0x0000380001117983 */ /* 0x002ea20000100800 */
        /* <DEDUP_REMOVED lines=63> */
.L_x_189:
[----:B------:R-:W-:Y:S05]  /*2cd0*/  BSYNC B0 ;  /* 0x0000000000007941 */ /* 0x000fea0003800000 */
.L_x_188:
        /* <DEDUP_REMOVED lines=41> */
.L_x_191:
[----:B------:R-:W-:Y:S05]  /*2f70*/  BSYNC B0 ;  /* 0x0000000000007941 */ /* 0x000fea0003800000 */
.L_x_190:
        /* <DEDUP_REMOVED lines=39> */
.L_x_193:
[----:B------:R-:W-:Y:S05]  /*31f0*/  BSYNC B0 ;  /* 0x0000000000007941 */ /* 0x000fea0003800000 */
.L_x_192:
        /* <DEDUP_REMOVED lines=19> */
.L_x_195:
        /* <DEDUP_REMOVED lines=36> */
.L_x_196:
[----:B------:R-:W-:Y:S05]  /*3570*/  BSYNC B0 ;  /* 0x0000000000007941 */ /* 0x000fea0003800000 */
.L_x_194:
        /* <DEDUP_REMOVED lines=32> */
[----:B----4-:R-:W-:-:S05]  /*3780*/  IMAD.WIDE.U32 R4, R15, c[0x0][0x198], R20 ;  /* 0x000066000f047a25 */ /* 0x010fca00078e0014 */
        /* <DEDUP_REMOVED lines=9> */
[----:B---3--:R2:W-:Y:S04]  /*3820*/  STL [R1+0x10], R12 ;  /* 0x0000100c01007387 */ /* 0x0085e80000100800 */
        /* <DEDUP_REMOVED lines=38> */
.L_x_198:
[----:B------:R-:W-:Y:S05]  /*3a90*/  BSYNC B0 ;  /* 0x0000000000007941 */ /* 0x000fea0003800000 */
.L_x_197:
        /* <DEDUP_REMOVED lines=39> */
.L_x_200:
[----:B------:R-:W-:Y:S05]  /*3d10*/  BSYNC B0 ;  /* 0x0000000000007941 */ /* 0x000fea0003800000 */
.L_x_199:
[----:B------:R-:W0:Y:S01]  /*3d20*/  LDGDEPBAR ;  /* 0x00000000000079af */ /* 0x000e220000000000 */
[----:B-1-3--:R-:W-:Y:S01]  /*3d30*/  IMAD.U32 R0, RZ, RZ, UR25 ;  /* 0x00000019ff007e24 */ /* 0x00afe2000f8e00ff */
[----:B------:R-:W-:Y:S01]  /*3d40*/  IADD3 R3, R19, 0x1, RZ ;  /* 0x0000000113037810 */ /* 0x000fe20007ffe0ff */
[----:B------:R-:W-:Y:S01]  /*3d50*/  IMAD.SHL.U32 R223, R231, 0x2, RZ ;  /* 0x00000002e7df7824 */ /* 0x000fe200078e00ff */
[----:B------:R-:W-:Y:S01]  /*3d60*/  UIADD3 UR15, UR25, 0x80, UR24 ;  /* 0x00000080190f7890 */ /* 0x000fe2000fffe018 */
[----:B------:R-:W-:Y:S01]  /*3d70*/  CS2R R126, SRZ ;  /* 0x00000000007e7805 */ /* 0x000fe2000001ff00 */
[----:B------:R-:W-:Y:S01]  /*3d80*/  IADD3 R4, R3, UR14, -R0 ;  /* 0x0000000e03047c10 */ /* 0x000fe2000fffe800 */
[----:B------:R-:W-:Y:S01]  /*3d90*/  CS2R R124, SRZ ;  /* 0x00000000007c7805 */ /* 0x000fe2000001ff00 */
[----:B------:R-:W-:Y:S01]  /*3da0*/  IADD3 R3, R231, 0x1800, RZ ;  /* 0x00001800e7037810 */ /* 0x000fe20007ffe0ff */
[----:B------:R-:W-:Y:S01]  /*3db0*/  CS2R R130, SRZ ;  /* 0x0000000000827805 */ /* 0x000fe2000001ff00 */
[----:B------:R-:W-:Y:S01]  /*3dc0*/  IADD3 R0, R229, 0x1800, RZ ;  /* 0x00001800e5007810 */ /* 0x000fe20007ffe0ff */
[----:B------:R1:W-:Y:S01]  /*3dd0*/  STL [R1+0x4c], R4 ;  /* 0x00004c0401007387 */ /* 0x0003e20000100800 */
[----:B------:R-:W-:Y:S01]  /*3de0*/  SEL R3, R3, R231, !P0 ;  /* 0x000000e703037207 */ /* 0x000fe20004000000 */
[----:B------:R-:W-:Y:S01]  /*3df0*/  CS2R R128, SRZ ;  /* 0x0000000000807805 */ /* 0x000fe2000001ff00 */
[----:B------:R-:W-:Y:S01]  /*3e00*/  SEL R0, R0, R229, !P0 ;  /* 0x000000e500007207 */ /* 0x000fe20004000000 */
[----:B------:R-:W-:Y:S01]  /*3e10*/  STL [R1], R232 ;  /* 0x000000e801007387 */ /* 0x000fe20000100800 */
[----:B------:R-:W-:Y:S01]  /*3e20*/  CS2R R122, SRZ ;  /* 0x00000000007a7805 */ /* 0x000fe2000001ff00 */
[----:B------:R-:W-:Y:S01]  /*3e30*/  IMAD.SHL.U32 R220, R3, 0x2, RZ ;  /* 0x0000000203dc7824 */ /* 0x000fe200078e00ff */
[----:B------:R-:W-:Y:S01]  /*3e40*/  SHF.L.U32 R3, R0, 0x1, RZ ;  /* 0x0000000100037819 */ /* 0x000fe200000006ff */
[----:B------:R-:W-:Y:S01]  /*3e50*/  IMAD.MOV.U32 R0, RZ, RZ, c[0x0][0x22c] ;  /* 0x00008b00ff007624 */ /* 0x000fe200078e00ff */
[----:B------:R-:W-:Y:S01]  /*3e60*/  CS2R R120, SRZ ;  /* 0x0000000000787805 */ /* 0x000fe2000001ff00 */
[----:B------:R-:W-:Y:S01]  /*3e70*/  CS2R R118, SRZ ;  /* 0x0000000000767805 */ /* 0x000fe2000001ff00 */
[----:B------:R-:W-:Y:S01]  /*3e80*/  CS2R R116, SRZ ;  /* 0x0000000000747805 */ /* 0x000fe2000001ff00 */
[----:B------:R-:W-:Y:S01]  /*3e90*/  IMAD R0, R0, c[0x0][0x1c0], RZ ;  /* 0x0000700000007a24 */ /* 0x000fe200078e02ff */
[----:B------:R-:W-:-:S04]  /*3ea0*/  DEPBAR.LE SB0, 0x1 ;  /* 0x000080400000791a */ /* 0x000fc80000000000 */
[----:B------:R-:W-:Y:S01]  /*3eb0*/  BAR.SYNC.DEFER_BLOCKING 0x0 ;  /* 0x0000000000007b1d */ /* 0x000fe20000010000 */
[----:B------:R-:W-:Y:S01]  /*3ec0*/  IMAD.SHL.U32 R6, R0, 0x10, RZ ;  /* 0x0000001000067824 */ /* 0x000fe200078e00ff */
[----:B------:R-:W-:Y:S01]  /*3ed0*/  CS2R R110, SRZ ;  /* 0x00000000006e7805 */ /* 0x000fe2000001ff00 */
[----:B------:R-:W-:Y:S01]  /*3ee0*/  CS2R R108, SRZ ;  /* 0x00000000006c7805 */ /* 0x000fe2000001ff00 */
[----:B------:R-:W-:Y:S01]  /*3ef0*/  CS2R R114, SRZ ;  /* 0x0000000000727805 */ /* 0x000fe2000001ff00 */
[----:B------:R-:W-:Y:S01]  /*3f00*/  CS2R R112, SRZ ;  /* 0x0000000000707805 */ /* 0x000fe2000001ff00 */
[----:B------:R-:W-:Y:S01]  /*3f10*/  IADD3 R5, R6, 0x20, RZ ;  /* 0x0000002006057810 */ /* 0x000fe20007ffe0ff */
[----:B------:R-:W-:Y:S01]  /*3f20*/  CS2R R106, SRZ ;  /* 0x00000000006a7805 */ /* 0x000fe2000001ff00 */
[----:B-1----:R-:W-:Y:S01]  /*3f30*/  SHF.L.U32 R4, R0, 0x3, RZ ;  /* 0x0000000300047819 */ /* 0x002fe200000006ff */
[----:B------:R-:W-:Y:S01]  /*3f40*/  CS2R R104, SRZ ;  /* 0x0000000000687805 */ /* 0x000fe2000001ff00 */
[----:B------:R-:W-:Y:S01]  /*3f50*/  IADD3 R0, R6, 0x40, RZ ;  /* 0x0000004006007810 */ /* 0x000fe20007ffe0ff */
[----:B------:R-:W-:Y:S01]  /*3f60*/  CS2R R102, SRZ ;  /* 0x0000000000667805 */ /* 0x000fe2000001ff00 */
[C---:B------:R-:W-:Y:S01]  /*3f70*/  SHF.L.U64.HI R6, R19.reuse, 0x2, R17 ;  /* 0x0000000213067819 */ /* 0x040fe20000010211 */
[C---:B------:R-:W-:Y:S01]  /*3f80*/  IMAD.IADD R5, R4.reuse, 0x1, R5 ;  /* 0x0000000104057824 */ /* 0x040fe200078e0205 */
[----:B------:R-:W-:Y:S01]  /*3f90*/  IADD3 R0, R4, R0, RZ ;  /* 0x0000000004007210 */ /* 0x000fe20007ffe0ff */
[----:B------:R-:W-:Y:S01]  /*3fa0*/  CS2R R100, SRZ ;  /* 0x0000000000647805 */ /* 0x000fe2000001ff00 */
[----:B------:R-:W-:Y:S01]  /*3fb0*/  CS2R R94, SRZ ;  /* 0x00000000005e7805 */ /* 0x000fe2000001ff00 */
[----:B------:R1:W-:Y:S01]  /*3fc0*/  STL [R1+0x48], R6 ;  /* 0x0000480601007387 */ /* 0x0003e20000100800 */
[----:B------:R-:W-:Y:S01]  /*3fd0*/  CS2R R92, SRZ ;  /* 0x00000000005c7805 */ /* 0x000fe2000001ff00 */
[----:B------:R-:W-:Y:S01]  /*3fe0*/  CS2R R98, SRZ ;  /* 0x0000000000627805 */ /* 0x000fe2000001ff00 */
[----:B------:R-:W-:Y:S01]  /*3ff0*/  CS2R R96, SRZ ;  /* 0x0000000000607805 */ /* 0x000fe2000001ff00 */
[----:B------:R-:W-:Y:S01]  /*4000*/  CS2R R90, SRZ ;  /* 0x00000000005a7805 */ /* 0x000fe2000001ff00 */
[----:B------:R-:W-:Y:S01]  /*4010*/  CS2R R88, SRZ ;  /* 0x0000000000587805 */ /* 0x000fe2000001ff00 */
[----:B------:R-:W-:Y:S01]  /*4020*/  CS2R R86, SRZ ;  /* 0x0000000000567805 */ /* 0x000fe2000001ff00 */
[----:B------:R-:W3:Y:S01]  /*4030*/  LDSM.16.M88.4 R172, [R222+0xf000] ;  /* 0x00f00000deac783b */ /* 0x000ee20000000200 */
[----:B------:R-:W-:Y:S01]  /*4040*/  CS2R R84, SRZ ;  /* 0x0000000000547805 */ /* 0x000fe2000001ff00 */
[----:B------:R-:W-:Y:S01]  /*4050*/  CS2R R78, SRZ ;  /* 0x00000000004e7805 */ /* 0x000fe2000001ff00 */
[----:B------:R-:W-:Y:S01]  /*4060*/  CS2R R76, SRZ ;  /* 0x00000000004c7805 */ /* 0x000fe2000001ff00 */
[----:B------:R-:W4:Y:S01]  /*4070*/  LDSM.16.M88.4 R176, [R222+0xf400] ;  /* 0x00f40000deb0783b */ /* 0x000f220000000200 */
        /* <DEDUP_REMOVED lines=13> */
[----:B-1----:R-:W-:Y:S01]  /*4150*/  IMAD.SHL.U32 R6, R19, 0x4, RZ ;  /* 0x0000000413067824 */ /* 0x002fe200078e00ff */
[----:B------:R-:W-:Y:S01]  /*4160*/  CS2R R58, SRZ ;  /* 0x00000000003a7805 */ /* 0x000fe2000001ff00 */
[----:B------:R-:W1:Y:S01]  /*4170*/  LDSM.16.M88.4 R192, [R222+0x11400] ;  /* 0x01140000dec0783b */ /* 0x000e620000000200 */
[----:B------:R-:W-:Y:S01]  /*4180*/  CS2R R56, SRZ ;  /* 0x0000000000387805 */ /* 0x000fe2000001ff00 */
[----:B------:R-:W-:Y:S01]  /*4190*/  CS2R R54, SRZ ;  /* 0x0000000000367805 */ /* 0x000fe2000001ff00 */
[----:B------:R-:W-:Y:S01]  /*41a0*/  CS2R R52, SRZ ;  /* 0x0000000000347805 */ /* 0x000fe2000001ff00 */
[----:B------:R5:W-:Y:S01]  /*41b0*/  STL [R1+0x44], R6 ;  /* 0x0000440601007387 */ /* 0x000be20000100800 */
        /* <DEDUP_REMOVED lines=10> */
[----:B------:R-:W-:Y:S01]  /*4260*/  IMAD.IADD R224, R223, 0x1, R230 ;  /* 0x00000001dfe07824 */ /* 0x000fe200078e02e6 */
[----:B------:R-:W1:Y:S01]  /*4270*/  LDSM.16.M88.4 R204, [R222+0x13000] ;  /* 0x01300000decc783b */ /* 0x000e620000000200 */
[----:B------:R-:W-:-:S03]  /*4280*/  UIADD3 UR15, UR15, -UR14, URZ ;  /* 0x8000000e0f0f7290 */ /* 0x000fc6000fffe03f */
[----:B------:R-:W1:Y:S04]  /*4290*/  LDSM.16.M88.4 R208, [R222+0x13400] ;  /* 0x01340000ded0783b */ /* 0x000e680000000200 */
[----:B------:R-:W1:Y:S04]  /*42a0*/  LDSM.16.M88.4 R212, [R221+0x13000] ;  /* 0x01300000ddd4783b */ /* 0x000e680000000200 */
[----:B------:R-:W1:Y:S01]  /*42b0*/  LDSM.16.M88.4 R216, [R221+0x13400] ;  /* 0x01340000ddd8783b */ /* 0x000e620000000200 */
[C---:B-----5:R-:W-:Y:S01]  /*42c0*/  IADD3 R6, R4.reuse, R5, RZ ;  /* 0x0000000504067210 */ /* 0x060fe20007ffe0ff */
[----:B------:R-:W-:-:S04]  /*42d0*/  IMAD.IADD R5, R4, 0x1, R0 ;  /* 0x0000000104057824 */ /* 0x000fc800078e0200 */
[C---:B------:R-:W-:Y:S01]  /*42e0*/  IMAD.IADD R6, R4.reuse, 0x1, R6 ;  /* 0x0000000104067824 */ /* 0x040fe200078e0206 */
[----:B------:R-:W-:-:S03]  /*42f0*/  IADD3 R5, R4, R5, RZ ;  /* 0x0000000504057210 */ /* 0x000fc60007ffe0ff */
[C---:B------:R-:W-:Y:S01]  /*4300*/  IMAD.IADD R6, R4.reuse, 0x1, R6 ;  /* 0x0000000104067824 */ /* 0x040fe200078e0206 */
[----:B------:R-:W-:-:S04]  /*4310*/  IADD3 R5, R4, R5, RZ ;  /* 0x0000000504057210 */ /* 0x000fc80007ffe0ff */
[----:B------:R5:W-:Y:S01]  /*4320*/  STL [R1+0x2c], R6 ;  /* 0x00002c0601007387 */ /* 0x000be20000100800 */
[----:B------:R-:W-:-:S03]  /*4330*/  IADD3 R0, R4, R5, RZ ;  /* 0x0000000504007210 */ /* 0x000fc60007ffe0ff */
[----:B------:R1:W-:Y:S01]  /*4340*/  STL [R1+0x28], R5 ;  /* 0x0000280501007387 */ /* 0x0003e20000100800 */
[----:B-----5:R-:W-:-:S05]  /*4350*/  IMAD.IADD R6, R4, 0x1, R6 ;  /* 0x0000000104067824 */ /* 0x020fca00078e0206 */
[----:B------:R1:W-:Y:S04]  /*4360*/  STL [R1+0x34], R6 ;  /* 0x0000340601007387 */ /* 0x0003e80000100800 */
[----:B--234-:R1:W-:Y:S02]  /*4370*/  STL [R1+0x30], R0 ;  /* 0x0000300001007387 */ /* 0x01c3e40000100800 */
.L_x_203:
        /* <DEDUP_REMOVED lines=12> */
[----:B------:R-:W2:Y:S04]  /*4440*/  LDL R245, [R1+0x58] ;  /* 0x0000580001f57983 */ /* 0x000ea80000100800 */
[----:B------:R-:W-:Y:S04]  /*4450*/  STL [R1+0xc0], R58 ;  /* 0x0000c03a01007387 */ /* 0x000fe80000100800 */
        /* <DEDUP_REMOVED lines=22> */
[----:B------:R1:W-:Y:S04]  /*45c0*/  STL [R1+0x64], R3 ;  /* 0x0000640301007387 */ /* 0x0003e80000100800 */
[----:B------:R-:W-:Y:S04]  /*45d0*/  STL [R1+0x60], R2 ;  /* 0x0000600201007387 */ /* 0x000fe80000100800 */
[----:B-1----:R-:W2:Y:S01]  /*45e0*/  LDL R3, [R1+0x14] ;  /* 0x0000140001037983 */ /* 0x002ea20000100800 */
        /* <DEDUP_REMOVED lines=22> */
[----:B------:R-:W-:Y:S06]  /*4750*/  HMMA.16816.F32.BF16 R32, R32, R134, RZ ;  /* 0x000000862020723c */ /* 0x000fec00000418ff */
[----:B------:R-:W4:Y:S02]  /*4760*/  LDSM.16.M88.4 R132, [R220+0x1800] ;  /* 0x00180000dc84783b */ /* 0x000f240000000200 */
[-C--:B------:R-:W-:Y:S08]  /*4770*/  HMMA.16816.F32.BF16 R4, R136, R140.reuse, R4 ;  /* 0x0000008c8804723c */ /* 0x080ff00000041804 */
[C---:B-1----:R-:W-:Y:S08]  /*4780*/  HMMA.16816.F32.BF16 R8, R144.reuse, R140, R8 ;  /* 0x0000008c9008723c */ /* 0x042ff00000041808 */
[-C--:B------:R-:W-:Y:S08]  /*4790*/  HMMA.16816.F32.BF16 R12, R144, R142.reuse, R12 ;  /* 0x0000008e900c723c */ /* 0x080ff0000004180c */
[C---:B------:R-:W-:Y:S01]  /*47a0*/  HMMA.16816.F32.BF16 R16, R136.reuse, R142, R16 ;  /* 0x0000008e8810723c */ /* 0x040fe20000041810 */
[----:B------:R-:W-:Y:S01]  /*47b0*/  LDSM.16.M88.4 R140, [R221+0xb400] ;  /* 0x00b40000dd8c783b */ /* 0x000fe20000000200 */
[----:B--2---:R-:W-:Y:S06]  /*47c0*/  FSETP.NEU.FTZ.AND P1, PT, R244, -INF , PT ;  /* 0xff800000f400780b */ /* 0x004fec0003f3d000 */
[-C--:B------:R-:W-:Y:S08]  /*47d0*/  HMMA.16816.F32.BF16 R20, R136, R148.reuse, R20 ;  /* 0x000000948814723c */ /* 0x080ff00000041814 */
[C---:B------:R-:W-:Y:S08]  /*47e0*/  HMMA.16816.F32.BF16 R24, R144.reuse, R148, R24 ;  /* 0x000000949018723c */ /* 0x040ff00000041818 */
[-C--:B------:R-:W-:Y:S01]  /*47f0*/  HMMA.16816.F32.BF16 R28, R144, R150.reuse, R28 ;  /* 0x00000096901c723c */ /* 0x080fe2000004181c */
[----:B------:R-:W-:Y:S07]  /*4800*/  LDSM.16.M88.4 R144, [R220+0x2000] ;  /* 0x00200000dc90783b */ /* 0x000fee0000000200 */
[----:B------:R-:W-:Y:S01]  /*4810*/  HMMA.16816.F32.BF16 R32, R136, R150, R32 ;  /* 0x000000968820723c */ /* 0x000fe20000041820 */
[----:B------:R-:W1:Y:S07]  /*4820*/  LDSM.16.M88.4 R136, [R0+0x1800] ;  /* 0x001800000088783b */ /* 0x000e6e0000000200 */
[-C--:B------:R-:W-:Y:S01]  /*4830*/  HMMA.16816.F32.BF16 R4, R152, R156.reuse, R4 ;  /* 0x0000009c9804723c */ /* 0x080fe20000041804 */
[----:B------:R-:W2:Y:S07]  /*4840*/  LDSM.16.M88.4 R148, [R222+0xd000] ;  /* 0x00d00000de94783b */ /* 0x000eae0000000200 */
[C---:B----4-:R-:W-:Y:S08]  /*4850*/  HMMA.16816.F32.BF16 R8, R132.reuse, R156, R8 ;  /* 0x0000009c8408723c */ /* 0x050ff00000041808 */
[-C--:B------:R-:W-:Y:S08]  /*4860*/  HMMA.16816.F32.BF16 R12, R132, R158.reuse, R12 ;  /* 0x0000009e840c723c */ /* 0x080ff0000004180c */
[C---:B------:R-:W-:Y:S01]  /*4870*/  HMMA.16816.F32.BF16 R16, R152.reuse, R158, R16 ;  /* 0x0000009e9810723c */ /* 0x040fe20000041810 */
[----:B------:R-:W-:Y:S07]  /*4880*/  LDSM.16.M88.4 R156, [R0+0x2000] ;  /* 0x00200000009c783b */ /* 0x000fee0000000200 */
[-C--:B------:R-:W-:Y:S08]  /*4890*/  HMMA.16816.F32.BF16 R20, R152, R160.reuse, R20 ;  /* 0x000000a09814723c */ /* 0x080ff00000041814 */
[C---:B------:R-:W-:Y:S08]  /*48a0*/  HMMA.16816.F32.BF16 R24, R132.reuse, R160, R24 ;  /* 0x000000a08418723c */ /* 0x040ff00000041818 */
[-C--:B------:R-:W-:Y:S01]  /*48b0*/  HMMA.16816.F32.BF16 R28, R132, R162.reuse, R28 ;  /* 0x000000a2841c723c */ /* 0x080fe2000004181c */
[----:B------:R-:W4:Y:S07]  /*48c0*/  LDSM.16.M88.4 R132, [R220+0x2800] ;  /* 0x00280000dc84783b */ /* 0x000f2e0000000200 */
[----:B------:R-:W-:Y:S01]  /*48d0*/  HMMA.16816.F32.BF16 R32, R152, R162, R32 ;  /* 0x000000a29820723c */ /* 0x000fe20000041820 */
[----:B------:R-:W2:Y:S07]  /*48e0*/  LDSM.16.M88.4 R152, [R222+0xd400] ;  /* 0x00d40000de98783b */ /* 0x000eae0000000200 */
[-C--:B------:R-:W-:Y:S01]  /*48f0*/  HMMA.16816.F32.BF16 R4, R164, R168.reuse, R4 ;  /* 0x000000a8a404723c */ /* 0x080fe20000041804 */
[----:B------:R-:W2:Y:S07]  /*4900*/  LDSM.16.M88.4 R160, [R221+0xd000] ;  /* 0x00d00000dda0783b */ /* 0x000eae0000000200 */
[C---:B-1----:R-:W-:Y:S08]  /*4910*/  HMMA.16816.F32.BF16 R8, R136.reuse, R168, R8 ;  /* 0x000000a88808723c */ /* 0x042ff00000041808 */
[-C--:B------:R-:W-:Y:S08]  /*4920*/  HMMA.16816.F32.BF16 R12, R136, R170.reuse, R12 ;  /* 0x000000aa880c723c */ /* 0x080ff0000004180c */
[C---:B------:R-:W-:Y:S08]  /*4930*/  HMMA.16816.F32.BF16 R16, R164.reuse, R170, R16 ;  /* 0x000000aaa410723c */ /* 0x040ff00000041810 */
[-C--:B------:R-:W-:Y:S08]  /*4940*/  HMMA.16816.F32.BF16 R20, R164, R140.reuse, R20 ;  /* 0x0000008ca414723c */ /* 0x080ff00000041814 */
[C---:B------:R-:W-:Y:S01]  /*4950*/  HMMA.16816.F32.BF16 R24, R136.reuse, R140, R24 ;  /* 0x0000008c8818723c */ /* 0x040fe20000041818 */
[----:B------:R-:W3:Y:S07]  /*4960*/  LDL R140, [R1+0x48] ;  /* 0x00004800018c7983 */ /* 0x000eee0000100800 */
[-C--:B------:R-:W-:Y:S01]  /*4970*/  HMMA.16816.F32.BF16 R28, R136, R142.reuse, R28 ;  /* 0x0000008e881c723c */ /* 0x080fe2000004181c */
[----:B------:R1:W1:Y:S07]  /*4980*/  LDSM.16.M88.4 R136, [R0+0x2800] ;  /* 0x002800000088783b */ /* 0x00026e0000000200 */
[----:B------:R-:W-:Y:S01]  /*4990*/  HMMA.16816.F32.BF16 R32, R164, R142, R32 ;  /* 0x0000008ea420723c */ /* 0x000fe20000041820 */
[----:B------:R-:W3:Y:S07]  /*49a0*/  LDL R142, [R1+0x44] ;  /* 0x00004400018e7983 */ /* 0x000eee0000100800 */
[-C--:B--2---:R-:W-:Y:S08]  /*49b0*/  HMMA.16816.F32.BF16 R4, R144, R148.reuse, R4 ;  /* 0x000000949004723c */ /* 0x084ff00000041804 */
[C---:B----4-:R-:W-:Y:S01]  /*49c0*/  HMMA.16816.F32.BF16 R8, R132.reuse, R148, R8 ;  /* 0x000000948408723c */ /* 0x050fe20000041808 */
[----:B-1----:R-:W-:Y:S04]  /*49d0*/  MOV R0, UR18 ;  /* 0x0000001200007c02 */ /* 0x002fe80008000f00 */
[----:B------:R-:W-:Y:S03]  /*49e0*/  @!P0 LEA R0, R0, R245, 0x7 ;  /* 0x000000f500008211 */ /* 0x000fe600078e38ff */
[-C--:B------:R-:W-:Y:S08]  /*49f0*/  HMMA.16816.F32.BF16 R12, R132, R150.reuse, R12 ;  /* 0x00000096840c723c */ /* 0x080ff0000004180c */
[C---:B------:R-:W-:Y:S08]  /*4a00*/  HMMA.16816.F32.BF16 R16, R144.reuse, R150, R16 ;  /* 0x000000969010723c */ /* 0x040ff00000041810 */
[-C--:B------:R-:W-:Y:S08]  /*4a10*/  HMMA.16816.F32.BF16 R20, R144, R152.reuse, R20 ;  /* 0x000000989014723c */ /* 0x080ff00000041814 */
[C---:B------:R-:W-:Y:S08]  /*4a20*/  HMMA.16816.F32.BF16 R24, R132.reuse, R152, R24 ;  /* 0x000000988418723c */ /* 0x040ff00000041818 */
[-C--:B------:R-:W-:Y:S08]  /*4a30*/  HMMA.16816.F32.BF16 R28, R132, R154.reuse, R28 ;  /* 0x0000009a841c723c */ /* 0x080ff0000004181c */
[----:B------:R-:W-:Y:S08]  /*4a40*/  HMMA.16816.F32.BF16 R32, R144, R154, R32 ;  /* 0x0000009a9020723c */ /* 0x000ff00000041820 */
[-C--:B------:R-:W-:Y:S08]  /*4a50*/  HMMA.16816.F32.BF16 R4, R156, R160.reuse, R4 ;  /* 0x000000a09c04723c */ /* 0x080ff00000041804 */
[C---:B------:R-:W-:Y:S08]  /*4a60*/  HMMA.16816.F32.BF16 R8, R136.reuse, R160, R8 ;  /* 0x000000a08808723c */ /* 0x040ff00000041808 */
[-C--:B------:R-:W-:Y:S08]  /*4a70*/  HMMA.16816.F32.BF16 R12, R136, R162.reuse, R12 ;  /* 0x000000a2880c723c */ /* 0x080ff0000004180c */
[----:B------:R-:W-:Y:S01]  /*4a80*/  FMUL.FTZ R4, R4, c[0x0][0x2ec] ;  /* 0x0000bb0004047a20 */ /* 0x000fe20000410000 */
[C---:B------:R-:W-:Y:S03]  /*4a90*/  HMMA.16816.F32.BF16 R16, R156.reuse, R162, R16 ;  /* 0x000000a29c10723c */ /* 0x040fe60000041810 */
[----:B------:R-:W1:Y:S01]  /*4aa0*/  MUFU.TANH R141, R4 ;  /* 0x00000004008d7308 */ /* 0x000e620000002400 */
[----:B------:R-:W-:Y:S02]  /*4ab0*/  FMUL.FTZ R5, R5, c[0x0][0x2ec] ;  /* 0x0000bb0005057a20 */ /* 0x000fe40000410000 */
[----:B------:R-:W-:Y:S02]  /*4ac0*/  FMUL.FTZ R6, R6, c[0x0][0x2ec] ;  /* 0x0000bb0006067a20 */ /* 0x000fe40000410000 */
[----:B------:R-:W-:Y:S04]  /*4ad0*/  FMUL.FTZ R7, R7, c[0x0][0x2ec] ;  /* 0x0000bb0007077a20 */ /* 0x000fe80000410000 */
[----:B------:R-:W-:Y:S01]  /*4ae0*/  FMUL.FTZ R8, R8, c[0x0][0x2ec] ;  /* 0x0000bb0008087a20 */ /* 0x000fe20000410000 */
[----:B------:R-:W2:Y:S01]  /*4af0*/  MUFU.TANH R145, R5 ;  /* 0x0000000500917308 */ /* 0x000ea20000002400 */
[----:B------:R-:W-:Y:S02]  /*4b00*/  FMUL.FTZ R11, R11, c[0x0][0x2ec] ;  /* 0x0000bb000b0b7a20 */ /* 0x000fe40000410000 */
[----:B------:R-:W-:Y:S02]  /*4b10*/  FMUL.FTZ R15, R15, c[0x0][0x2ec] ;  /* 0x0000bb000f0f7a20 */ /* 0x000fe40000410000 */
[----:B------:R-:W-:Y:S02]  /*4b20*/  FMUL.FTZ R9, R9, c[0x0][0x2ec] ;  /* 0x0000bb0009097a20 */ /* 0x000fe40000410000 */
[----:B------:R-:W-:Y:S02]  /*4b30*/  FMUL.FTZ R14, R14, c[0x0][0x2ec] ;  /* 0x0000bb000e0e7a20 */ /* 0x000fe40000410000 */
[----:B------:R-:W-:Y:S01]  /*4b40*/  FMUL.FTZ R10, R10, c[0x0][0x2ec] ;  /* 0x0000bb000a0a7a20 */ /* 0x000fe20000410000 */
[----:B------:R4:W-:Y:S01]  /*4b50*/  MUFU.TANH R39, R15 ;  /* 0x0000000f00277308 */ /* 0x0009e20000002400 */
[----:B------:R-:W-:Y:S02]  /*4b60*/  FMUL.FTZ R18, R18, c[0x0][0x2ec] ;  /* 0x0000bb0012127a20 */ /* 0x000fe40000410000 */
[----:B------:R-:W-:Y:S02]  /*4b70*/  FMUL.FTZ R13, R13, c[0x0][0x2ec] ;  /* 0x0000bb000d0d7a20 */ /* 0x000fe40000410000 */
[----:B------:R-:W-:Y:S02]  /*4b80*/  FMUL.FTZ R19, R19, c[0x0][0x2ec] ;  /* 0x0000bb0013137a20 */ /* 0x000fe40000410000 */
[----:B------:R-:W-:Y:S02]  /*4b90*/  FMUL.FTZ R12, R12, c[0x0][0x2ec] ;  /* 0x0000bb000c0c7a20 */ /* 0x000fe40000410000 */
[----:B------:R-:W-:Y:S01]  /*4ba0*/  FMUL.FTZ R16, R16, c[0x0][0x2ec] ;  /* 0x0000bb0010107a20 */ /* 0x000fe20000410000 */
[----:B------:R-:W1:Y:S01]  /*4bb0*/  MUFU.TANH R171, R6 ;  /* 0x0000000600ab7308 */ /* 0x000e620000002400 */
[----:B------:R-:W-:Y:S09]  /*4bc0*/  FMUL.FTZ R17, R17, c[0x0][0x2ec] ;  /* 0x0000bb0011117a20 */ /* 0x000ff20000410000 */
[----:B------:R1:W-:Y:S01]  /*4bd0*/  MUFU.TANH R52, R8 ;  /* 0x0000000800347308 */ /* 0x0003e20000002400 */
[----:B----4-:R-:W4:Y:S09]  /*4be0*/  LDL R15, [R1+0x10] ;  /* 0x00001000010f7983 */ /* 0x010f320000100800 */
[----:B------:R2:W-:Y:S10]  /*4bf0*/  MUFU.TANH R170, R7 ;  /* 0x0000000700aa7308 */ /* 0x0005f40000002400 */
[----:B------:R2:W-:Y:S01]  /*4c00*/  MUFU.TANH R250, R13 ;  /* 0x0000000d00fa7308 */ /* 0x0005e20000002400 */
[----:B-1----:R-:W-:Y:S09]  /*4c10*/  @!P0 IADD3 R8, R246, UR6, RZ ;  /* 0x00000006f6088c10 */ /* 0x002ff2000fffe0ff */
[----:B------:R1:W-:Y:S01]  /*4c20*/  MUFU.TANH R41, R11 ;  /* 0x0000000b00297308 */ /* 0x0003e20000002400 */
[----:B--2---:R-:W2:Y:S09]  /*4c30*/  LDSM.16.M88.4 R4, [R221+0xd400] ;  /* 0x00d40000dd04783b */ /* 0x004eb20000000200 */
[----:B------:R1:W-:Y:S01]  /*4c40*/  MUFU.TANH R51, R9 ;  /* 0x0000000900337308 */ /* 0x0003e20000002400 */
[----:B------:R-:W-:Y:S04]  /*4c50*/  @!P0 IMNMX R13, R8, UR14, PT ;  /* 0x0000000e080d8c17 */ /* 0x000fe8000b800200 */
[----:B------:R-:W-:Y:S05]  /*4c60*/  @!P0 ISETP.GE.AND P2, PT, R0, R13, PT ;  /* 0x0000000d0000820c */ /* 0x000fea0003f46270 */
[----:B------:R2:W2:Y:S01]  /*4c70*/  MUFU.TANH R40, R14 ;  /* 0x0000000e00287308 */ /* 0x0004a20000002400 */
[----:B-1----:R-:W-:Y:S05]  /*4c80*/  FMUL.FTZ R11, R244, 1.4426950216293334961 ;  /* 0x3fb8aa3bf40b7820 */ /* 0x002fea0000410000 */
[----:B------:R-:W-:Y:S04]  /*4c90*/  FSEL R11, R11, RZ, P1 ;  /* 0x000000ff0b0b7208 */ /* 0x000fe80000800000 */
[----:B------:R1:W-:Y:S01]  /*4ca0*/  MUFU.TANH R42, R10 ;  /* 0x0000000a002a7308 */ /* 0x0003e20000002400 */
[----:B------:R-:W-:Y:S02]  /*4cb0*/  MOV R9, R141 ;  /* 0x0000008d00097202 */ /* 0x000fe40000000f00 */
[----:B------:R-:W-:Y:S07]  /*4cc0*/  @!P0 FSEL R9, R141, -INF , !P2 ;  /* 0xff8000008d098808 */ /* 0x000fee0005000000 */
[----:B------:R1:W1:Y:S01]  /*4cd0*/  MUFU.TANH R251, R12 ;  /* 0x0000000c00fb7308 */ /* 0x0002620000002400 */
[-C--:B--2---:R-:W-:Y:S01]  /*4ce0*/  HMMA.16816.F32.BF16 R20, R156, R4.reuse, R20 ;  /* 0x000000049c14723c */ /* 0x084fe20000041814 */
[----:B------:R-:W-:Y:S04]  /*4cf0*/  @!P0 IADD3 R14, R0, 0x1, RZ ;  /* 0x00000001000e8810 */ /* 0x000fe80007ffe0ff */
[----:B------:R-:W-:Y:S04]  /*4d00*/  @!P0 ISETP.GE.AND P1, PT, R14, R13, PT ;  /* 0x0000000d0e00820c */ /* 0x000fe80003f26270 */
[----:B------:R2:W2:Y:S01]  /*4d10*/  MUFU.TANH R155, R16 ;  /* 0x00000010009b7308 */ /* 0x0004a20000002400 */
[C---:B------:R-:W-:Y:S02]  /*4d20*/  HMMA.16816.F32.BF16 R24, R136.reuse, R4, R24 ;  /* 0x000000048818723c */ /* 0x040fe40000041818 */
[--C-:B-1----:R-:W-:Y:S01]  /*4d30*/  FFMA.FTZ R10, R9, c[0x0][0x23c], -R11.reuse ;  /* 0x00008f00090a7a23 */ /* 0x102fe2000001080b */
[----:B------:R-:W-:Y:S02]  /*4d40*/  MOV R9, R145 ;  /* 0x0000009100097202 */ /* 0x000fe40000000f00 */
[----:B------:R-:W-:Y:S04]  /*4d50*/  @!P0 FSEL R9, R145, -INF , !P1 ;  /* 0xff80000091098808 */ /* 0x000fe80004800000 */
[----:B------:R1:W-:Y:S01]  /*4d60*/  MUFU.EX2 R249, R10 ;  /* 0x0000000a00f97308 */ /* 0x0003e20000000800 */
[----:B------:R-:W-:Y:S01]  /*4d70*/  FSETP.NEU.FTZ.AND P1, PT, R243, -INF , PT ;  /* 0xff800000f300780b */ /* 0x000fe20003f3d000 */
[-C--:B------:R-:W-:Y:S01]  /*4d80*/  HMMA.16816.F32.BF16 R28, R136, R6.reuse, R28 ;  /* 0x00000006881c723c */ /* 0x080fe2000004181c */
[----:B------:R-:W-:Y:S01]  /*4d90*/  FFMA.FTZ R5, R9, c[0x0][0x23c], -R11 ;  /* 0x00008f0009057a23 */ /* 0x000fe2000001080b */
[C---:B------:R-:W-:Y:S02]  /*4da0*/  @!P0 IADD3 R12, R8.reuse, 0x8, RZ ;  /* 0x00000008080c8810 */ /* 0x040fe40007ffe0ff */
[----:B------:R-:W-:Y:S01]  /*4db0*/  @!P0 IADD3 R9, R8, 0x20, RZ ;  /* 0x0000002008098810 */ /* 0x000fe20007ffe0ff */
[----:B------:R-:W-:Y:S01]  /*4dc0*/  FMUL.FTZ R21, R21, c[0x0][0x2ec] ;  /* 0x0000bb0015157a20 */ /* 0x000fe20000410000 */
[----:B------:R-:W-:Y:S02]  /*4dd0*/  @!P0 IMNMX R12, R12, UR14, PT ;  /* 0x0000000e0c0c8c17 */ /* 0x000fe4000b800200 */
[----:B------:R1:W-:Y:S01]  /*4de0*/  MUFU.EX2 R146, R5 ;  /* 0x0000000500927308 */ /* 0x0003e20000000800 */
[----:B------:R-:W-:Y:S01]  /*4df0*/  MOV R4, R171 ;  /* 0x000000ab00047202 */ /* 0x000fe20000000f00 */
[----:B------:R-:W-:Y:S01]  /*4e00*/  HMMA.16816.F32.BF16 R32, R156, R6, R32 ;  /* 0x000000069c20723c */ /* 0x000fe20000041820 */
[----:B------:R-:W-:Y:S01]  /*4e10*/  @!P0 ISETP.GE.AND P2, PT, R0, R12, PT ;  /* 0x0000000c0000820c */ /* 0x000fe20003f46270 */
[----:B--2---:R-:W-:Y:S01]  /*4e20*/  FMUL.FTZ R16, R3, 1.4426950216293334961 ;  /* 0x3fb8aa3b03107820 */ /* 0x004fe20000410000 */
[----:B------:R-:W-:Y:S01]  /*4e30*/  @!P0 IMNMX R9, R9, UR14, PT ;  /* 0x0000000e09098c17 */ /* 0x000fe2000b800200 */
[----:B------:R-:W-:Y:S01]  /*4e40*/  FMUL.FTZ R26, R26, c[0x0][0x2ec] ;  /* 0x0000bb001a1a7a20 */ /* 0x000fe20000410000 */
[----:B------:R-:W-:Y:S01]  /*4e50*/  @!P0 FSEL R4, R171, -INF , !P2 ;  /* 0xff800000ab048808 */ /* 0x000fe20005000000 */
[----:B------:R-:W-:Y:S01]  /*4e60*/  FMUL.FTZ R20, R20, c[0x0][0x2ec] ;  /* 0x0000bb0014147a20 */ /* 0x000fe20000410000 */
[-C--:B------:R-:W-:Y:S01]  /*4e70*/  @!P0 ISETP.GE.AND P2, PT, R0, R9.reuse, PT ;  /* 0x000000090000820c */ /* 0x080fe20003f46270 */
[----:B------:R-:W2:Y:S01]  /*4e80*/  MUFU.TANH R144, R17 ;  /* 0x0000001100907308 */ /* 0x000ea20000002400 */
[----:B------:R-:W-:Y:S03]  /*4e90*/  @!P0 IADD3 R8, R8, 0x28, RZ ;  /* 0x0000002808088810 */ /* 0x000fe60007ffe0ff */
[----:B-1----:R-:W-:Y:S01]  /*4ea0*/  FMUL.FTZ R10, R243, 1.4426950216293334961 ;  /* 0x3fb8aa3bf30a7820 */ /* 0x002fe20000410000 */
[----:B------:R-:W-:Y:S01]  /*4eb0*/  @!P0 IMNMX R8, R8, UR14, PT ;  /* 0x0000000e08088c17 */ /* 0x000fe2000b800200 */
[----:B------:R-:W-:Y:S01]  /*4ec0*/  FMUL.FTZ R28, R28, c[0x0][0x2ec] ;  /* 0x0000bb001c1c7a20 */ /* 0x000fe20000410000 */
[----:B------:R-:W-:Y:S01]  /*4ed0*/  MOV R6, R40 ;  /* 0x0000002800067202 */ /* 0x000fe20000000f00 */
[----:B------:R-:W-:Y:S01]  /*4ee0*/  FMUL.FTZ R29, R29, c[0x0][0x2ec] ;  /* 0x0000bb001d1d7a20 */ /* 0x000fe20000410000 */
[----:B------:R-:W-:Y:S01]  /*4ef0*/  FSEL R10, R10, RZ, P1 ;  /* 0x000000ff0a0a7208 */ /* 0x000fe20000800000 */
[----:B------:R-:W-:Y:S01]  /*4f00*/  MUFU.TANH R161, R28 ;  /* 0x0000001c00a17308 */ /* 0x000fe20000002400 */
[----:B------:R-:W-:Y:S01]  /*4f10*/  @!P0 ISETP.GE.AND P1, PT, R14, R12, PT ;  /* 0x0000000c0e00820c */ /* 0x000fe20003f26270 */
[----:B------:R-:W-:Y:S02]  /*4f20*/  FMUL.FTZ R30, R30, c[0x0][0x2ec] ;  /* 0x0000bb001e1e7a20 */ /* 0x000fe40000410000 */
[--C-:B------:R-:W-:Y:S01]  /*4f30*/  FFMA.FTZ R5, R4, c[0x0][0x23c], -R10.reuse ;  /* 0x00008f0004057a23 */ /* 0x100fe2000001080a */
[----:B------:R-:W-:Y:S01]  /*4f40*/  MOV R4, R170 ;  /* 0x000000aa00047202 */ /* 0x000fe20000000f00 */
[----:B------:R-:W-:Y:S01]  /*4f50*/  FMUL.FTZ R32, R32, c[0x0][0x2ec] ;  /* 0x0000bb0020207a20 */ /* 0x000fe20000410000 */
[----:B------:R-:W-:Y:S01]  /*4f60*/  @!P0 FSEL R4, R170, -INF , !P1 ;  /* 0xff800000aa048808 */ /* 0x000fe20004800000 */
[----:B------:R-:W-:Y:S02]  /*4f70*/  FMUL.FTZ R33, R33, c[0x0][0x2ec] ;  /* 0x0000bb0021217a20 */ /* 0x000fe40000410000 */
[----:B------:R-:W1:Y:S01]  /*4f80*/  MUFU.TANH R163, R18 ;  /* 0x0000001200a37308 */ /* 0x000e620000002400 */
[----:B------:R-:W-:Y:S02]  /*4f90*/  FMUL.FTZ R34, R34, c[0x0][0x2ec] ;  /* 0x0000bb0022227a20 */ /* 0x000fe40000410000 */
[----:B------:R-:W-:Y:S02]  /*4fa0*/  FMUL.FTZ R35, R35, c[0x0][0x2ec] ;  /* 0x0000bb0023237a20 */ /* 0x000fe40000410000 */
[----:B------:R-:W-:Y:S02]  /*4fb0*/  FMUL.FTZ R31, R31, c[0x0][0x2ec] ;  /* 0x0000bb001f1f7a20 */ /* 0x000fe40000410000 */
[----:B------:R-:W-:Y:S02]  /*4fc0*/  FFMA.FTZ R4, R4, c[0x0][0x23c], -R10 ;  /* 0x00008f0004047a23 */ /* 0x000fe4000001080a */
[----:B------:R-:W-:Y:S01]  /*4fd0*/  FMUL.FTZ R22, R22, c[0x0][0x2ec] ;  /* 0x0000bb0016167a20 */ /* 0x000fe20000410000 */
[----:B------:R-:W-:Y:S01]  /*4fe0*/  MUFU.EX2 R58, R5 ;  /* 0x00000005003a7308 */ /* 0x000fe20000000800 */
[----:B------:R-:W-:Y:S02]  /*4ff0*/  FMUL.FTZ R23, R23, c[0x0][0x2ec] ;  /* 0x0000bb0017177a20 */ /* 0x000fe40000410000 */
[----:B------:R-:W-:Y:S02]  /*5000*/  FMUL.FTZ R24, R24, c[0x0][0x2ec] ;  /* 0x0000bb0018187a20 */ /* 0x000fe40000410000 */
[----:B------:R-:W-:Y:S02]  /*5010*/  FMUL.FTZ R25, R25, c[0x0][0x2ec] ;  /* 0x0000bb0019197a20 */ /* 0x000fe40000410000 */
[----:B------:R-:W-:Y:S03]  /*5020*/  FMUL.FTZ R27, R27, c[0x0][0x2ec] ;  /* 0x0000bb001b1b7a20 */ /* 0x000fe60000410000 */
[----:B------:R-:W1:Y:S10]  /*5030*/  MUFU.TANH R162, R19 ;  /* 0x0000001300a27308 */ /* 0x000e740000002400 */
[----:B------:R1:W-:Y:S10]  /*5040*/  MUFU.EX2 R57, R4 ;  /* 0x0000000400397308 */ /* 0x0003f40000000800 */
[----:B------:R-:W2:Y:S10]  /*5050*/  MUFU.TANH R154, R20 ;  /* 0x00000014009a7308 */ /* 0x000eb40000002400 */
[----:B------:R-:W-:Y:S01]  /*5060*/  MUFU.TANH R160, R29 ;  /* 0x0000001d00a07308 */ /* 0x000fe20000002400 */
[----:B-1----:R-:W-:Y:S02]  /*5070*/  MOV R4, R52 ;  /* 0x0000003400047202 */ /* 0x002fe40000000f00 */
[----:B------:R-:W-:Y:S02]  /*5080*/  @!P0 FSEL R4, R52, -INF , !P2 ;  /* 0xff80000034048808 */ /* 0x000fe40005000000 */
[-C--:B------:R-:W-:Y:S05]  /*5090*/  @!P0 ISETP.GE.AND P2, PT, R0, R8.reuse, PT ;  /* 0x000000080000820c */ /* 0x080fea0003f46270 */
[----:B------:R-:W1:Y:S10]  /*50a0*/  MUFU.TANH R153, R21 ;  /* 0x0000001500997308 */ /* 0x000e740000002400 */
[----:B------:R-:W-:Y:S10]  /*50b0*/  MUFU.TANH R244, R30 ;  /* 0x0000001e00f47308 */ /* 0x000ff40000002400 */
[----:B------:R-:W1:Y:S10]  /*50c0*/  MUFU.TANH R165, R22 ;  /* 0x0000001600a57308 */ /* 0x000e740000002400 */
        /* <DEDUP_REMOVED lines=8> */
[----:B------:R-:W1:Y:S01]  /*5150*/  MUFU.TANH R149, R35 ;  /* 0x0000002300957308 */ /* 0x000e620000002400 */
[C---:B----4-:R-:W-:Y:S01]  /*5160*/  FMUL.FTZ R5, R15.reuse, 1.4426950216293334961 ;  /* 0x3fb8aa3b0f057820 */ /* 0x050fe20000410000 */
[----:B------:R-:W-:Y:S04]  /*5170*/  FSETP.NEU.FTZ.AND P1, PT, R15, -INF , PT ;  /* 0xff8000000f00780b */ /* 0x000fe80003f3d000 */
[----:B------:R-:W-:Y:S04]  /*5180*/  FSEL R5, R5, RZ, P1 ;  /* 0x000000ff05057208 */ /* 0x000fe80000800000 */
[----:B------:R-:W4:Y:S01]  /*5190*/  MUFU.TANH R243, R31 ;  /* 0x0000001f00f37308 */ /* 0x000f220000002400 */
[----:B------:R-:W-:Y:S01]  /*51a0*/  @!P0 ISETP.GE.AND P1, PT, R14, R9, PT ;  /* 0x000000090e00820c */ /* 0x000fe20003f26270 */
[--C-:B------:R-:W-:Y:S01]  /*51b0*/  FFMA.FTZ R15, R4, c[0x0][0x23c], -R5.reuse ;  /* 0x00008f00040f7a23 */ /* 0x100fe20000010805 */
[----:B------:R-:W-:Y:S02]  /*51c0*/  MOV R4, R51 ;  /* 0x0000003300047202 */ /* 0x000fe40000000f00 */
[----:B------:R-:W-:Y:S02]  /*51d0*/  @!P0 FSEL R4, R51, -INF , !P1 ;  /* 0xff80000033048808 */ /* 0x000fe40004800000 */
[----:B------:R-:W-:Y:S03]  /*51e0*/  FSETP.NEU.FTZ.AND P1, PT, R3, -INF , PT ;  /* 0xff8000000300780b */ /* 0x000fe60003f3d000 */
[----:B------:R1:W-:Y:S01]  /*51f0*/  MUFU.EX2 R56, R15 ;  /* 0x0000000f00387308 */ /* 0x0003e20000000800 */
[--C-:B------:R-:W-:Y:S01]  /*5200*/  FFMA.FTZ R17, R4, c[0x0][0x23c], -R5.reuse ;  /* 0x00008f0004117a23 */ /* 0x100fe20000010805 */
[----:B------:R-:W-:Y:S02]  /*5210*/  FSEL R4, R16, RZ, P1 ;  /* 0x000000ff10047208 */ /* 0x000fe40000800000 */
[----:B------:R-:W-:Y:S02]  /*5220*/  @!P0 ISETP.GE.AND P1, PT, R14, R8, PT ;  /* 0x000000080e00820c */ /* 0x000fe40003f26270 */
[----:B------:R-:W-:Y:S02]  /*5230*/  MOV R14, R41 ;  /* 0x00000029000e7202 */ /* 0x000fe40000000f00 */
[----:B------:R-:W-:Y:S02]  /*5240*/  @!P0 FSEL R14, R41, -INF , !P1 ;  /* 0xff800000290e8808 */ /* 0x000fe40004800000 */
[----:B------:R-:W-:Y:S01]  /*5250*/  MUFU.EX2 R55, R17 ;  /* 0x0000001100377308 */ /* 0x000fe20000000800 */
[----:B------:R-:W-:Y:S02]  /*5260*/  MOV R16, R251 ;  /* 0x000000fb00107202 */ /* 0x000fe40000000f00 */
[--C-:B------:R-:W-:Y:S07]  /*5270*/  FFMA.FTZ R14, R14, c[0x0][0x23c], -R4.reuse ;  /* 0x00008f000e0e7a23 */ /* 0x100fee0000010804 */
[----:B------:R2:W-:Y:S01]  /*5280*/  MUFU.EX2 R45, R14 ;  /* 0x0000000e002d7308 */ /* 0x0005e20000000800 */
[----:B-1----:R-:W-:Y:S02]  /*5290*/  MOV R15, R42 ;  /* 0x0000002a000f7202 */ /* 0x002fe40000000f00 */
[----:B------:R-:W-:Y:S05]  /*52a0*/  @!P0 FSEL R15, R42, -INF , !P2 ;  /* 0xff8000002a0f8808 */ /* 0x000fea0005000000 */
[--C-:B------:R-:W-:Y:S04]  /*52b0*/  FFMA.FTZ R15, R15, c[0x0][0x23c], -R4.reuse ;  /* 0x00008f000f0f7a23 */ /* 0x100fe80000010804 */
[----:B------:R1:W1:Y:S01]  /*52c0*/  MUFU.EX2 R46, R15 ;  /* 0x0000000f002e7308 */ /* 0x0002620000000800 */
[C---:B--2---:R-:W-:Y:S02]  /*52d0*/  @!P0 IADD3 R14, R0.reuse, 0x9, RZ ;  /* 0x00000009000e8810 */ /* 0x044fe40007ffe0ff */
[----:B-1----:R-:W-:Y:S04]  /*52e0*/  @!P0 IADD3 R15, R0, 0x8, RZ ;  /* 0x00000008000f8810 */ /* 0x002fe80007ffe0ff */
[-C--:B------:R-:W-:Y:S04]  /*52f0*/  @!P0 ISETP.GE.AND P1, PT, R15, R9.reuse, PT ;  /* 0x000000090f00820c */ /* 0x080fe80003f26270 */
[----:B------:R-:W-:Y:S02]  /*5300*/  @!P0 FSEL R16, R251, -INF , !P1 ;  /* 0xff800000fb108808 */ /* 0x000fe40004800000 */
[----:B------:R-:W-:Y:S03]  /*5310*/  @!P0 ISETP.GE.AND P1, PT, R14, R9, PT ;  /* 0x000000090e00820c */ /* 0x000fe60003f26270 */
[--C-:B------:R-:W-:Y:S01]  /*5320*/  FFMA.FTZ R17, R16, c[0x0][0x23c], -R5.reuse ;  /* 0x00008f0010117a23 */ /* 0x100fe20000010805 */
[----:B------:R-:W-:Y:S02]  /*5330*/  MOV R16, R250 ;  /* 0x000000fa00107202 */ /* 0x000fe40000000f00 */
[----:B------:R-:W-:Y:S01]  /*5340*/  @!P0 FSEL R16, R250, -INF , !P1 ;  /* 0xff800000fa108808 */ /* 0x000fe20004800000 */
[----:B------:R-:W-:Y:S01]  /*5350*/  MUFU.EX2 R54, R17 ;  /* 0x0000001100367308 */ /* 0x000fe20000000800 */
[-C--:B------:R-:W-:Y:S03]  /*5360*/  @!P0 ISETP.GE.AND P1, PT, R15, R8.reuse, PT ;  /* 0x000000080f00820c */ /* 0x080fe60003f26270 */
[----:B------:R-:W-:Y:S01]  /*5370*/  FFMA.FTZ R7, R16, c[0x0][0x23c], -R5 ;  /* 0x00008f0010077a23 */ /* 0x000fe20000010805 */
[----:B------:R-:W-:Y:S02]  /*5380*/  @!P0 FSEL R6, R40, -INF , !P1 ;  /* 0xff80000028068808 */ /* 0x000fe40004800000 */
[----:B------:R-:W-:Y:S03]  /*5390*/  @!P0 ISETP.GE.AND P1, PT, R14, R8, PT ;  /* 0x000000080e00820c */ /* 0x000fe60003f26270 */
[----:B------:R1:W-:Y:S02]  /*53a0*/  MUFU.EX2 R53, R7 ;  /* 0x0000000700357308 */ /* 0x0003e40000000800 */
[--C-:B-1----:R-:W-:Y:S01]  /*53b0*/  FFMA.FTZ R7, R6, c[0x0][0x23c], -R4.reuse ;  /* 0x00008f0006077a23 */ /* 0x102fe20000010804 */
[----:B------:R-:W-:Y:S02]  /*53c0*/  MOV R6, R39 ;  /* 0x0000002700067202 */ /* 0x000fe40000000f00 */
[----:B------:R-:W-:Y:S05]  /*53d0*/  @!P0 FSEL R6, R39, -INF , !P1 ;  /* 0xff80000027068808 */ /* 0x000fea0004800000 */
[----:B------:R-:W-:Y:S01]  /*53e0*/  MUFU.EX2 R44, R7 ;  /* 0x00000007002c7308 */ /* 0x000fe20000000800 */
[----:B------:R-:W-:Y:S01]  /*53f0*/  @!P0 ISETP.GE.AND P1, PT, R15, R13, PT ;  /* 0x0000000d0f00820c */ /* 0x000fe20003f26270 */
[----:B------:R-:W-:Y:S08]  /*5400*/  FFMA.FTZ R6, R6, c[0x0][0x23c], -R4 ;  /* 0x00008f0006067a23 */ /* 0x000ff00000010804 */
[----:B------:R1:W-:Y:S02]  /*5410*/  MUFU.EX2 R43, R6 ;  /* 0x00000006002b7308 */ /* 0x0003e40000000800 */
[----:B-1----:R-:W-:Y:S02]  /*5420*/  MOV R6, R155 ;  /* 0x0000009b00067202 */ /* 0x002fe40000000f00 */
[----:B------:R-:W-:Y:S02]  /*5430*/  @!P0 FSEL R6, R155, -INF , !P1 ;  /* 0xff8000009b068808 */ /* 0x000fe40004800000 */
[----:B------:R-:W-:Y:S03]  /*5440*/  @!P0 ISETP.GE.AND P1, PT, R14, R13, PT ;  /* 0x0000000d0e00820c */ /* 0x000fe60003f26270 */
[--C-:B------:R-:W-:Y:S01]  /*5450*/  FFMA.FTZ R7, R6, c[0x0][0x23c], -R11.reuse ;  /* 0x00008f0006077a23 */ /* 0x100fe2000001080b */
[----:B------:R-:W-:Y:S02]  /*5460*/  MOV R6, R144 ;  /* 0x0000009000067202 */ /* 0x000fe40000000f00 */
[----:B------:R-:W-:Y:S01]  /*5470*/  @!P0 FSEL R6, R144, -INF , !P1 ;  /* 0xff80000090068808 */ /* 0x000fe20004800000 */
[----:B------:R1:W-:Y:S01]  /*5480*/  MUFU.EX2 R159, R7 ;  /* 0x00000007009f7308 */ /* 0x0003e20000000800 */
[-C--:B------:R-:W-:Y:S03]  /*5490*/  @!P0 ISETP.GE.AND P1, PT, R15, R12.reuse, PT ;  /* 0x0000000c0f00820c */ /* 0x080fe60003f26270 */
[--C-:B-1----:R-:W-:Y:S01]  /*54a0*/  FFMA.FTZ R7, R6, c[0x0][0x23c], -R11.reuse ;  /* 0x00008f0006077a23 */ /* 0x102fe2000001080b */
[----:B------:R-:W-:Y:S02]  /*54b0*/  MOV R6, R163 ;  /* 0x000000a300067202 */ /* 0x000fe40000000f00 */
[----:B------:R-:W-:Y:S03]  /*54c0*/  @!P0 FSEL R6, R163, -INF , !P1 ;  /* 0xff800000a3068808 */ /* 0x000fe60004800000 */
[----:B------:R1:W-:Y:S01]  /*54d0*/  MUFU.EX2 R158, R7 ;  /* 0x00000007009e7308 */ /* 0x0003e20000000800 */
[----:B------:R-:W-:Y:S01]  /*54e0*/  @!P0 ISETP.GE.AND P1, PT, R14, R12, PT ;  /* 0x0000000c0e00820c */ /* 0x000fe20003f26270 */
[--C-:B------:R-:W-:Y:S01]  /*54f0*/  FFMA.FTZ R14, R6, c[0x0][0x23c], -R10.reuse ;  /* 0x00008f00060e7a23 */ /* 0x100fe2000001080a */
[----:B------:R-:W-:Y:S02]  /*5500*/  MOV R6, R162 ;  /* 0x000000a200067202 */ /* 0x000fe40000000f00 */
[----:B------:R-:W-:Y:S05]  /*5510*/  @!P0 FSEL R6, R162, -INF , !P1 ;  /* 0xff800000a2068808 */ /* 0x000fea0004800000 */
[----:B------:R2:W-:Y:S01]  /*5520*/  MUFU.EX2 R248, R14 ;  /* 0x0000000e00f87308 */ /* 0x0005e20000000800 */
[--C-:B------:R-:W-:Y:S01]  /*5530*/  FFMA.FTZ R15, R6, c[0x0][0x23c], -R10.reuse ;  /* 0x00008f00060f7a23 */ /* 0x100fe2000001080a */
[C---:B------:R-:W-:Y:S08]  /*5540*/  @!P0 IADD3 R6, R0.reuse, 0x11, RZ ;  /* 0x0000001100068810 */ /* 0x040ff00007ffe0ff */
[----:B------:R3:W3:Y:S01]  /*5550*/  MUFU.EX2 R247, R15 ;  /* 0x0000000f00f77308 */ /* 0x0006e20000000800 */
[----:B-1----:R-:W-:Y:S04]  /*5560*/  @!P0 IADD3 R7, R0, 0x10, RZ ;  /* 0x0000001000078810 */ /* 0x002fe80007ffe0ff */
[-C--:B------:R-:W-:Y:S02]  /*5570*/  @!P0 ISETP.GE.AND P1, PT, R7, R13.reuse, PT ;  /* 0x0000000d0700820c */ /* 0x080fe40003f26270 */
[----:B--2---:R-:W-:Y:S02]  /*5580*/  MOV R14, R154 ;  /* 0x0000009a000e7202 */ /* 0x004fe40000000f00 */
[----:B------:R-:W-:Y:S02]  /*5590*/  @!P0 FSEL R14, R154, -INF , !P1 ;  /* 0xff8000009a0e8808 */ /* 0x000fe40004800000 */
[----:B------:R-:W-:Y:S03]  /*55a0*/  @!P0 ISETP.GE.AND P1, PT, R6, R13, PT ;  /* 0x0000000d0600820c */ /* 0x000fe60003f26270 */
[--C-:B---3--:R-:W-:Y:S01]  /*55b0*/  FFMA.FTZ R15, R14, c[0x0][0x23c], -R11.reuse ;  /* 0x00008f000e0f7a23 */ /* 0x108fe2000001080b */
[----:B------:R-:W-:Y:S02]  /*55c0*/  MOV R14, R153 ;  /* 0x00000099000e7202 */ /* 0x000fe40000000f00 */
[----:B------:R-:W-:Y:S01]  /*55d0*/  @!P0 FSEL R14, R153, -INF , !P1 ;  /* 0xff800000990e8808 */ /* 0x000fe20004800000 */
[----:B------:R1:W-:Y:S01]  /*55e0*/  MUFU.EX2 R157, R15 ;  /* 0x0000000f009d7308 */ /* 0x0003e20000000800 */
[-C--:B------:R-:W-:Y:S03]  /*55f0*/  @!P0 ISETP.GE.AND P1, PT, R7, R12.reuse, PT ;  /* 0x0000000c0700820c */ /* 0x080fe60003f26270 */
[----:B-1----:R-:W-:Y:S01]  /*5600*/  FFMA.FTZ R15, R14, c[0x0][0x23c], -R11 ;  /* 0x00008f000e0f7a23 */ /* 0x002fe2000001080b */
[----:B------:R-:W-:Y:S02]  /*5610*/  MOV R14, R165 ;  /* 0x000000a5000e7202 */ /* 0x000fe40000000f00 */
[----:B------:R-:W-:Y:S03]  /*5620*/  @!P0 FSEL R14, R165, -INF , !P1 ;  /* 0xff800000a50e8808 */ /* 0x000fe60004800000 */
[----:B------:R1:W-:Y:S01]  /*5630*/  MUFU.EX2 R156, R15 ;  /* 0x0000000f009c7308 */ /* 0x0003e20000000800 */
[----:B------:R-:W-:Y:S01]  /*5640*/  @!P0 ISETP.GE.AND P1, PT, R6, R12, PT ;  /* 0x0000000c0600820c */ /* 0x000fe20003f26270 */
[--C-:B-1----:R-:W-:Y:S01]  /*5650*/  FFMA.FTZ R15, R14, c[0x0][0x23c], -R10.reuse ;  /* 0x00008f000e0f7a23 */ /* 0x102fe2000001080a */
[----:B------:R-:W-:Y:S02]  /*5660*/  MOV R14, R164 ;  /* 0x000000a4000e7202 */ /* 0x000fe40000000f00 */
[----:B------:R-:W-:Y:S05]  /*5670*/  @!P0 FSEL R14, R164, -INF , !P1 ;  /* 0xff800000a40e8808 */ /* 0x000fea0004800000 */
[----:B------:R1:W-:Y:S01]  /*5680*/  MUFU.EX2 R246, R15 ;  /* 0x0000000f00f67308 */ /* 0x0003e20000000800 */
[----:B------:R-:W-:Y:S01]  /*5690*/  @!P0 ISETP.GE.AND P1, PT, R7, R9, PT ;  /* 0x000000090700820c */ /* 0x000fe20003f26270 */
[----:B-1----:R-:W-:Y:S01]  /*56a0*/  FFMA.FTZ R15, R14, c[0x0][0x23c], -R10 ;  /* 0x00008f000e0f7a23 */ /* 0x002fe2000001080a */
[----:B------:R-:W-:Y:S02]  /*56b0*/  MOV R14, R169 ;  /* 0x000000a9000e7202 */ /* 0x000fe40000000f00 */
[----:B------:R-:W-:Y:S05]  /*56c0*/  @!P0 FSEL R14, R169, -INF , !P1 ;  /* 0xff800000a90e8808 */ /* 0x000fea0004800000 */
[----:B------:R1:W-:Y:S01]  /*56d0*/  MUFU.EX2 R245, R15 ;  /* 0x0000000f00f57308 */ /* 0x0003e20000000800 */
[-C--:B------:R-:W-:Y:S01]  /*56e0*/  @!P0 ISETP.GE.AND P1, PT, R6, R9.reuse, PT ;  /* 0x000000090600820c */ /* 0x080fe20003f26270 */
[--C-:B-1----:R-:W-:Y:S01]  /*56f0*/  FFMA.FTZ R15, R14, c[0x0][0x23c], -R5.reuse ;  /* 0x00008f000e0f7a23 */ /* 0x102fe20000010805 */
[----:B------:R-:W-:Y:S02]  /*5700*/  MOV R14, R168 ;  /* 0x000000a8000e7202 */ /* 0x000fe40000000f00 */
[----:B------:R-:W-:Y:S05]  /*5710*/  @!P0 FSEL R14, R168, -INF , !P1 ;  /* 0xff800000a80e8808 */ /* 0x000fea0004800000 */
[----:B------:R-:W-:Y:S01]  /*5720*/  MUFU.EX2 R50, R15 ;  /* 0x0000000f00327308 */ /* 0x000fe20000000800 */
[----:B------:R-:W-:Y:S02]  /*5730*/  @!P0 ISETP.GE.AND P1, PT, R7, R8, PT ;  /* 0x000000080700820c */ /* 0x000fe40003f26270 */
[----:B------:R-:W-:Y:S01]  /*5740*/  MOV R7, R2 ;  /* 0x0000000200077202 */ /* 0x000fe20000000f00 */
[--C-:B------:R-:W-:Y:S01]  /*5750*/  FFMA.FTZ R14, R14, c[0x0][0x23c], -R5.reuse ;  /* 0x00008f000e0e7a23 */ /* 0x100fe20000010805 */
[----:B------:R-:W-:Y:S02]  /*5760*/  @!P0 FSEL R7, R2, -INF , !P1 ;  /* 0xff80000002078808 */ /* 0x000fe40004800000 */
[----:B------:R-:W-:Y:S02]  /*5770*/  @!P0 ISETP.GE.AND P1, PT, R6, R8, PT ;  /* 0x000000080600820c */ /* 0x000fe40003f26270 */
[C---:B------:R-:W-:Y:S01]  /*5780*/  @!P0 IADD3 R6, R0.reuse, 0x18, RZ ;  /* 0x0000001800068810 */ /* 0x040fe20007ffe0ff */
[----:B------:R1:W-:Y:S01]  /*5790*/  MUFU.EX2 R49, R14 ;  /* 0x0000000e00317308 */ /* 0x0003e20000000800 */
[----:B------:R-:W-:Y:S02]  /*57a0*/  @!P0 IADD3 R0, R0, 0x19, RZ ;  /* 0x0000001900008810 */ /* 0x000fe40007ffe0ff */
[-C--:B------:R-:W-:Y:S01]  /*57b0*/  @!P0 ISETP.GE.AND P2, PT, R6, R9.reuse, PT ;  /* 0x000000090600820c */ /* 0x080fe20003f46270 */
[--C-:B-1----:R-:W-:Y:S01]  /*57c0*/  FFMA.FTZ R14, R7, c[0x0][0x23c], -R4.reuse ;  /* 0x00008f00070e7a23 */ /* 0x102fe20000010804 */
[----:B------:R-:W-:Y:S02]  /*57d0*/  MOV R7, R252 ;  /* 0x000000fc00077202 */ /* 0x000fe40000000f00 */
[----:B------:R-:W-:Y:S03]  /*57e0*/  @!P0 FSEL R7, R252, -INF , !P1 ;  /* 0xff800000fc078808 */ /* 0x000fe60004800000 */
[----:B------:R1:W-:Y:S01]  /*57f0*/  MUFU.EX2 R38, R14 ;  /* 0x0000000e00267308 */ /* 0x0003e20000000800 */
[----:B------:R-:W-:Y:S01]  /*5800*/  @!P0 ISETP.GE.AND P1, PT, R0, R9, PT ;  /* 0x000000090000820c */ /* 0x000fe20003f26270 */
[--C-:B------:R-:W-:Y:S01]  /*5810*/  FFMA.FTZ R15, R7, c[0x0][0x23c], -R4.reuse ;  /* 0x00008f00070f7a23 */ /* 0x100fe20000010804 */
[----:B------:R-:W-:Y:S02]  /*5820*/  MOV R7, R160 ;  /* 0x000000a000077202 */ /* 0x000fe40000000f00 */
[----:B------:R-:W-:Y:S02]  /*5830*/  @!P0 FSEL R7, R160, -INF , !P1 ;  /* 0xff800000a0078808 */ /* 0x000fe40004800000 */
[----:B------:R-:W-:Y:S03]  /*5840*/  @!P0 ISETP.GE.AND P1, PT, R6, R8, PT ;  /* 0x000000080600820c */ /* 0x000fe60003f26270 */
[----:B------:R-:W-:Y:S01]  /*5850*/  MUFU.EX2 R37, R15 ;  /* 0x0000000f00257308 */ /* 0x000fe20000000800 */
[----:B-1----:R-:W-:Y:S02]  /*5860*/  MOV R14, R161 ;  /* 0x000000a1000e7202 */ /* 0x002fe40000000f00 */
[----:B------:R-:W-:Y:S05]  /*5870*/  @!P0 FSEL R14, R161, -INF , !P2 ;  /* 0xff800000a10e8808 */ /* 0x000fea0005000000 */
[--C-:B------:R-:W-:Y:S02]  /*5880*/  FFMA.FTZ R9, R14, c[0x0][0x23c], -R5.reuse ;  /* 0x00008f000e097a23 */ /* 0x100fe40000010805 */
[----:B------:R-:W-:Y:S01]  /*5890*/  FFMA.FTZ R5, R7, c[0x0][0x23c], -R5 ;  /* 0x00008f0007057a23 */ /* 0x000fe20000010805 */
[----:B------:R-:W-:Y:S01]  /*58a0*/  MOV R7, R244 ;  /* 0x000000f400077202 */ /* 0x000fe20000000f00 */
[----:B------:R-:W-:Y:S01]  /*58b0*/  MUFU.EX2 R48, R9 ;  /* 0x0000000900307308 */ /* 0x000fe20000000800 */
[----:B------:R-:W-:Y:S02]  /*58c0*/  @!P0 FSEL R7, R244, -INF , !P1 ;  /* 0xff800000f4078808 */ /* 0x000fe40004800000 */
[-C--:B------:R-:W-:Y:S03]  /*58d0*/  @!P0 ISETP.GE.AND P1, PT, R6, R13.reuse, PT ;  /* 0x0000000d0600820c */ /* 0x080fe60003f26270 */
[----:B------:R-:W-:Y:S04]  /*58e0*/  FFMA.FTZ R7, R7, c[0x0][0x23c], -R4 ;  /* 0x00008f0007077a23 */ /* 0x000fe80000010804 */
[----:B------:R1:W-:Y:S10]  /*58f0*/  MUFU.EX2 R47, R5 ;  /* 0x00000005002f7308 */ /* 0x0003f40000000800 */
[----:B------:R2:W-:Y:S01]  /*5900*/  MUFU.EX2 R36, R7 ;  /* 0x0000000700247308 */ /* 0x0005e20000000800 */
[----:B-1----:R-:W-:Y:S02]  /*5910*/  MOV R5, R148 ;  /* 0x0000009400057202 */ /* 0x002fe40000000f00 */
[----:B------:R-:W-:Y:S02]  /*5920*/  @!P0 FSEL R5, R148, -INF , !P1 ;  /* 0xff80000094058808 */ /* 0x000fe40004800000 */
[----:B------:R-:W-:Y:S03]  /*5930*/  @!P0 ISETP.GE.AND P1, PT, R0, R13, PT ;  /* 0x0000000d0000820c */ /* 0x000fe60003f26270 */
[--C-:B--2---:R-:W-:Y:S01]  /*5940*/  FFMA.FTZ R7, R5, c[0x0][0x23c], -R11.reuse ;  /* 0x00008f0005077a23 */ /* 0x104fe2000001080b */
[----:B------:R-:W-:Y:S02]  /*5950*/  MOV R5, R147 ;  /* 0x0000009300057202 */ /* 0x000fe40000000f00 */
[----:B------:R-:W-:Y:S01]  /*5960*/  @!P0 FSEL R5, R147, -INF , !P1 ;  /* 0xff80000093058808 */ /* 0x000fe20004800000 */
[----:B------:R1:W-:Y:S01]  /*5970*/  MUFU.EX2 R152, R7 ;  /* 0x0000000700987308 */ /* 0x0003e20000000800 */
[----:B------:R-:W-:Y:S03]  /*5980*/  @!P0 ISETP.GE.AND P1, PT, R6, R12, PT ;  /* 0x0000000c0600820c */ /* 0x000fe60003f26270 */
[----:B------:R-:W-:Y:S01]  /*5990*/  FFMA.FTZ R11, R5, c[0x0][0x23c], -R11 ;  /* 0x00008f00050b7a23 */ /* 0x000fe2000001080b */
[----:B------:R-:W-:Y:S02]  /*59a0*/  MOV R5, R150 ;  /* 0x0000009600057202 */ /* 0x000fe40000000f00 */
[----:B------:R-:W-:Y:S02]  /*59b0*/  @!P0 FSEL R5, R150, -INF , !P1 ;  /* 0xff80000096058808 */ /* 0x000fe40004800000 */
[C---:B------:R-:W-:Y:S01]  /*59c0*/  @!P0 ISETP.GE.AND P1, PT, R0.reuse, R12, PT ;  /* 0x0000000c0000820c */ /* 0x040fe20003f26270 */
[----:B------:R-:W4:Y:S02]  /*59d0*/  MUFU.EX2 R151, R11 ;  /* 0x0000000b00977308 */ /* 0x000f240000000800 */
[--C-:B------:R-:W-:Y:S01]  /*59e0*/  FFMA.FTZ R6, R5, c[0x0][0x23c], -R10.reuse ;  /* 0x00008f0005067a23 */ /* 0x100fe2000001080a */
[----:B------:R-:W-:Y:S02]  /*59f0*/  MOV R5, R149 ;  /* 0x0000009500057202 */ /* 0x000fe40000000f00 */
[----:B------:R-:W-:Y:S02]  /*5a00*/  @!P0 FSEL R5, R149, -INF , !P1 ;  /* 0xff80000095058808 */ /* 0x000fe40004800000 */
[----:B------:R-:W-:Y:S02]  /*5a10*/  @!P0 ISETP.GE.AND P1, PT, R0, R8, PT ;  /* 0x000000080000820c */ /* 0x000fe40003f26270 */
[----:B------:R-:W-:Y:S01]  /*5a20*/  F2FP.BF16.PACK_AB R0, R146, R249 ;  /* 0x000000f99200723e */ /* 0x000fe200000010ff */
[----:B------:R-:W-:Y:S01]  /*5a30*/  FFMA.FTZ R10, R5, c[0x0][0x23c], -R10 ;  /* 0x00008f00050a7a23 */ /* 0x000fe2000001080a */
[----:B----4-:R-:W-:Y:S01]  /*5a40*/  MOV R5, R243 ;  /* 0x000000f300057202 */ /* 0x010fe20000000f00 */
[----:B------:R3:W-:Y:S01]  /*5a50*/  MUFU.EX2 R167, R6 ;  /* 0x0000000600a77308 */ /* 0x0007e20000000800 */
[----:B------:R-:W-:Y:S01]  /*5a60*/  @!P0 FSEL R5, R243, -INF , !P1 ;  /* 0xff800000f3058808 */ /* 0x000fe20004800000 */
[----:B------:R4:W-:Y:S01]  /*5a70*/  STS [R236+0x13000], R0 ;  /* 0x01300000ec007388 */ /* 0x0009e20000000800 */
[----:B-1----:R-:W-:Y:S02]  /*5a80*/  F2FP.BF16.PACK_AB R7, R57, R58 ;  /* 0x0000003a3907723e */ /* 0x002fe400000010ff */
[----:B------:R-:W-:Y:S01]  /*5a90*/  IADD3 R142, P0, R142, UR10, RZ ;  /* 0x0000000a8e8e7c10 */ /* 0x000fe2000ff1e0ff */
[----:B------:R-:W-:Y:S01]  /*5aa0*/  FFMA.FTZ R4, R5, c[0x0][0x23c], -R4 ;  /* 0x00008f0005047a23 */ /* 0x000fe20000010804 */
[----:B------:R-:W-:Y:S01]  /*5ab0*/  F2FP.BF16.PACK_AB R5, R45, R46 ;  /* 0x0000002e2d05723e */ /* 0x000fe200000010ff */
[----:B------:R1:W-:Y:S01]  /*5ac0*/  STS [R236+0x13400], R7 ;  /* 0x01340007ec007388 */ /* 0x0003e20000000800 */
[----:B------:R-:W-:Y:S01]  /*5ad0*/  IADD3.X R143, R140, UR9, RZ, P0, !PT ;  /* 0x000000098c8f7c10 */ /* 0x000fe200087fe4ff */
[----:B------:R4:W-:Y:S01]  /*5ae0*/  MUFU.EX2 R3, R4 ;  /* 0x0000000400037308 */ /* 0x0009e20000000800 */
[----:B------:R-:W-:Y:S03]  /*5af0*/  PLOP3.LUT P0, PT, PT, PT, UP3, 0x80, 0x0 ;  /* 0x000000000000781c */ /* 0x000fe60003f0f038 */
[----:B------:R-:W2:Y:S06]  /*5b00*/  LDG.E R140, [R142.64] ;  /* 0x0000000c8e8c7981 */ /* 0x000eac000c1e1900 */
[----:B------:R-:W4:Y:S01]  /*5b10*/  MUFU.EX2 R166, R10 ;  /* 0x0000000a00a67308 */ /* 0x000f220000000800 */
[----:B---3--:R-:W-:Y:S02]  /*5b20*/  F2FP.BF16.PACK_AB R6, R55, R56 ;  /* 0x000000383706723e */ /* 0x008fe400000010ff */
[----:B----4-:R-:W-:Y:S05]  /*5b30*/  F2FP.BF16.PACK_AB R0, R247, R248 ;  /* 0x000000f8f700723e */ /* 0x010fea00000010ff */
[----:B------:R3:W-:Y:S01]  /*5b40*/  STS [R235+0x13400], R0 ;  /* 0x01340000eb007388 */ /* 0x0007e20000000800 */
[----:B-1----:R-:W-:Y:S02]  /*5b50*/  F2FP.BF16.PACK_AB R7, R53, R54 ;  /* 0x000000363507723e */ /* 0x002fe400000010ff */
[----:B------:R-:W-:Y:S05]  /*5b60*/  F2FP.BF16.PACK_AB R4, R158, R159 ;  /* 0x0000009f9e04723e */ /* 0x000fea00000010ff */
[----:B------:R1:W-:Y:S04]  /*5b70*/  STS [R235+0x13000], R4 ;  /* 0x01300004eb007388 */ /* 0x0003e80000000800 */
[----:B------:R4:W-:Y:S04]  /*5b80*/  STS [R236+0x14000], R6 ;  /* 0x01400006ec007388 */ /* 0x0009e80000000800 */
[----:B------:R4:W-:Y:S04]  /*5b90*/  STS [R236+0x14400], R5 ;  /* 0x01440005ec007388 */ /* 0x0009e80000000800 */
[----:B------:R4:W-:Y:S01]  /*5ba0*/  STS [R235+0x14000], R7 ;  /* 0x01400007eb007388 */ /* 0x0009e20000000800 */
[----:B---3--:R-:W-:Y:S02]  /*5bb0*/  F2FP.BF16.PACK_AB R0, R151, R152 ;  /* 0x000000989700723e */ /* 0x008fe400000010ff */
[----:B-1----:R-:W-:Y:S02]  /*5bc0*/  F2FP.BF16.PACK_AB R4, R245, R246 ;  /* 0x000000f6f504723e */ /* 0x002fe400000010ff */
[----:B----4-:R-:W-:Y:S02]  /*5bd0*/  F2FP.BF16.PACK_AB R6, R43, R44 ;  /* 0x0000002c2b06723e */ /* 0x010fe400000010ff */
[----:B------:R-:W-:Y:S03]  /*5be0*/  F2FP.BF16.PACK_AB R5, R156, R157 ;  /* 0x0000009d9c05723e */ /* 0x000fe600000010ff */
[----:B------:R1:W-:Y:S01]  /*5bf0*/  STS [R235+0x14400], R6 ;  /* 0x01440006eb007388 */ /* 0x0003e20000000800 */
[----:B------:R-:W-:Y:S03]  /*5c00*/  F2FP.BF16.PACK_AB R7, R49, R50 ;  /* 0x000000323107723e */ /* 0x000fe600000010ff */
[----:B------:R3:W-:Y:S04]  /*5c10*/  STS [R234+0x13000], R5 ;  /* 0x01300005ea007388 */ /* 0x0007e80000000800 */
[----:B------:R4:W-:Y:S04]  /*5c20*/  STS [R234+0x13400], R4 ;  /* 0x01340004ea007388 */ /* 0x0009e80000000800 */
[----:B------:R4:W-:Y:S01]  /*5c30*/  STS [R233+0x13000], R0 ;  /* 0x01300000e9007388 */ /* 0x0009e20000000800 */
[----:B-1----:R-:W-:Y:S02]  /*5c40*/  F2FP.BF16.PACK_AB R6, R37, R38 ;  /* 0x000000262506723e */ /* 0x002fe400000010ff */
[----:B---3--:R-:W-:Y:S02]  /*5c50*/  F2FP.BF16.PACK_AB R5, R166, R167 ;  /* 0x000000a7a605723e */ /* 0x008fe400000010ff */
[----:B----4-:R-:W-:Y:S03]  /*5c60*/  F2FP.BF16.PACK_AB R4, R47, R48 ;  /* 0x000000302f04723e */ /* 0x010fe600000010ff */
[----:B------:R-:W-:Y:S01]  /*5c70*/  STS [R233+0x13400], R5 ;  /* 0x01340005e9007388 */ /* 0x000fe20000000800 */
[----:B------:R-:W-:Y:S03]  /*5c80*/  F2FP.BF16.PACK_AB R0, R3, R36 ;  /* 0x000000240300723e */ /* 0x000fe600000010ff */
[----:B------:R-:W-:Y:S04]  /*5c90*/  STS [R234+0x14000], R7 ;  /* 0x01400007ea007388 */ /* 0x000fe80000000800 */
[----:B------:R-:W-:Y:S04]  /*5ca0*/  STS [R234+0x14400], R6 ;  /* 0x01440006ea007388 */ /* 0x000fe80000000800 */
[----:B------:R-:W-:Y:S04]  /*5cb0*/  STS [R233+0x14000], R4 ;  /* 0x01400004e9007388 */ /* 0x000fe80000000800 */
[----:B------:R1:W-:Y:S04]  /*5cc0*/  STS [R233+0x14400], R0 ;  /* 0x01440000e9007388 */ /* 0x0003e80000000800 */
[----:B------:R-:W3:Y:S08]  /*5cd0*/  LDSM.16.M88.4 R32, [R223+0x6000] ;  /* 0x00600000df20783b */ /* 0x000ef00000000200 */
[----:B------:R-:W4:Y:S08]  /*5ce0*/  LDSM.16.M88.4 R28, [R223+0x6800] ;  /* 0x00680000df1c783b */ /* 0x000f300000000200 */
[----:B------:R-:W4:Y:S01]  /*5cf0*/  LDSM.16.M88.4 R132, [R224+0x6000] ;  /* 0x00600000e084783b */ /* 0x000f220000000200 */
[----:B-1----:R-:W-:Y:S07]  /*5d00*/  FFMA.FTZ R0, -R141, R141, 1 ;  /* 0x3f8000008d007423 */ /* 0x002fee000001018d */
[----:B------:R-:W1:Y:S01]  /*5d10*/  LDSM.16.M88.4 R136, [R224+0x6800] ;  /* 0x00680000e088783b */ /* 0x000e620000000200 */
[----:B------:R-:W-:Y:S01]  /*5d20*/  FMUL.FTZ R0, R0, c[0x0][0x2ec] ;  /* 0x0000bb0000007a20 */ /* 0x000fe20000410000 */
        /* <DEDUP_REMOVED lines=51> */
[----:B--2---:R-:W-:Y:S01]  /*6060*/  FADD.FTZ R5, -R140, R5 ;  /* 0x000000058c057221 */ /* 0x004fe20000010100 */
[C---:B------:R-:W-:Y:S03]  /*6070*/  HMMA.16816.F32.BF16 R16, R132.reuse, R214, R16 ;  /* 0x000000d68410723c */ /* 0x040fe60000041810 */
[----:B------:R-:W-:Y:S02]  /*6080*/  FMUL.FTZ R141, R146, R5 ;  /* 0x00000005928d7220 */ /* 0x000fe40000410000 */
[----:B------:R-:W-:Y:S01]  /*6090*/  FADD.FTZ R4, -R140, R4 ;  /* 0x000000048c047221 */ /* 0x000fe20000010100 */
[----:B------:R1:W2:Y:S02]  /*60a0*/  LDG.E R5, [R142.64+0x20] ;  /* 0x0000200c8e057981 */ /* 0x0002a4000c1e1900 */
[-C--:B------:R-:W-:Y:S01]  /*60b0*/  HMMA.16816.F32.BF16 R20, R132, R216.reuse, R20 ;  /* 0x000000d88414723c */ /* 0x080fe20000041814 */
[----:B------:R-:W-:Y:S04]  /*60c0*/  FMUL.FTZ R4, R249, R4 ;  /* 0x00000004f9047220 */ /* 0x000fe80000410000 */
[----:B------:R-:W-:Y:S02]  /*60d0*/  FMUL.FTZ R146, R4, R0 ;  /* 0x0000000004927220 */ /* 0x000fe40000410000 */
[----:B------:R1:W3:Y:S01]  /*60e0*/  LDG.E R4, [R142.64+0x80] ;  /* 0x0000800c8e047981 */ /* 0x0002e2000c1e1900 */
[C---:B------:R-:W-:Y:S03]  /*60f0*/  HMMA.16816.F32.BF16 R24, R136.reuse, R216, R24 ;  /* 0x000000d88818723c */ /* 0x040fe60000041818 */
[----:B------:R1:W4:Y:S05]  /*6100*/  LDG.E R0, [R142.64+0xa0] ;  /* 0x0000a00c8e007981 */ /* 0x00032a000c1e1900 */
[C---:B------:R-:W-:Y:S01]  /*6110*/  FADD.FTZ R16, -R140.reuse, R16 ;  /* 0x000000108c107221 */ /* 0x040fe20000010100 */
[-C--:B------:R-:W-:Y:S03]  /*6120*/  HMMA.16816.F32.BF16 R28, R136, R218.reuse, R28 ;  /* 0x000000da881c723c */ /* 0x080fe6000004181c */
[C---:B------:R-:W-:Y:S04]  /*6130*/  FADD.FTZ R17, -R140.reuse, R17 ;  /* 0x000000118c117221 */ /* 0x040fe80000010100 */
[C---:B------:R-:W-:Y:S01]  /*6140*/  FADD.FTZ R20, -R140.reuse, R20 ;  /* 0x000000148c147221 */ /* 0x040fe20000010100 */
[----:B------:R-:W-:Y:S01]  /*6150*/  HMMA.16816.F32.BF16 R32, R132, R218, R32 ;  /* 0x000000da8420723c */ /* 0x000fe20000041820 */
[----:B------:R-:W-:Y:S03]  /*6160*/  FADD.FTZ R21, -R140, R21 ;  /* 0x000000158c157221 */ /* 0x000fe60000010100 */
[----:B------:R-:W-:Y:S03]  /*6170*/  FFMA.FTZ R136, -R150, R150, 1 ;  /* 0x3f80000096887423 */ /* 0x000fe60000010196 */
[----:B------:R-:W-:Y:S02]  /*6180*/  FFMA.FTZ R132, -R145, R145, 1 ;  /* 0x3f80000091847423 */ /* 0x000fe40000010191 */
[----:B------:R-:W-:Y:S03]  /*6190*/  FMUL.FTZ R133, R159, R16 ;  /* 0x000000109f857220 */ /* 0x000fe60000410000 */
[----:B------:R-:W-:Y:S02]  /*61a0*/  FMUL.FTZ R132, R132, c[0x0][0x2ec] ;  /* 0x0000bb0084847a20 */ /* 0x000fe40000410000 */
[----:B------:R-:W-:Y:S02]  /*61b0*/  FFMA.FTZ R16, -R144, R144, 1 ;  /* 0x3f80000090107423 */ /* 0x000fe40000010190 */
[----:B------:R-:W-:Y:S02]  /*61c0*/  FMUL.FTZ R145, R141, R132 ;  /* 0x000000848d917220 */ /* 0x000fe40000410000 */
[----:B------:R-:W-:Y:S02]  /*61d0*/  FMUL.FTZ R132, R158, R17 ;  /* 0x000000119e847220 */ /* 0x000fe40000410000 */
[----:B------:R-:W-:Y:S02]  /*61e0*/  FFMA.FTZ R17, -R155, R155, 1 ;  /* 0x3f8000009b117423 */ /* 0x000fe4000001019b */
[----:B------:R-:W-:Y:S02]  /*61f0*/  FMUL.FTZ R16, R16, c[0x0][0x2ec] ;  /* 0x0000bb0010107a20 */ /* 0x000fe40000410000 */
[----:B------:R-:W-:Y:S02]  /*6200*/  FMUL.FTZ R17, R17, c[0x0][0x2ec] ;  /* 0x0000bb0011117a20 */ /* 0x000fe40000410000 */
[----:B------:R-:W-:Y:S02]  /*6210*/  FMUL.FTZ R135, R157, R20 ;  /* 0x000000149d877220 */ /* 0x000fe40000410000 */
[C---:B------:R-:W-:Y:S02]  /*6220*/  FADD.FTZ R20, -R140.reuse, R32 ;  /* 0x000000208c147221 */ /* 0x040fe40000010100 */
[----:B------:R-:W-:Y:S02]  /*6230*/  FADD.FTZ R32, -R140, R33 ;  /* 0x000000218c207221 */ /* 0x000fe40000010100 */
[----:B------:R-:W-:Y:S02]  /*6240*/  FMUL.FTZ R144, R133, R17 ;  /* 0x0000001185907220 */ /* 0x000fe40000410000 */
[----:B-1----:R-:W-:Y:S02]  /*6250*/  FMUL.FTZ R143, R132, R16 ;  /* 0x00000010848f7220 */ /* 0x002fe40000410000 */
[----:B------:R-:W-:Y:S01]  /*6260*/  FFMA.FTZ R17, -R148, R148, 1 ;  /* 0x3f80000094117423 */ /* 0x000fe20000010194 */
[----:B------:R-:W-:Y:S01]  /*6270*/  MOV R148, R238 ;  /* 0x000000ee00947202 */ /* 0x000fe20000000f00 */
[----:B------:R-:W-:Y:S02]  /*6280*/  FFMA.FTZ R16, -R147, R147, 1 ;  /* 0x3f80000093107423 */ /* 0x000fe40000010193 */
[----:B------:R-:W-:Y:S02]  /*6290*/  FMUL.FTZ R33, R152, R20 ;  /* 0x0000001498217220 */ /* 0x000fe40000410000 */
[----:B------:R-:W-:Y:S02]  /*62a0*/  FMUL.FTZ R32, R151, R32 ;  /* 0x0000002097207220 */ /* 0x000fe40000410000 */
[----:B------:R-:W-:Y:S02]  /*62b0*/  FMUL.FTZ R17, R17, c[0x0][0x2ec] ;  /* 0x0000bb0011117a20 */ /* 0x000fe40000410000 */
[----:B------:R-:W-:Y:S02]  /*62c0*/  FMUL.FTZ R16, R16, c[0x0][0x2ec] ;  /* 0x0000bb0010107a20 */ /* 0x000fe40000410000 */
[----:B------:R-:W-:Y:S02]  /*62d0*/  FMUL.FTZ R140, R33, R17 ;  /* 0x00000011218c7220 */ /* 0x000fe40000410000 */
[----:B------:R-:W-:Y:S02]  /*62e0*/  FMUL.FTZ R139, R32, R16 ;  /* 0x00000010208b7220 */ /* 0x000fe40000410000 */
[----:B------:R-:W-:Y:S02]  /*62f0*/  FMUL.FTZ R134, R156, R21 ;  /* 0x000000159c867220 */ /* 0x000fe40000410000 */
[----:B------:R-:W-:Y:S02]  /*6300*/  FFMA.FTZ R21, -R154, R154, 1 ;  /* 0x3f8000009a157423 */ /* 0x000fe4000001019a */
[----:B------:R-:W-:Y:S02]  /*6310*/  FMUL.FTZ R136, R136, c[0x0][0x2ec] ;  /* 0x0000bb0088887a20 */ /* 0x000fe40000410000 */
[----:B------:R-:W-:Y:S02]  /*6320*/  FMUL.FTZ R21, R21, c[0x0][0x2ec] ;  /* 0x0000bb0015157a20 */ /* 0x000fe40000410000 */
[----:B------:R-:W-:Y:S02]  /*6330*/  FFMA.FTZ R132, -R163, R163, 1 ;  /* 0x3f800000a3847423 */ /* 0x000fe400000101a3 */
[----:B------:R-:W-:Y:S02]  /*6340*/  FMUL.FTZ R142, R135, R21 ;  /* 0x00000015878e7220 */ /* 0x000fe40000410000 */
[----:B------:R-:W-:Y:S01]  /*6350*/  FFMA.FTZ R135, -R149, R149, 1 ;  /* 0x3f80000095877423 */ /* 0x000fe20000010195 */
[----:B------:R-:W-:Y:S01]  /*6360*/  MOV R149, R237 ;  /* 0x000000ed00957202 */ /* 0x000fe20000000f00 */
[----:B------:R-:W-:Y:S02]  /*6370*/  FMUL.FTZ R132, R132, c[0x0][0x2ec] ;  /* 0x0000bb0084847a20 */ /* 0x000fe40000410000 */
[----:B------:R-:W-:Y:S02]  /*6380*/  FMUL.FTZ R135, R135, c[0x0][0x2ec] ;  /* 0x0000bb0087877a20 */ /* 0x000fe40000410000 */
[----:B------:R-:W-:Y:S02]  /*6390*/  FFMA.FTZ R32, -R52, R52, 1 ;  /* 0x3f80000034207423 */ /* 0x000fe40000010134 */
[----:B------:R-:W-:Y:S02]  /*63a0*/  FFMA.FTZ R20, -R153, R153, 1 ;  /* 0x3f80000099147423 */ /* 0x000fe40000010199 */
[----:B------:R-:W-:Y:S02]  /*63b0*/  FMUL.FTZ R32, R32, c[0x0][0x2ec] ;  /* 0x0000bb0020207a20 */ /* 0x000fe40000410000 */
[----:B------:R-:W-:Y:S02]  /*63c0*/  FMUL.FTZ R20, R20, c[0x0][0x2ec] ;  /* 0x0000bb0014147a20 */ /* 0x000fe40000410000 */
[----:B------:R-:W-:Y:S02]  /*63d0*/  FFMA.FTZ R133, -R164, R164, 1 ;  /* 0x3f800000a4857423 */ /* 0x000fe400000101a4 */
[----:B------:R-:W-:Y:S02]  /*63e0*/  FMUL.FTZ R141, R134, R20 ;  /* 0x00000014868d7220 */ /* 0x000fe40000410000 */
[----:B------:R-:W-:Y:S02]  /*63f0*/  FFMA.FTZ R134, -R165, R165, 1 ;  /* 0x3f800000a5867423 */ /* 0x000fe400000101a5 */
[----:B------:R-:W-:Y:S02]  /*6400*/  FMUL.FTZ R133, R133, c[0x0][0x2ec] ;  /* 0x0000bb0085857a20 */ /* 0x000fe40000410000 */
[----:B------:R-:W-:Y:S02]  /*6410*/  FMUL.FTZ R134, R134, c[0x0][0x2ec] ;  /* 0x0000bb0086867a20 */ /* 0x000fe40000410000 */
[----:B------:R-:W-:Y:S02]  /*6420*/  FFMA.FTZ R20, -R2, R2, 1 ;  /* 0x3f80000002147423 */ /* 0x000fe40000010102 */
[----:B------:R-:W-:Y:S02]  /*6430*/  FFMA.FTZ R33, -R250, R250, 1 ;  /* 0x3f800000fa217423 */ /* 0x000fe400000101fa */
[----:B------:R-:W-:Y:S02]  /*6440*/  FFMA.FTZ R21, -R243, R243, 1 ;  /* 0x3f800000f3157423 */ /* 0x000fe400000101f3 */
[----:B------:R-:W-:Y:S02]  /*6450*/  FMUL.FTZ R33, R33, c[0x0][0x2ec] ;  /* 0x0000bb0021217a20 */ /* 0x000fe40000410000 */
[----:B------:R-:W-:Y:S02]  /*6460*/  FMUL.FTZ R20, R20, c[0x0][0x2ec] ;  /* 0x0000bb0014147a20 */ /* 0x000fe40000410000 */
[----:B------:R-:W-:Y:S02]  /*6470*/  FMUL.FTZ R21, R21, c[0x0][0x2ec] ;  /* 0x0000bb0015157a20 */ /* 0x000fe40000410000 */
[C---:B--2---:R-:W-:Y:S02]  /*6480*/  FADD.FTZ R17, -R5.reuse, R6 ;  /* 0x0000000605117221 */ /* 0x044fe40000010100 */
[----:B------:R-:W-:Y:S02]  /*6490*/  FADD.FTZ R16, -R5, R7 ;  /* 0x0000000705107221 */ /* 0x000fe40000010100 */
[----:B------:R-:W-:Y:S02]  /*64a0*/  FFMA.FTZ R6, -R170, R170, 1 ;  /* 0x3f800000aa067423 */ /* 0x000fe400000101aa */
[----:B------:R-:W-:Y:S02]  /*64b0*/  FFMA.FTZ R7, -R171, R171, 1 ;  /* 0x3f800000ab077423 */ /* 0x000fe400000101ab */
[----:B------:R-:W-:Y:S02]  /*64c0*/  FMUL.FTZ R16, R57, R16 ;  /* 0x0000001039107220 */ /* 0x000fe40000410000 */
[----:B------:R-:W-:Y:S02]  /*64d0*/  FMUL.FTZ R6, R6, c[0x0][0x2ec] ;  /* 0x0000bb0006067a20 */ /* 0x000fe40000410000 */
[----:B------:R-:W-:Y:S02]  /*64e0*/  FMUL.FTZ R17, R58, R17 ;  /* 0x000000113a117220 */ /* 0x000fe40000410000 */
[----:B------:R-:W-:Y:S01]  /*64f0*/  FMUL.FTZ R7, R7, c[0x0][0x2ec] ;  /* 0x0000bb0007077a20 */ /* 0x000fe20000410000 */
[----:B------:R1:W5:Y:S01]  /*6500*/  LDL.LU R58, [R1+0xc0] ;  /* 0x0000c000013a7983 */ /* 0x0003620000300800 */
[C---:B------:R-:W-:Y:S02]  /*6510*/  FADD.FTZ R18, -R5.reuse, R18 ;  /* 0x0000001205127221 */ /* 0x040fe40000010100 */
[C---:B------:R-:W-:Y:S01]  /*6520*/  FADD.FTZ R19, -R5.reuse, R19 ;  /* 0x0000001305137221 */ /* 0x040fe20000010100 */
[----:B------:R1:W5:Y:S01]  /*6530*/  LDL.LU R57, [R1+0xbc] ;  /* 0x0000bc0001397983 */ /* 0x0003620000300800 */
[----:B------:R-:W-:Y:S02]  /*6540*/  FMUL.FTZ R137, R16, R6 ;  /* 0x0000000610897220 */ /* 0x000fe40000410000 */
[----:B------:R-:W-:Y:S02]  /*6550*/  FFMA.FTZ R6, -R162, R162, 1 ;  /* 0x3f800000a2067423 */ /* 0x000fe400000101a2 */
[----:B------:R-:W-:Y:S02]  /*6560*/  FADD.FTZ R34, -R5, R34 ;  /* 0x0000002205227221 */ /* 0x000fe40000010100 */
[----:B------:R-:W-:Y:S02]  /*6570*/  FMUL.FTZ R138, R17, R7 ;  /* 0x00000007118a7220 */ /* 0x000fe40000410000 */
[----:B------:R-:W-:Y:S02]  /*6580*/  FMUL.FTZ R7, R248, R18 ;  /* 0x00000012f8077220 */ /* 0x000fe40000410000 */
[----:B------:R-:W-:Y:S02]  /*6590*/  FMUL.FTZ R16, R247, R19 ;  /* 0x00000013f7107220 */ /* 0x000fe40000410000 */
[C---:B------:R-:W-:Y:S02]  /*65a0*/  FADD.FTZ R17, -R5.reuse, R22 ;  /* 0x0000001605117221 */ /* 0x040fe40000010100 */
[C---:B------:R-:W-:Y:S02]  /*65b0*/  FADD.FTZ R18, -R5.reuse, R23 ;  /* 0x0000001705127221 */ /* 0x040fe40000010100 */
[----:B------:R-:W-:Y:S02]  /*65c0*/  FMUL.FTZ R6, R6, c[0x0][0x2ec] ;  /* 0x0000bb0006067a20 */ /* 0x000fe40000410000 */
[----:B------:R-:W-:Y:S02]  /*65d0*/  FADD.FTZ R19, -R5, R35 ;  /* 0x0000002305137221 */ /* 0x000fe40000010100 */
[----:B------:R-:W-:Y:S02]  /*65e0*/  FMUL.FTZ R5, R167, R34 ;  /* 0x00000022a7057220 */ /* 0x000fe40000410000 */
[----:B------:R-:W-:Y:S02]  /*65f0*/  FMUL.FTZ R35, R16, R6 ;  /* 0x0000000610237220 */ /* 0x000fe40000410000 */
[----:B------:R-:W-:Y:S02]  /*6600*/  FMUL.FTZ R6, R166, R19 ;  /* 0x00000013a6067220 */ /* 0x000fe40000410000 */
[----:B------:R-:W-:Y:S02]  /*6610*/  FMUL.FTZ R136, R5, R136 ;  /* 0x0000008805887220 */ /* 0x000fe40000410000 */
[----:B---3--:R-:W-:Y:S02]  /*6620*/  FADD.FTZ R5, -R4, R8 ;  /* 0x0000000804057221 */ /* 0x008fe40000010100 */
[----:B------:R-:W-:Y:S02]  /*6630*/  FMUL.FTZ R135, R6, R135 ;  /* 0x0000008706877220 */ /* 0x000fe40000410000 */
[----:B------:R-:W-:Y:S02]  /*6640*/  FADD.FTZ R6, -R4, R9 ;  /* 0x0000000904067221 */ /* 0x000fe40000010100 */
[----:B------:R-:W-:Y:S02]  /*6650*/  FMUL.FTZ R5, R56, R5 ;  /* 0x0000000538057220 */ /* 0x000fe40000410000 */
[----:B------:R-:W-:Y:S01]  /*6660*/  FMUL.FTZ R132, R7, R132 ;  /* 0x0000008407847220 */ /* 0x000fe20000410000 */
[----:B------:R1:W5:Y:S01]  /*6670*/  LDL.LU R56, [R1+0xb8] ;  /* 0x0000b80001387983 */ /* 0x0003620000300800 */
[C---:B------:R-:W-:Y:S02]  /*6680*/  FADD.FTZ R7, -R4.reuse, R12 ;  /* 0x0000000c04077221 */ /* 0x040fe40000010100 */
[----:B------:R-:W-:Y:S02]  /*6690*/  FMUL.FTZ R6, R55, R6 ;  /* 0x0000000637067220 */ /* 0x000fe40000410000 */
[----:B------:R-:W-:Y:S01]  /*66a0*/  FADD.FTZ R8, -R4, R13 ;  /* 0x0000000d04087221 */ /* 0x000fe20000010100 */
[----:B------:R1:W5:Y:S01]  /*66b0*/  LDL.LU R55, [R1+0xb4] ;  /* 0x0000b40001377983 */ /* 0x0003620000300800 */
[----:B------:R-:W-:Y:S02]  /*66c0*/  FMUL.FTZ R7, R54, R7 ;  /* 0x0000000736077220 */ /* 0x000fe40000410000 */
[----:B------:R-:W-:Y:S01]  /*66d0*/  FMUL.FTZ R8, R53, R8 ;  /* 0x0000000835087220 */ /* 0x000fe20000410000 */
[----:B------:R1:W5:Y:S01]  /*66e0*/  LDL.LU R54, [R1+0xb0] ;  /* 0x0000b00001367983 */ /* 0x0003620000300800 */
[----:B------:R-:W-:Y:S02]  /*66f0*/  FFMA.FTZ R23, -R51, R51, 1 ;  /* 0x3f80000033177423 */ /* 0x000fe40000010133 */
[----:B------:R-:W-:Y:S01]  /*6700*/  FFMA.FTZ R34, -R251, R251, 1 ;  /* 0x3f800000fb227423 */ /* 0x000fe200000101fb */
[----:B------:R1:W5:Y:S01]  /*6710*/  LDL.LU R53, [R1+0xac] ;  /* 0x0000ac0001357983 */ /* 0x0003620000300800 */
[----:B------:R-:W-:Y:S02]  /*6720*/  FMUL.FTZ R23, R23, c[0x0][0x2ec] ;  /* 0x0000bb0017177a20 */ /* 0x000fe40000410000 */
[----:B------:R-:W-:Y:S01]  /*6730*/  FMUL.FTZ R34, R34, c[0x0][0x2ec] ;  /* 0x0000bb0022227a20 */ /* 0x000fe20000410000 */
[----:B------:R1:W5:Y:S01]  /*6740*/  LDL.LU R52, [R1+0xa8] ;  /* 0x0000a80001347983 */ /* 0x0003620000300800 */
[----:B------:R-:W-:Y:S02]  /*6750*/  FADD.FTZ R24, -R4, R24 ;  /* 0x0000001804187221 */ /* 0x000fe40000010100 */
[----:B------:R-:W-:Y:S01]  /*6760*/  FMUL.FTZ R32, R5, R32 ;  /* 0x0000002005207220 */ /* 0x000fe20000410000 */
[----:B------:R1:W5:Y:S01]  /*6770*/  LDL.LU R51, [R1+0xa4] ;  /* 0x0000a40001337983 */ /* 0x0003620000300800 */
[----:B------:R-:W-:Y:S02]  /*6780*/  FMUL.FTZ R23, R6, R23 ;  /* 0x0000001706177220 */ /* 0x000fe40000410000 */
[----:B------:R-:W-:Y:S02]  /*6790*/  FMUL.FTZ R34, R7, R34 ;  /* 0x0000002207227220 */ /* 0x000fe40000410000 */
[C---:B------:R-:W-:Y:S02]  /*67a0*/  FADD.FTZ R5, -R4.reuse, R25 ;  /* 0x0000001904057221 */ /* 0x040fe40000010100 */
[C---:B------:R-:W-:Y:S02]  /*67b0*/  FADD.FTZ R6, -R4.reuse, R28 ;  /* 0x0000001c04067221 */ /* 0x040fe40000010100 */
[----:B------:R-:W-:Y:S02]  /*67c0*/  FADD.FTZ R7, -R4, R29 ;  /* 0x0000001d04077221 */ /* 0x000fe40000010100 */
[----:B------:R-:W-:Y:S02]  /*67d0*/  FMUL.FTZ R4, R50, R24 ;  /* 0x0000001832047220 */ /* 0x000fe40000410000 */
[----:B------:R-:W-:Y:S01]  /*67e0*/  FMUL.FTZ R5, R49, R5 ;  /* 0x0000000531057220 */ /* 0x000fe20000410000 */
[----:B------:R1:W5:Y:S01]  /*67f0*/  LDL.LU R50, [R1+0xa0] ;  /* 0x0000a00001327983 */ /* 0x0003620000300800 */
[----:B------:R-:W-:Y:S02]  /*6800*/  FFMA.FTZ R25, -R169, R169, 1 ;  /* 0x3f800000a9197423 */ /* 0x000fe400000101a9 */
[----:B------:R-:W-:Y:S01]  /*6810*/  FMUL.FTZ R6, R48, R6 ;  /* 0x0000000630067220 */ /* 0x000fe20000410000 */
[----:B------:R1:W5:Y:S01]  /*6820*/  LDL.LU R49, [R1+0x9c] ;  /* 0x00009c0001317983 */ /* 0x0003620000300800 */
[----:B------:R-:W-:Y:S02]  /*6830*/  FFMA.FTZ R24, -R168, R168, 1 ;  /* 0x3f800000a8187423 */ /* 0x000fe400000101a8 */
[----:B------:R-:W-:Y:S01]  /*6840*/  FMUL.FTZ R25, R25, c[0x0][0x2ec] ;  /* 0x0000bb0019197a20 */ /* 0x000fe20000410000 */
[----:B------:R1:W5:Y:S01]  /*6850*/  LDL.LU R48, [R1+0x98] ;  /* 0x0000980001307983 */ /* 0x0003620000300800 */
[----:B------:R-:W-:Y:S02]  /*6860*/  FMUL.FTZ R7, R47, R7 ;  /* 0x000000072f077220 */ /* 0x000fe40000410000 */
[----:B------:R-:W-:Y:S01]  /*6870*/  FFMA.FTZ R29, -R161, R161, 1 ;  /* 0x3f800000a11d7423 */ /* 0x000fe200000101a1 */
[----:B------:R1:W5:Y:S01]  /*6880*/  LDL.LU R47, [R1+0x94] ;  /* 0x00009400012f7983 */ /* 0x0003620000300800 */
[----:B------:R-:W-:Y:S02]  /*6890*/  FMUL.FTZ R24, R24, c[0x0][0x2ec] ;  /* 0x0000bb0018187a20 */ /* 0x000fe40000410000 */
[----:B------:R-:W-:Y:S02]  /*68a0*/  FMUL.FTZ R25, R4, R25 ;  /* 0x0000001904197220 */ /* 0x000fe40000410000 */
[----:B----4-:R-:W-:Y:S02]  /*68b0*/  FADD.FTZ R4, -R0, R10 ;  /* 0x0000000a00047221 */ /* 0x010fe40000010100 */
[----:B------:R-:W-:Y:S02]  /*68c0*/  FFMA.FTZ R28, -R160, R160, 1 ;  /* 0x3f800000a01c7423 */ /* 0x000fe400000101a0 */
[----:B------:R-:W-:Y:S02]  /*68d0*/  FMUL.FTZ R29, R29, c[0x0][0x2ec] ;  /* 0x0000bb001d1d7a20 */ /* 0x000fe40000410000 */
[----:B------:R-:W-:Y:S02]  /*68e0*/  FMUL.FTZ R24, R5, R24 ;  /* 0x0000001805187220 */ /* 0x000fe40000410000 */
[----:B------:R-:W-:Y:S02]  /*68f0*/  FADD.FTZ R5, -R0, R11 ;  /* 0x0000000b00057221 */ /* 0x000fe40000010100 */
[----:B------:R-:W-:Y:S02]  /*6900*/  FMUL.FTZ R4, R46, R4 ;  /* 0x000000042e047220 */ /* 0x000fe40000410000 */
[----:B------:R-:W-:Y:S01]  /*6910*/  FMUL.FTZ R28, R28, c[0x0][0x2ec] ;  /* 0x0000bb001c1c7a20 */ /* 0x000fe20000410000 */
[----:B------:R1:W5:Y:S01]  /*6920*/  LDL.LU R46, [R1+0x90] ;  /* 0x00009000012e7983 */ /* 0x0003620000300800 */
[----:B------:R-:W-:Y:S02]  /*6930*/  FMUL.FTZ R29, R6, R29 ;  /* 0x0000001d061d7220 */ /* 0x000fe40000410000 */
[C---:B------:R-:W-:Y:S02]  /*6940*/  FADD.FTZ R6, -R0.reuse, R14 ;  /* 0x0000000e00067221 */ /* 0x040fe40000010100 */
[----:B------:R-:W-:Y:S02]  /*6950*/  FMUL.FTZ R5, R45, R5 ;  /* 0x000000052d057220 */ /* 0x000fe40000410000 */
[----:B------:R-:W-:Y:S01]  /*6960*/  FMUL.FTZ R28, R7, R28 ;  /* 0x0000001c071c7220 */ /* 0x000fe20000410000 */
[----:B------:R1:W5:Y:S01]  /*6970*/  LDL.LU R45, [R1+0x8c] ;  /* 0x00008c00012d7983 */ /* 0x0003620000300800 */
        /* <DEDUP_REMOVED lines=8> */
[----:B------:R-:W-:Y:S01]  /*6a00*/  FMUL.FTZ R17, R246, R17 ;  /* 0x00000011f6117220 */ /* 0x000fe20000410000 */
[----:B------:R1:W5:Y:S01]  /*6a10*/  LDL.LU R42, [R1+0x80] ;  /* 0x00008000012a7983 */ /* 0x0003620000300800 */
[----:B------:R-:W-:Y:S02]  /*6a20*/  FMUL.FTZ R133, R18, R133 ;  /* 0x0000008512857220 */ /* 0x000fe40000410000 */
[----:B------:R-:W-:Y:S01]  /*6a30*/  FFMA.FTZ R18, -R40, R40, 1 ;  /* 0x3f80000028127423 */ /* 0x000fe20000010128 */
[----:B------:R1:W5:Y:S01]  /*6a40*/  LDL.LU R41, [R1+0x7c] ;  /* 0x00007c0001297983 */ /* 0x0003620000300800 */
[----:B------:R-:W-:Y:S02]  /*6a50*/  FMUL.FTZ R134, R17, R134 ;  /* 0x0000008611867220 */ /* 0x000fe40000410000 */
[----:B------:R-:W-:Y:S01]  /*6a60*/  FFMA.FTZ R17, -R39, R39, 1 ;  /* 0x3f80000027117423 */ /* 0x000fe20000010127 */
[----:B------:R1:W5:Y:S01]  /*6a70*/  LDL.LU R40, [R1+0x78] ;  /* 0x0000780001287983 */ /* 0x0003620000300800 */
[----:B------:R-:W-:Y:S02]  /*6a80*/  FMUL.FTZ R10, R10, c[0x0][0x2ec] ;  /* 0x0000bb000a0a7a20 */ /* 0x000fe40000410000 */
[----:B------:R-:W-:Y:S01]  /*6a90*/  FMUL.FTZ R13, R13, c[0x0][0x2ec] ;  /* 0x0000bb000d0d7a20 */ /* 0x000fe20000410000 */
[----:B------:R1:W5:Y:S01]  /*6aa0*/  LDL.LU R39, [R1+0x74] ;  /* 0x0000740001277983 */ /* 0x0003620000300800 */
[----:B------:R-:W-:Y:S02]  /*6ab0*/  FMUL.FTZ R18, R18, c[0x0][0x2ec] ;  /* 0x0000bb0012127a20 */ /* 0x000fe40000410000 */
[----:B------:R-:W-:Y:S02]  /*6ac0*/  FADD.FTZ R26, -R0, R26 ;  /* 0x0000001a001a7221 */ /* 0x000fe40000010100 */
[----:B------:R-:W-:Y:S02]  /*6ad0*/  FMUL.FTZ R10, R4, R10 ;  /* 0x0000000a040a7220 */ /* 0x000fe40000410000 */
[----:B------:R-:W-:Y:S02]  /*6ae0*/  FMUL.FTZ R13, R5, R13 ;  /* 0x0000000d050d7220 */ /* 0x000fe40000410000 */
[----:B------:R-:W-:Y:S02]  /*6af0*/  FMUL.FTZ R18, R6, R18 ;  /* 0x0000001206127220 */ /* 0x000fe40000410000 */
[C---:B------:R-:W-:Y:S02]  /*6b00*/  FADD.FTZ R4, -R0.reuse, R27 ;  /* 0x0000001b00047221 */ /* 0x040fe40000010100 */
[C---:B------:R-:W-:Y:S02]  /*6b10*/  FADD.FTZ R5, -R0.reuse, R30 ;  /* 0x0000001e00057221 */ /* 0x040fe40000010100 */
[----:B------:R-:W-:Y:S02]  /*6b20*/  FADD.FTZ R6, -R0, R31 ;  /* 0x0000001f00067221 */ /* 0x000fe40000010100 */
[----:B------:R-:W-:Y:S02]  /*6b30*/  FMUL.FTZ R0, R38, R26 ;  /* 0x0000001a26007220 */ /* 0x000fe40000410000 */
[----:B------:R1:W5:Y:S01]  /*6b40*/  LDL.LU R38, [R1+0x70] ;  /* 0x0000700001267983 */ /* 0x0003620000300800 */
[----:B------:R-:W-:Y:S02]  /*6b50*/  FMUL.FTZ R4, R37, R4 ;  /* 0x0000000425047220 */ /* 0x000fe40000410000 */
[----:B------:R-:W-:Y:S01]  /*6b60*/  FMUL.FTZ R5, R36, R5 ;  /* 0x0000000524057220 */ /* 0x000fe20000410000 */
[----:B------:R1:W5:Y:S01]  /*6b70*/  LDL.LU R37, [R1+0x6c] ;  /* 0x00006c0001257983 */ /* 0x0003620000300800 */
[----:B------:R-:W-:Y:S02]  /*6b80*/  FMUL.FTZ R6, R3, R6 ;  /* 0x0000000603067220 */ /* 0x000fe40000410000 */
[----:B------:R-:W-:Y:S01]  /*6b90*/  FFMA.FTZ R19, -R252, R252, 1 ;  /* 0x3f800000fc137423 */ /* 0x000fe200000101fc */
[----:B------:R1:W5:Y:S01]  /*6ba0*/  LDL.LU R36, [R1+0x68] ;  /* 0x0000680001247983 */ /* 0x0003620000300800 */
[----:B------:R-:W-:Y:S02]  /*6bb0*/  FFMA.FTZ R22, -R244, R244, 1 ;  /* 0x3f800000f4167423 */ /* 0x000fe400000101f4 */
[----:B------:R-:W-:Y:S01]  /*6bc0*/  FMUL.FTZ R17, R17, c[0x0][0x2ec] ;  /* 0x0000bb0011117a20 */ /* 0x000fe20000410000 */
[----:B------:R1:W5:Y:S01]  /*6bd0*/  LDL.LU R3, [R1+0x64] ;  /* 0x0000640001037983 */ /* 0x0003620000300800 */
[----:B------:R-:W-:Y:S02]  /*6be0*/  FMUL.FTZ R19, R19, c[0x0][0x2ec] ;  /* 0x0000bb0013137a20 */ /* 0x000fe40000410000 */
[----:B------:R-:W-:Y:S01]  /*6bf0*/  FMUL.FTZ R22, R22, c[0x0][0x2ec] ;  /* 0x0000bb0016167a20 */ /* 0x000fe20000410000 */
[----:B------:R1:W5:Y:S01]  /*6c00*/  LDL.LU R2, [R1+0x60] ;  /* 0x0000600001027983 */ /* 0x0003620000300800 */
[----:B------:R-:W-:Y:S02]  /*6c10*/  FMUL.FTZ R33, R8, R33 ;  /* 0x0000002108217220 */ /* 0x000fe40000410000 */
[----:B------:R-:W-:Y:S01]  /*6c20*/  FMUL.FTZ R17, R7, R17 ;  /* 0x0000001107117220 */ /* 0x000fe20000410000 */
[----:B------:R1:W5:Y:S01]  /*6c30*/  LDL.64 R152, [R1+0x8] ;  /* 0x0000080001987983 */ /* 0x0003620000100a00 */
[----:B------:R-:W-:Y:S02]  /*6c40*/  FMUL.FTZ R20, R0, R20 ;  /* 0x0000001400147220 */ /* 0x000fe40000410000 */
[----:B------:R-:W-:Y:S02]  /*6c50*/  FMUL.FTZ R19, R4, R19 ;  /* 0x0000001304137220 */ /* 0x000fe40000410000 */
[----:B------:R-:W-:Y:S01]  /*6c60*/  FMUL.FTZ R22, R5, R22 ;  /* 0x0000001605167220 */ /* 0x000fe20000410000 */
[----:B------:R1:W5:Y:S01]  /*6c70*/  LDL R150, [R1+0x20] ;  /* 0x0000200001967983 */ /* 0x0003620000100800 */
[----:B------:R-:W-:Y:S03]  /*6c80*/  FMUL.FTZ R21, R6, R21 ;  /* 0x0000001506157220 */ /* 0x000fe60000410000 */
[----:B------:R1:W5:Y:S01]  /*6c90*/  LDL R147, [R1+0x24] ;  /* 0x0000240001937983 */ /* 0x0003620000100800 */
[----:B------:R-:W-:-:S05]  /*6ca0*/  @!P0 BRA `(.L_x_201) ;  /* 0x0000031000008947 */ /* 0x000fca0003800000 */
[----:B------:R-:W2:Y:S01]  /*6cb0*/  LDL.LU R7, [R1] ;  /* 0x0000000001077983 */ /* 0x000ea20000300800 */
[----:B------:R-:W-:Y:S01]  /*6cc0*/  ULOP3.LUT UR4, UR5, 0x1, URZ, 0xc0, !UPT ;  /* 0x0000000105047892 */ /* 0x000fe2000f8ec03f */
[----:B------:R-:W-:Y:S01]  /*6cd0*/  IMAD.MOV.U32 R0, RZ, RZ, c[0x0][0x190] ;  /* 0x00006400ff007624 */ /* 0x000fe200078e00ff */
[----:B-----5:R-:W-:Y:S02]  /*6ce0*/  ISETP.GE.AND P3, PT, R152, c[0x0][0x220], PT ;  /* 0x0000880098007a0c */ /* 0x020fe40003f66270 */
[----:B------:R-:W-:Y:S01]  /*6cf0*/  UISETP.NE.U32.AND UP0, UPT, UR4, 0x1, UPT ;  /* 0x000000010400788c */ /* 0x000fe2000bf05070 */
[----:B------:R-:W-:Y:S01]  /*6d00*/  IMAD.U32 R0, R0, -0x40, RZ ;  /* 0xffffffc000007824 */ /* 0x000fe200078e00ff */
[----:B------:R-:W-:Y:S02]  /*6d10*/  ISETP.GE.AND P2, PT, R150, c[0x0][0x220], PT ;  /* 0x0000880096007a0c */ /* 0x000fe40003f46270 */
[----:B------:R-:W-:Y:S01]  /*6d20*/  USEL UR4, UR40, 0x3000, !UP0 ;  /* 0x0000300028047887 */ /* 0x000fe2000c000000 */
[----:B------:R-:W-:Y:S02]  /*6d30*/  ISETP.GE.AND P1, PT, R147, c[0x0][0x220], PT ;  /* 0x0000880093007a0c */ /* 0x000fe40003f26270 */
[----:B------:R-:W-:Y:S02]  /*6d40*/  LEA R241, P4, R0, R241, 0x1 ;  /* 0x000000f100f17211 */ /* 0x000fe400078808ff */
[----:B------:R-:W-:Y:S02]  /*6d50*/  SHF.R.S32.HI R4, RZ, 0x1f, R0 ;  /* 0x0000001fff047819 */ /* 0x000fe40000011400 */
[----:B------:R-:W-:Y:S02]  /*6d60*/  IADD3 R232, R232, UR4, RZ ;  /* 0x00000004e8e87c10 */ /* 0x000fe4000fffe0ff */
[----:B------:R-:W-:Y:S01]  /*6d70*/  LEA.HI.X R239, R0, R239, R4, 0x1, P4 ;  /* 0x000000ef00ef7211 */ /* 0x000fe200020f0c04 */
[--C-:B------:R-:W-:Y:S01]  /*6d80*/  @!P3 IMAD.MOV.U32 R4, RZ, RZ, R241.reuse ;  /* 0x000000ffff04b224 */ /* 0x100fe200078e00f1 */
[----:B------:R-:W-:Y:S01]  /*6d90*/  IADD3 R220, R220, UR4, RZ ;  /* 0x00000004dcdc7c10 */ /* 0x000fe2000fffe0ff */
[----:B------:R3:W-:Y:S01]  /*6da0*/  @P3 STS [R232], RZ ;  /* 0x000000ffe8003388 */ /* 0x0007e20000000800 */
[----:B------:R-:W-:Y:S02]  /*6db0*/  @!P2 IMAD.MOV.U32 R6, RZ, RZ, R241 ;  /* 0x000000ffff06a224 */ /* 0x000fe400078e00f1 */
[--C-:B------:R-:W-:Y:S01]  /*6dc0*/  @!P3 IMAD.MOV.U32 R5, RZ, RZ, R239.reuse ;  /* 0x000000ffff05b224 */ /* 0x100fe200078e00ef */
[----:B------:R3:W-:Y:S04]  /*6dd0*/  @P3 STS [R232+0x4], RZ ;  /* 0x000004ffe8003388 */ /* 0x0007e80000000800 */
[----:B------:R3:W-:Y:S04]  /*6de0*/  @P3 STS [R232+0x8], RZ ;  /* 0x000008ffe8003388 */ /* 0x0007e80000000800 */
[----:B------:R3:W-:Y:S01]  /*6df0*/  @P3 STS [R232+0xc], RZ ;  /* 0x00000cffe8003388 */ /* 0x0007e20000000800 */
[C---:B--2---:R-:W-:Y:S02]  /*6e00*/  IADD3 R0, R7.reuse, UR4, RZ ;  /* 0x0000000407007c10 */ /* 0x044fe4000fffe0ff */
[C---:B------:R-:W-:Y:S02]  /*6e10*/  @!P2 IADD3 R9, R7.reuse, UR4, RZ ;  /* 0x000000040709ac10 */ /* 0x040fe4000fffe0ff */
[----:B------:R-:W-:Y:S01]  /*6e20*/  @!P1 IADD3 R8, R7, UR4, RZ ;  /* 0x0000000407089c10 */ /* 0x000fe2000fffe0ff */
[----:B------:R-:W-:Y:S01]  /*6e30*/  @!PT LDS RZ, [RZ] ;  /* 0x00000000fffff984 */ /* 0x000fe20000000800 */
[----:B------:R-:W-:Y:S01]  /*6e40*/  @!PT LDS RZ, [RZ] ;  /* 0x00000000fffff984 */ /* 0x000fe20000000800 */
[----:B------:R-:W-:Y:S01]  /*6e50*/  @!PT LDS RZ, [RZ] ;  /* 0x00000000fffff984 */ /* 0x000fe20000000800 */
[----:B------:R2:W-:Y:S01]  /*6e60*/  @!P3 LDGSTS.E.BYPASS.LTC128B.128 [R0], [R4.64] ;  /* 0x000000000400bfae */ /* 0x0005e2000b901d4c */
[----:B------:R-:W-:Y:S03]  /*6e70*/  @!P2 IMAD.MOV.U32 R7, RZ, RZ, R239 ;  /* 0x000000ffff07a224 */ /* 0x000fe600078e00ef */
        /* <DEDUP_REMOVED lines=18> */
[----:B------:R-:W0:Y:S04]  /*6fa0*/  LDGDEPBAR ;  /* 0x00000000000079af */ /* 0x000e280000000000 */
[----:B------:R3:W-:Y:S02]  /*6fb0*/  STL [R1], R0 ;  /* 0x0000000001007387 */ /* 0x0007e40000100800 */
.L_x_201:
        /* <DEDUP_REMOVED lines=11> */
[----:B---3--:R-:W-:Y:S02]  /*7070*/  F2FP.BF16.PACK_AB R9, R17, R18 ;  /* 0x000000121109723e */ /* 0x008fe400000010ff */
        /* <DEDUP_REMOVED lines=22> */
[----:B---3--:R-:W-:Y:S05]  /*71e0*/  IMAD.SHL.U32 R0, R229, 0x2, RZ ;  /* 0x00000002e5007824 */ /* 0x008fea00078e00ff */
[----:B-----5:R-:W-:Y:S04]  /*71f0*/  LDSM.16.MT88.4 R4, [R2+0x13000] ;  /* 0x013000000204783b */ /* 0x020fe80000004200 */
        /* <DEDUP_REMOVED lines=102> */
.L_x_202:
        /* <DEDUP_REMOVED lines=115> */
[----:B------:R-:W-:Y:S03]  /*7f90*/  IMAD.SHL.U32 R145, R145, 0x8, RZ ;  /* 0x0000000891917824 */ /* 0x000fe600078e00ff */
        /* <DEDUP_REMOVED lines=37> */
[----:B------:R-:W-:Y:S02]  /*81f0*/  IMAD.MOV.U32 R142, RZ, RZ, c[0x0][0x22c] ;  /* 0x00008b00ff8e7624 */ /* 0x000fe400078e00ff */
[----:B------:R-:W-:Y:S01]  /*8200*/  IMAD R144, R144, 0x38, RZ ;  /* 0x0000003890907824 */ /* 0x000fe200078e02ff */
[----:B------:R5:W-:Y:S01]  /*8210*/  RED.E.ADD.F32.FTZ.RN.STRONG.GPU [R30.64], R8 ;  /* 0x000000081e00798e */ /* 0x000be2000c10e78c */
[----:B------:R-:W-:Y:S02]  /*8220*/  IMAD R142, R142, c[0x0][0x1c0], RZ ;  /* 0x000070008e8e7a24 */ /* 0x000fe400078e02ff */
[----:B------:R-:W-:Y:S01]  /*8230*/  IMAD.MOV.U32 R143, RZ, RZ, c[0x0][0x22c] ;  /* 0x00008b00ff8f7624 */ /* 0x000fe200078e00ff */
[----:B------:R5:W-:Y:S01]  /*8240*/  RED.E.ADD.F32.FTZ.RN.STRONG.GPU [R28.64], R9 ;  /* 0x000000091c00798e */ /* 0x000be2000c10e78c */
[-C--:B-1----:R-:W-:Y:S01]  /*8250*/  LEA R6, P0, R144, R32.reuse, 0x2 ;  /* 0x0000002090067211 */ /* 0x082fe200078010ff */
[----:B------:R-:W-:Y:S02]  /*8260*/  IMAD.SHL.U32 R142, R142, 0x10, RZ ;  /* 0x000000108e8e7824 */ /* 0x000fe400078e00ff */
[----:B------:R1:W-:Y:S01]  /*8270*/  RED.E.ADD.F32.FTZ.RN.STRONG.GPU [R4.64], R10 ;  /* 0x0000000a0400798e */ /* 0x0003e2000c10e78c */
[----:B------:R-:W-:Y:S02]  /*8280*/  IMAD R143, R143, c[0x0][0x1c0], RZ ;  /* 0x000070008f8f7a24 */ /* 0x000fe400078e02ff */
[----:B------:R-:W-:Y:S02]  /*8290*/  IADD3 R142, R142, 0x20, RZ ;  /* 0x000000208e8e7810 */ /* 0x000fe40007ffe0ff */
[----:B------:R-:W-:Y:S01]  /*82a0*/  IMAD.SHL.U32 R143, R143, 0x10, RZ ;  /* 0x000000108f8f7824 */ /* 0x000fe200078e00ff */
[----:B---3--:R-:W3:Y:S01]  /*82b0*/  LDL R132, [R1+0x28] ;  /* 0x0000280001847983 */ /* 0x008ee20000100800 */
[-C--:B------:R-:W-:Y:S03]  /*82c0*/  LEA.HI.X.SX32 R7, R144, R33.reuse, 0x2, P0 ;  /* 0x0000002190077211 */ /* 0x080fe600000f16ff */
[----:B------:R-:W-:Y:S02]  /*82d0*/  IADD3 R144, R143, 0x20, RZ ;  /* 0x000000208f907810 */ /* 0x000fe40007ffe0ff */
[----:B------:R-:W-:Y:S01]  /*82e0*/  IADD3 R133, R141, 0x40, RZ ;  /* 0x000000408d857810 */ /* 0x000fe20007ffe0ff */
[----:B------:R-:W-:Y:S02]  /*82f0*/  RED.E.ADD.F32.FTZ.RN.STRONG.GPU [R6.64], R11 ;  /* 0x0000000b0600798e */ /* 0x000fe4000c10e78c */
[----:B------:R-:W-:Y:S01]  /*8300*/  IMAD.IADD R144, R145, 0x1, R144 ;  /* 0x0000000191907824 */ /* 0x000fe200078e0290 */
[C---:B-----5:R-:W-:Y:S01]  /*8310*/  IADD3 R30, R141.reuse, 0x40, RZ ;  /* 0x000000408d1e7810 */ /* 0x060fe20007ffe0ff */
[----:B------:R5:W-:Y:S01]  /*8320*/  RED.E.ADD.F32.FTZ.RN.STRONG.GPU [R32.64+0x80], R12 ;  /* 0x0000800c2000798e */ /* 0x000be2000c10e78c */
[----:B------:R-:W-:Y:S01]  /*8330*/  IADD3 R31, R141, 0x40, RZ ;  /* 0x000000408d1f7810 */ /* 0x000fe20007ffe0ff */
[----:B------:R-:W-:Y:S01]  /*8340*/  IMAD.IADD R133, R140, 0x1, R133 ;  /* 0x000000018c857824 */ /* 0x000fe200078e0285 */
[-C--:B------:R-:W-:Y:S01]  /*8350*/  LEA R28, P1, R144, R32.reuse, 0x2 ;  /* 0x00000020901c7211 */ /* 0x080fe200078210ff */
[----:B------:R5:W-:Y:S01]  /*8360*/  RED.E.ADD.F32.FTZ.RN.STRONG.GPU [R34.64+0x80], R13 ;  /* 0x0000800d2200798e */ /* 0x000be2000c10e78c */
[----:B------:R-:W-:Y:S01]  /*8370*/  IMAD.IADD R30, R140, 0x1, R30 ;  /* 0x000000018c1e7824 */ /* 0x000fe200078e021e */
[-C--:B-1----:R-:W-:Y:S01]  /*8380*/  LEA R4, P0, R142, R32.reuse, 0x2 ;  /* 0x000000208e047211 */ /* 0x082fe200078010ff */
[----:B------:R-:W-:Y:S01]  /*8390*/  IMAD.IADD R31, R140, 0x1, R31 ;  /* 0x000000018c1f7824 */ /* 0x000fe200078e021f */
[-C--:B------:R-:W-:Y:S01]  /*83a0*/  LEA.HI.X.SX32 R29, R144, R33.reuse, 0x2, P1 ;  /* 0x00000021901d7211 */ /* 0x080fe200008f16ff */
[----:B------:R-:W-:Y:S01]  /*83b0*/  IMAD.IADD R133, R140, 0x1, R133 ;  /* 0x000000018c857824 */ /* 0x000fe200078e0285 */
[-C--:B------:R-:W-:Y:S01]  /*83c0*/  LEA.HI.X.SX32 R5, R142, R33.reuse, 0x2, P0 ;  /* 0x000000218e057211 */ /* 0x080fe200000f16ff */
[C---:B------:R-:W-:Y:S01]  /*83d0*/  IMAD.IADD R30, R140.reuse, 0x1, R30 ;  /* 0x000000018c1e7824 */ /* 0x040fe200078e021e */
[C---:B------:R-:W-:Y:S01]  /*83e0*/  IADD3 R142, R143.reuse, 0x20, RZ ;  /* 0x000000208f8e7810 */ /* 0x040fe20007ffe0ff */
[----:B------:R-:W-:Y:S01]  /*83f0*/  IMAD.IADD R133, R140, 0x1, R133 ;  /* 0x000000018c857824 */ /* 0x000fe200078e0285 */
[----:B------:R-:W-:Y:S01]  /*8400*/  IADD3 R143, R143, 0x20, RZ ;  /* 0x000000208f8f7810 */ /* 0x000fe20007ffe0ff */
[----:B------:R1:W-:Y:S02]  /*8410*/  RED.E.ADD.F32.FTZ.RN.STRONG.GPU [R4.64], R14 ;  /* 0x0000000e0400798e */ /* 0x0003e4000c10e78c */
[C---:B------:R-:W-:Y:S02]  /*8420*/  IMAD.IADD R142, R145.reuse, 0x1, R142 ;  /* 0x00000001918e7824 */ /* 0x040fe400078e028e */
[C---:B------:R-:W-:Y:S01]  /*8430*/  IMAD.IADD R143, R145.reuse, 0x1, R143 ;  /* 0x00000001918f7824 */ /* 0x040fe200078e028f */
[----:B------:R1:W-:Y:S01]  /*8440*/  RED.E.ADD.F32.FTZ.RN.STRONG.GPU [R28.64], R15 ;  /* 0x0000000f1c00798e */ /* 0x0003e2000c10e78c */
[C---:B------:R-:W-:Y:S02]  /*8450*/  IMAD.IADD R142, R145.reuse, 0x1, R142 ;  /* 0x00000001918e7824 */ /* 0x040fe400078e028e */
[C---:B------:R-:W-:Y:S02]  /*8460*/  IMAD.IADD R143, R145.reuse, 0x1, R143 ;  /* 0x00000001918f7824 */ /* 0x040fe400078e028f */
[----:B------:R-:W-:Y:S01]  /*8470*/  IMAD.IADD R142, R145, 0x1, R142 ;  /* 0x00000001918e7824 */ /* 0x000fe200078e028e */
[-C--:B-----5:R-:W-:Y:S02]  /*8480*/  LEA R12, P4, R31, R32.reuse, 0x2 ;  /* 0x000000201f0c7211 */ /* 0x0a0fe400078810ff */
[CC--:B------:R-:W-:Y:S02]  /*8490*/  LEA R10, P0, R143.reuse, R32.reuse, 0x2 ;  /* 0x000000208f0a7211 */ /* 0x0c0fe400078010ff */
[CC--:B------:R-:W-:Y:S02]  /*84a0*/  LEA R8, P2, R142.reuse, R32.reuse, 0x2 ;  /* 0x000000208e087211 */ /* 0x0c0fe400078410ff */
[-C--:B------:R-:W-:Y:S02]  /*84b0*/  LEA.HI.X.SX32 R11, R143, R33.reuse, 0x2, P0 ;  /* 0x000000218f0b7211 */ /* 0x080fe400000f16ff */
[-C--:B------:R-:W-:Y:S02]  /*84c0*/  LEA.HI.X.SX32 R9, R142, R33.reuse, 0x2, P2 ;  /* 0x000000218e097211 */ /* 0x080fe400010f16ff */
[-C--:B------:R-:W-:Y:S01]  /*84d0*/  LEA.HI.X.SX32 R13, R31, R33.reuse, 0x2, P4 ;  /* 0x000000211f0d7211 */ /* 0x080fe200020f16ff */
[----:B------:R5:W-:Y:S04]  /*84e0*/  RED.E.ADD.F32.FTZ.RN.STRONG.GPU [R10.64], R16 ;  /* 0x000000100a00798e */ /* 0x000be8000c10e78c */
[----:B------:R5:W-:Y:S01]  /*84f0*/  RED.E.ADD.F32.FTZ.RN.STRONG.GPU [R8.64], R17 ;  /* 0x000000110800798e */ /* 0x000be2000c10e78c */
[CC--:B-1----:R-:W-:Y:S03]  /*8500*/  LEA R14, P5, R134.reuse, R32.reuse, 0x2 ;  /* 0x00000020860e7211 */ /* 0x0c2fe600078a10ff */
[----:B------:R-:W-:Y:S01]  /*8510*/  LDSM.16.MT88.4 R140, [R3+0x1c00] ;  /* 0x001c0000038c783b */ /* 0x000fe20000004200 */
[-C--:B------:R-:W-:Y:S02]  /*8520*/  LEA.HI.X.SX32 R15, R134, R33.reuse, 0x2, P5 ;  /* 0x00000021860f7211 */ /* 0x080fe400028f16ff */
[CC--:B-----5:R-:W-:Y:S02]  /*8530*/  LEA R10, P3, R30.reuse, R32.reuse, 0x2 ;  /* 0x000000201e0a7211 */ /* 0x0e0fe400078610ff */
[CC--:B------:R-:W-:Y:S02]  /*8540*/  LEA R8, P2, R133.reuse, R32.reuse, 0x2 ;  /* 0x0000002085087211 */ /* 0x0c0fe400078410ff */
[-C--:B------:R-:W-:Y:S02]  /*8550*/  LEA.HI.X.SX32 R11, R30, R33.reuse, 0x2, P3 ;  /* 0x000000211e0b7211 */ /* 0x080fe400018f16ff */
[-C--:B------:R-:W-:Y:S01]  /*8560*/  LEA.HI.X.SX32 R9, R133, R33.reuse, 0x2, P2 ;  /* 0x0000002185097211 */ /* 0x080fe200010f16ff */
[----:B------:R-:W-:Y:S01]  /*8570*/  LDSM.16.MT88.4 R28, [R3+0x2000] ;  /* 0x00200000031c783b */ /* 0x000fe20000004200 */
        /* <DEDUP_REMOVED lines=71> */
[-C--:B-----5:R-:W-:Y:S08]  /*89f0*/  HMMA.16816.F32.BF16 R100, R4, R28.reuse, R100 ;  /* 0x0000001c0464723c */ /* 0x0a0ff00000041864 */
        /* <DEDUP_REMOVED lines=187> */
.L_x_204:
        /* <DEDUP_REMOVED lines=18> */
.L_x_205:
        /* <DEDUP_REMOVED lines=55> */
.L_x_207:
[----:B------:R-:W-:Y:S05]  /*9a40*/  BSYNC B0 ;  /* 0x0000000000007941 */ /* 0x000fea0003800000 */
.L_x_206:
        /* <DEDUP_REMOVED lines=20> */
.L_x_209:
[----:B------:R-:W-:Y:S05]  /*9b90*/  BSYNC B0 ;  /* 0x0000000000007941 */ /* 0x000fea0003800000 */
.L_x_208:
        /* <DEDUP_REMOVED lines=29> */
.L_x_211:
[----:B------:R-:W-:Y:S05]  /*9d70*/  BSYNC B0 ;  /* 0x0000000000007941 */ /* 0x000fea0003800000 */
.L_x_210:
        /* <DEDUP_REMOVED lines=16> */
.L_x_187:
[----:B------:R-:W-:Y:S05]  /*9e80*/  BSYNC B1 ;  /* 0x0000000000017941 */ /* 0x000fea0003800000 */
.L_x_173:
        /* <DEDUP_REMOVED lines=11> */
.L_x_212:
[----:B------:R-:W-:Y:S05]  /*9f40*/  EXIT ;  /* 0x000000000000794d */ /* 0x000fea0003800000 */
.L_x_214:
        /* <DEDUP_REMOVED lines=11> */
.L_x_670:


//--------------------- .text._ZN5flash44flash_bwd_dq_dk_dv_loop_seqk_parallel_kernelI23Flash_bwd_kernel_traitsILi96ELi64ELi128ELi8ELi2ELi4ELi4ELb1ELb0EN7cutlass10bfloat16_tE19Flash_kernel_traitsILi96ELi64ELi128ELi8ES3_EELb1ELb1ELb0ELb0ELb1ELb1ELb0EEEvNS_16Flash_bwd_paramsE --------------------------
	.section	.text._ZN5flash44flash_bwd_dq_dk_dv_loop_seqk_parallel_kernelI23Flash_bwd_kernel_traitsILi96ELi64ELi128ELi8ELi2ELi4ELi4ELb1ELb0EN7cutlass10bfloat16_tE19Flash_kernel_traitsILi96ELi64ELi128ELi8ES3_EELb1ELb1ELb0ELb0ELb1ELb1ELb0EEEvNS_16Flash_bwd_paramsE,"ax",@progbits
	.sectioninfo	@"SHI_REGISTERS=255"
	.align	128
        .global         _ZN5flash44flash_bwd_dq_dk_dv_loop_seqk_parallel_kernelI23Flash_bwd_kernel_traitsILi96ELi64ELi128ELi8ELi2ELi4ELi4ELb1ELb0EN7cutlass10bfloat16_tE19Flash_kernel_traitsILi96ELi64ELi128ELi8ES3_EELb1ELb1ELb0ELb0ELb1ELb1ELb0EEEvNS_16Flash_bwd_paramsE
        .type           _ZN5flash44flash_bwd_dq_dk_dv_loop_seqk_parallel_kernelI23Flash_bwd_kernel_traitsILi96ELi64ELi128ELi8ELi2ELi4ELi4ELb1ELb0EN7cutlass10bfloat16_tE19Flash_kernel_traitsILi96ELi64ELi128ELi8ES3_EELb1ELb1ELb0ELb0ELb1ELb1ELb0EEEvNS_16Flash_bwd_paramsE,@function
        .size           _ZN5flash44flash_bwd_dq_dk_dv_loop_seqk_parallel_kernelI23Flash_bwd_kernel_traitsILi96ELi64ELi128ELi8ELi2ELi4ELi4ELb1ELb0EN7cutlass10bfloat16_tE19Flash_kernel_traitsILi96ELi64ELi128ELi8ES3_EELb1ELb1ELb0ELb0ELb1ELb1ELb0EEEvNS_16Flash_bwd_paramsE,(.L_x_671 - _ZN5flash44flash_bwd_dq_dk_dv_loop_seqk_parallel_kernelI23Flash_bwd_kernel_traitsILi96ELi64ELi128ELi8ELi2ELi4ELi4ELb1ELb0EN7cutlass10bfloat16_tE19Flash_kernel_traitsILi96ELi64ELi128ELi8ES3_EELb1ELb1ELb0ELb0ELb1ELb1ELb0EEEvNS_16Flash_bwd_paramsE)
        .other          _ZN5flash44flash_bwd_dq_dk_dv_loop_seqk_parallel_kernelI23Flash_bwd_kernel_traitsILi96ELi64ELi128ELi8ELi2ELi4ELi4ELb1ELb0EN7cutlass10bfloat16_tE19Flash_kernel_traitsILi96ELi64ELi128ELi8ES3_EELb1ELb1ELb0ELb0ELb1ELb1ELb0EEEvNS_16Flash_bwd_paramsE,@"STO_CUDA_ENTRY STV_DEFAULT"
_ZN5flash44flash_bwd_dq_dk_dv_loop_seqk_parallel_kernelI23Flash_bwd_kernel_traitsILi96ELi64ELi128ELi8ELi2ELi4ELi4ELb1ELb0EN7cutlass10bfloat16_tE19Flash_kernel_traitsILi96ELi64ELi128ELi8ES3_EELb1ELb1ELb0ELb0ELb1ELb1ELb0EEEvNS_16Flash_bwd_paramsE:
.text._ZN5flash44flash_bwd_dq_dk_dv_loop_seqk_parallel_kernelI23Flash_bwd_kernel_traitsILi96ELi64ELi128ELi8ELi2ELi4ELi4ELb1ELb0EN7cutlass10bfloat16_tE19Flash_kernel_traitsILi96ELi64ELi128ELi8ES3_EELb1ELb1ELb0ELb0ELb1ELb1ELb0EEEvNS_16Flash_bwd_paramsE:
        /* <DEDUP_REMOVED lines=16> */
[----:B------:R-:W-:Y:S01]  /*0100*/  IMAD.MOV.U32 R219, RZ, RZ, 0x40 ;  /* 0x00000040ffdb7424 */ /* 0x000fe200078e00ff */
        /* <DEDUP_REMOVED lines=16> */
[----:B------:R-:W-:Y:S01]  /*0210*/  SHF.R.S32.HI R0, RZ, 0x4, R2 ;  /* 0x00000004ff007819 */ /* 0x000fe20000011402 */
[----:B------:R-:W-:Y:S01]  /*0220*/  UMOV UR16, 0x4 ;  /* 0x0000000400107882 */ /* 0x000fe20000000000 */
[CC--:B------:R-:W-:Y:S01]  /*0230*/  LEA.HI R15, R5.reuse, R11.reuse, RZ, 0x6 ;  /* 0x0000000b050f7211 */ /* 0x0c0fe200078f30ff */
[----:B------:R-:W-:Y:S01]  /*0240*/  ULDC.64 UR28, c[0x0][0x200] ;  /* 0x00008000001c7ab9 */ /* 0x000fe20000000a00 */
[CC--:B------:R-:W-:Y:S01]  /*0250*/  LEA.HI R4, R5.reuse, R11.reuse, RZ, 0x2 ;  /* 0x0000000b05047211 */ /* 0x0c0fe200078f10ff */
[----:B------:R-:W-:Y:S01]  /*0260*/  ULDC.64 UR26, c[0x0][0x3c8] ;  /* 0x0000f200001a7ab9 */ /* 0x000fe20000000a00 */
[CC--:B------:R-:W-:Y:S01]  /*0270*/  LEA.HI R3, R5.reuse, R11.reuse, RZ, 0x5 ;  /* 0x0000000b05037211 */ /* 0x0c0fe200078f28ff */
[----:B------:R-:W-:Y:S01]  /*0280*/  ULDC UR13, c[0x0][0x224] ;  /* 0x00008900000d7ab9 */ /* 0x000fe20000000800 */
[----:B------:R-:W-:Y:S01]  /*0290*/  LEA.HI R19, R5, R11, RZ, 0x7 ;  /* 0x0000000b05137211 */ /* 0x000fe200078f38ff */
[----:B------:R-:W-:Y:S01]  /*02a0*/  ULDC UR12, c[0x0][0x22c] ;  /* 0x00008b00000c7ab9 */ /* 0x000fe20000000800 */
[C---:B------:R-:W-:Y:S01]  /*02b0*/  LOP3.LUT R5, R2.reuse, 0xfffffff0, RZ, 0xc0, !PT ;  /* 0xfffffff002057812 */ /* 0x040fe200078ec0ff */
[----:B------:R-:W-:Y:S01]  /*02c0*/  ULDC UR11, c[0x0][0x214] ;  /* 0x00008500000b7ab9 */ /* 0x000fe20000000800 */
[----:B------:R-:W-:Y:S01]  /*02d0*/  LEA.HI R2, R2, R0, RZ, 0x1 ;  /* 0x0000000002027211 */ /* 0x000fe200078f08ff */
[----:B------:R-:W-:Y:S01]  /*02e0*/  ULDC UR10, c[0x0][0x2e8] ;  /* 0x0000ba00000a7ab9 */ /* 0x000fe20000000800 */
[----:B------:R-:W-:Y:S01]  /*02f0*/  LOP3.LUT R10, R13, 0xfffffff8, RZ, 0xc0, !PT ;  /* 0xfffffff80d0a7812 */ /* 0x000fe200078ec0ff */
[C---:B------:R-:W-:Y:S01]  /*0300*/  IMAD.IADD R8, R11.reuse, 0x1, -R5 ;  /* 0x000000010b087824 */ /* 0x040fe200078e0a05 */
[----:B------:R-:W-:Y:S01]  /*0310*/  LOP3.LUT R2, R2, 0xfffffffe, RZ, 0xc0, !PT ;  /* 0xfffffffe02027812 */ /* 0x000fe200078ec0ff */
[----:B------:R-:W-:Y:S01]  /*0320*/  ULDC UR9, c[0x0][0x1c0] ;  /* 0x0000700000097ab9 */ /* 0x000fe20000000800 */
[----:B------:R-:W-:Y:S01]  /*0330*/  LOP3.LUT R7, R4, 0xfffffffc, RZ, 0xc0, !PT ;  /* 0xfffffffc04077812 */ /* 0x000fe200078ec0ff */
[----:B------:R-:W-:Y:S01]  /*0340*/  IMAD.IADD R10, R11, 0x1, -R10 ;  /* 0x000000010b0a7824 */ /* 0x000fe200078e0a0a */
[----:B------:R-:W-:Y:S01]  /*0350*/  LOP3.LUT R6, R3, 0xffffffe0, RZ, 0xc0, !PT ;  /* 0xffffffe003067812 */ /* 0x000fe200078ec0ff */
[----:B------:R-:W-:Y:S01]  /*0360*/  IMAD.IADD R14, R0, 0x1, -R2 ;  /* 0x00000001000e7824 */ /* 0x000fe200078e0a02 */
[--C-:B------:R-:W-:Y:S01]  /*0370*/  SHF.R.S32.HI R2, RZ, 0x2, R4.reuse ;  /* 0x00000002ff027819 */ /* 0x100fe20000011404 */
[C---:B------:R-:W-:Y:S01]  /*0380*/  IMAD.IADD R17, R11.reuse, 0x1, -R7 ;  /* 0x000000010b117824 */ /* 0x040fe200078e0a07 */
[----:B------:R-:W-:Y:S01]  /*0390*/  SHF.R.S32.HI R5, RZ, 0x1f, R4 ;  /* 0x0000001fff057819 */ /* 0x000fe20000011404 */
[----:B------:R-:W-:Y:S01]  /*03a0*/  IMAD.IADD R11, R11, 0x1, -R6 ;  /* 0x000000010b0b7824 */ /* 0x000fe200078e0a06 */
[--C-:B------:R-:W-:Y:S01]  /*03b0*/  SHF.R.S32.HI R0, RZ, 0x5, R3.reuse ;  /* 0x00000005ff007819 */ /* 0x100fe20000011403 */
[----:B------:R-:W-:Y:S01]  /*03c0*/  IMAD.SHL.U32 R22, R17, 0x8, RZ ;  /* 0x0000000811167824 */ /* 0x000fe200078e00ff */
[-C--:B------:R-:W-:Y:S01]  /*03d0*/  LEA.HI R7, R4, R2.reuse, RZ, 0x1 ;  /* 0x0000000204077211 */ /* 0x080fe200078f08ff */
[----:B------:R-:W-:Y:S01]  /*03e0*/  ULDC UR8, c[0x0][0x214] ;  /* 0x0000850000087ab9 */ /* 0x000fe20000000800 */
[----:B------:R-:W-:Y:S01]  /*03f0*/  LEA.HI R5, R5, R2, RZ, 0x3 ;  /* 0x0000000205057211 */ /* 0x000fe200078f18ff */
[----:B------:R-:W-:Y:S01]  /*0400*/  UIMAD UR18, UR4, UR18, URZ ;  /* 0x00000012041272a4 */ /* 0x000fe2000f8e023f */
[----:B------:R-:W-:Y:S01]  /*0410*/  SHF.R.S32.HI R6, RZ, 0x1f, R3 ;  /* 0x0000001fff067819 */ /* 0x000fe20000011403 */
[----:B------:R-:W-:Y:S01]  /*0420*/  USHF.R.S32.HI UR19, URZ, 0x1f, UR20 ;  /* 0x0000001f3f137899 */ /* 0x000fe20008011414 */
[----:B------:R-:W-:Y:S01]  /*0430*/  LEA.HI R4, R3, R0, RZ, 0x1 ;  /* 0x0000000003047211 */ /* 0x000fe200078f08ff */
[----:B------:R-:W-:Y:S01]  /*0440*/  UMOV UR17, 0xffffd000 ;  /* 0xffffd00000117882 */ /* 0x000fe20000000000 */
[----:B------:R-:W-:-:S02]  /*0450*/  LOP3.LUT R7, R7, 0x7fffffe, RZ, 0xc0, !PT ;  /* 0x07fffffe07077812 */ /* 0x000fc400078ec0ff */
[----:B------:R-:W-:Y:S02]  /*0460*/  LOP3.LUT R5, R5, 0xfffffff8, RZ, 0xc0, !PT ;  /* 0xfffffff805057812 */ /* 0x000fe400078ec0ff */
[----:B------:R-:W-:Y:S02]  /*0470*/  SHF.R.S32.HI R12, RZ, 0x3, R13 ;  /* 0x00000003ff0c7819 */ /* 0x000fe4000001140d */
[----:B------:R-:W-:Y:S01]  /*0480*/  LEA.HI R3, R6, R0, RZ, 0x2 ;  /* 0x0000000006037211 */ /* 0x000fe200078f10ff */
[----:B------:R-:W-:Y:S01]  /*0490*/  IMAD.IADD R9, R2, 0x1, -R5 ;  /* 0x0000000102097824 */ /* 0x000fe200078e0a05 */
[----:B------:R-:W-:Y:S01]  /*04a0*/  LOP3.LUT R6, R4, 0xfffffffe, RZ, 0xc0, !PT ;  /* 0xfffffffe04067812 */ /* 0x000fe200078ec0ff */
[----:B------:R-:W-:Y:S01]  /*04b0*/  IMAD.IADD R4, R2, 0x1, -R7 ;  /* 0x0000000102047824 */ /* 0x000fe200078e0a07 */
[----:B------:R-:W-:Y:S01]  /*04c0*/  LOP3.LUT R3, R3, 0xfffffffc, RZ, 0xc0, !PT ;  /* 0xfffffffc03037812 */ /* 0x000fe200078ec0ff */
[----:B------:R-:W-:Y:S01]  /*04d0*/  IMAD.SHL.U32 R2, R12, 0x40, RZ ;  /* 0x000000400c027824 */ /* 0x000fe200078e00ff */
[----:B------:R-:W-:Y:S01]  /*04e0*/  LEA.HI R5, R10, R10, RZ, 0x1 ;  /* 0x0000000a0a057211 */ /* 0x000fe200078f08ff */
[C---:B------:R-:W-:Y:S01]  /*04f0*/  IMAD.IADD R20, R0.reuse, 0x1, -R6 ;  /* 0x0000000100147824 */ /* 0x040fe200078e0a06 */
[----:B------:R-:W-:Y:S01]  /*0500*/  SHF.R.S32.HI R21, RZ, 0x6, R15 ;  /* 0x00000006ff157819 */ /* 0x000fe2000001140f */
[C---:B------:R-:W-:Y:S01]  /*0510*/  IMAD.IADD R12, R0.reuse, 0x1, -R3 ;  /* 0x00000001000c7824 */ /* 0x040fe200078e0a03 */
[----:B------:R-:W-:Y:S01]  /*0520*/  SHF.R.S32.HI R7, RZ, 0x1f, R11 ;  /* 0x0000001fff077819 */ /* 0x000fe2000001140b */
[----:B------:R-:W-:Y:S01]  /*0530*/  IMAD R6, R0, 0x8, R4 ;  /* 0x0000000800067824 */ /* 0x000fe200078e0204 */
[----:B------:R-:W-:Y:S01]  /*0540*/  LOP3.LUT R0, R2, 0xc0, RZ, 0xc0, !PT ;  /* 0x000000c002007812 */ /* 0x000fe200078ec0ff */
[----:B------:R-:W-:Y:S01]  /*0550*/  STL [R1+0x30], R20 ;  /* 0x0000301401007387 */ /* 0x000fe20000100800 */
[----:B------:R-:W-:-:S02]  /*0560*/  LOP3.LUT R2, R5, 0x7fffffe, RZ, 0xc0, !PT ;  /* 0x07fffffe05027812 */ /* 0x000fc400078ec0ff */
[----:B------:R-:W-:Y:S01]  /*0570*/  SHF.R.U32.HI R4, RZ, 0x3, R0 ;  /* 0x00000003ff047819 */ /* 0x000fe20000011600 */
[----:B------:R-:W-:Y:S01]  /*0580*/  STL [R1+0x38], R22 ;  /* 0x0000381601007387 */ /* 0x000fe20000100800 */
[----:B------:R-:W-:Y:S01]  /*0590*/  LOP3.LUT R3, R0, 0x18, R22, 0xf8, !PT ;  /* 0x0000001800037812 */ /* 0x000fe200078ef816 */
[C---:B------:R-:W-:Y:S01]  /*05a0*/  IMAD.IADD R2, R10.reuse, 0x1, -R2 ;  /* 0x000000010a027824 */ /* 0x040fe200078e0a02 */
[----:B------:R-:W-:Y:S01]  /*05b0*/  LEA.HI R248, R7, R11, RZ, 0x2 ;  /* 0x0000000b07f87211 */ /* 0x000fe200078f10ff */
[----:B------:R-:W-:Y:S01]  /*05c0*/  IMAD R0, R21, 0x4, R14 ;  /* 0x0000000415007824 */ /* 0x000fe200078e020e */
[----:B------:R-:W-:Y:S01]  /*05d0*/  LOP3.LUT R3, R3, R4, RZ, 0x3c, !PT ;  /* 0x0000000403037212 */ /* 0x000fe200078e3cff */
[----:B------:R-:W-:Y:S01]  /*05e0*/  IMAD.SHL.U32 R4, R10, 0x40, RZ ;  /* 0x000000400a047824 */ /* 0x000fe200078e00ff */
[----:B------:R-:W-:Y:S01]  /*05f0*/  SHF.R.S32.HI R11, RZ, 0x1f, R8 ;  /* 0x0000001fff0b7819 */ /* 0x000fe20000011408 */
[----:B------:R-:W-:Y:S01]  /*0600*/  IMAD R18, R0, 0x8, R2 ;  /* 0x0000000800127824 */ /* 0x000fe200078e0202 */
[-C--:B------:R-:W-:Y:S01]  /*0610*/  LEA.HI R0, R8, R8.reuse, RZ, 0x1 ;  /* 0x0000000808007211 */ /* 0x080fe200078f08ff */
[----:B------:R-:W-:Y:S01]  /*0620*/  IMAD.U32 R2, R6, 0x20, R3 ;  /* 0x0000002006027824 */ /* 0x000fe200078e0003 */
[----:B------:R-:W-:-:S02]  /*0630*/  LEA.HI R11, R11, R8, RZ, 0x3 ;  /* 0x000000080b0b7211 */ /* 0x000fc400078f18ff */
[----:B------:R-:W-:Y:S02]  /*0640*/  SHF.R.S32.HI R7, RZ, 0x1, R0 ;  /* 0x00000001ff077819 */ /* 0x000fe40000011400 */
[----:B------:R1:W-:Y:S01]  /*0650*/  STL [R1+0x24], R2 ;  /* 0x0000240201007387 */ /* 0x0003e20000100800 */
[----:B------:R-:W-:Y:S02]  /*0660*/  LOP3.LUT R3, R11, 0xfffffff8, RZ, 0xc0, !PT ;  /* 0xfffffff80b037812 */ /* 0x000fe400078ec0ff */
[----:B------:R-:W-:Y:S02]  /*0670*/  LOP3.LUT R6, R4, 0x1c0, RZ, 0xc0, !PT ;  /* 0x000001c004067812 */ /* 0x000fe400078ec0ff */
[----:B------:R-:W-:Y:S01]  /*0680*/  LOP3.LUT P4, RZ, R9, 0x2, RZ, 0xc0, !PT ;  /* 0x0000000209ff7812 */ /* 0x000fe2000788c0ff */
[----:B------:R-:W-:Y:S01]  /*0690*/  IMAD.IADD R15, R8, 0x1, -R3 ;  /* 0x00000001080f7824 */ /* 0x000fe200078e0a03 */
[----:B------:R-:W-:-:S05]  /*06a0*/  SHF.R.S32.HI R248, RZ, 0x2, R248 ;  /* 0x00000002fff87819 */ /* 0x000fca00000114f8 */
[----:B------:R-:W-:Y:S01]  /*06b0*/  IMAD R248, R20, 0x10, R248 ;  /* 0x0000001014f87824 */ /* 0x000fe200078e02f8 */
[----:B-1----:R-:W-:Y:S02]  /*06c0*/  SHF.R.S32.HI R2, RZ, 0x1, R5 ;  /* 0x00000001ff027819 */ /* 0x002fe40000011405 */
[----:B------:R-:W-:Y:S02]  /*06d0*/  LOP3.LUT R5, R0, 0x7fffffe, RZ, 0xc0, !PT ;  /* 0x07fffffe00057812 */ /* 0x000fe400078ec0ff */
[----:B------:R-:W-:Y:S01]  /*06e0*/  SHF.R.S32.HI R0, RZ, 0x1f, R0 ;  /* 0x0000001fff007819 */ /* 0x000fe20000011400 */
[C---:B------:R-:W-:Y:S01]  /*06f0*/  IMAD.SHL.U32 R3, R2.reuse, 0x40, RZ ;  /* 0x0000004002037824 */ /* 0x040fe200078e00ff */
[----:B------:R-:W-:Y:S01]  /*0700*/  LOP3.LUT P6, RZ, R2, 0x2, RZ, 0xc0, !PT ;  /* 0x0000000202ff7812 */ /* 0x000fe200078cc0ff */
[----:B------:R-:W-:Y:S01]  /*0710*/  IMAD.IADD R16, R8, 0x1, -R5 ;  /* 0x0000000108107824 */ /* 0x000fe200078e0a05 */
[----:B------:R-:W-:Y:S01]  /*0720*/  LEA.HI R4, R0, R7, RZ, 0x2 ;  /* 0x0000000700047211 */ /* 0x000fe200078f10ff */
[----:B------:R-:W-:Y:S01]  /*0730*/  IMAD.SHL.U32 R0, R12, 0x10, RZ ;  /* 0x000000100c007824 */ /* 0x000fe200078e00ff */
[----:B------:R-:W-:-:S02]  /*0740*/  LOP3.LUT R5, R9, 0x1, RZ, 0xc0, !PT ;  /* 0x0000000109057812 */ /* 0x000fc400078ec0ff */
[----:B------:R-:W-:Y:S02]  /*0750*/  LOP3.LUT R4, R4, 0xfffffffc, RZ, 0xc0, !PT ;  /* 0xfffffffc04047812 */ /* 0x000fe400078ec0ff */
[----:B------:R-:W-:Y:S02]  /*0760*/  LOP3.LUT R2, R6, 0x30, R0, 0xf8, !PT ;  /* 0x0000003006027812 */ /* 0x000fe400078ef800 */
[----:B------:R-:W-:Y:S01]  /*0770*/  LOP3.LUT R0, R3, 0xc0, RZ, 0xc0, !PT ;  /* 0x000000c003007812 */ /* 0x000fe200078ec0ff */
[----:B------:R-:W-:Y:S01]  /*0780*/  IMAD.IADD R10, R7, 0x1, -R4 ;  /* 0x00000001070a7824 */ /* 0x000fe200078e0a04 */
[----:B------:R-:W-:Y:S02]  /*0790*/  LEA.HI R7, R9, R9, RZ, 0x1 ;  /* 0x0000000909077211 */ /* 0x000fe400078f08ff */
[----:B------:R-:W-:Y:S02]  /*07a0*/  LOP3.LUT R3, R0, 0x8, R13, 0xf8, !PT ;  /* 0x0000000800037812 */ /* 0x000fe400078ef80d */
[----:B------:R-:W-:-:S02]  /*07b0*/  SHF.R.U32.HI R0, RZ, 0x3, R0 ;  /* 0x00000003ff007819 */ /* 0x000fc40000011600 */
[----:B------:R-:W-:Y:S02]  /*07c0*/  ISETP.NE.U32.AND P5, PT, R5, 0x1, PT ;  /* 0x000000010500780c */ /* 0x000fe40003fa5070 */
[----:B------:R-:W-:Y:S01]  /*07d0*/  LOP3.LUT R213, R3, R0, RZ, 0x3c, !PT ;  /* 0x0000000003d57212 */ /* 0x000fe200078e3cff */
[----:B------:R-:W-:Y:S01]  /*07e0*/  IMAD.SHL.U32 R3, R21, 0x20, RZ ;  /* 0x0000002015037824 */ /* 0x000fe200078e00ff */
[----:B------:R-:W-:Y:S02]  /*07f0*/  LOP3.LUT R0, R7, 0x3fffffe, RZ, 0xc0, !PT ;  /* 0x03fffffe07007812 */ /* 0x000fe400078ec0ff */
[----:B------:R-:W-:Y:S01]  /*0800*/  LOP3.LUT R4, R2, 0x8, R13, 0xf8, !PT ;  /* 0x0000000802047812 */ /* 0x000fe200078ef80d */
[----:B------:R-:W-:Y:S01]  /*0810*/  IMAD.U32 R213, R18, 0x20, R213 ;  /* 0x0000002012d57824 */ /* 0x000fe200078e00d5 */
[----:B------:R-:W-:Y:S01]  /*0820*/  SHF.R.U32.HI R2, RZ, 0x3, R6 ;  /* 0x00000003ff027819 */ /* 0x000fe20000011606 */
[----:B------:R-:W-:Y:S01]  /*0830*/  IMAD.IADD R5, R9, 0x1, -R0 ;  /* 0x0000000109057824 */ /* 0x000fe200078e0a00 */
[----:B------:R-:W-:Y:S01]  /*0840*/  SEL R239, R239, 0x10, !P5 ;  /* 0x00000010efef7807 */ /* 0x000fe20006800000 */
[----:B------:R-:W-:Y:S01]  /*0850*/  IMAD.SHL.U32 R0, R9, 0x40, RZ ;  /* 0x0000004009007824 */ /* 0x000fe200078e00ff */
[----:B------:R-:W-:Y:S01]  /*0860*/  LOP3.LUT R13, R4, R2, RZ, 0x3c, !PT ;  /* 0x00000002040d7212 */ /* 0x000fe200078e3cff */
[----:B------:R-:W-:Y:S01]  /*0870*/  IMAD.SHL.U32 R4, R17, 0x2, RZ ;  /* 0x0000000211047824 */ /* 0x000fe200078e00ff */
[----:B------:R-:W-:Y:S01]  /*0880*/  SHF.R.S32.HI R2, RZ, 0x3, R11 ;  /* 0x00000003ff027819 */ /* 0x000fe2000001140b */
[----:B------:R-:W-:Y:S01]  /*0890*/  IMAD.SHL.U32 R213, R213, 0x2, RZ ;  /* 0x00000002d5d57824 */ /* 0x000fe200078e00ff */
[----:B------:R-:W-:-:S02]  /*08a0*/  LOP3.LUT R0, R0, 0x1c0, RZ, 0xc0, !PT ;  /* 0x000001c000007812 */ /* 0x000fc400078ec0ff */
[----:B------:R-:W-:Y:S01]  /*08b0*/  SEL R214, R222, 0xffffffe0, !P6 ;  /* 0xffffffe0ded67807 */ /* 0x000fe20007000000 */
[----:B------:R-:W-:Y:S01]  /*08c0*/  IMAD R16, R2, 0x8, R16 ;  /* 0x0000000802107824 */ /* 0x000fe200078e0210 */
[----:B------:R-:W-:Y:S01]  /*08d0*/  LOP3.LUT R3, R0, 0x20, R3, 0xf8, !PT ;  /* 0x0000002000037812 */ /* 0x000fe200078ef803 */
[C---:B------:R-:W-:Y:S01]  /*08e0*/  IMAD R217, R12.reuse, 0x2, R2 ;  /* 0x000000020cd97824 */ /* 0x040fe200078e0202 */
[----:B------:R-:W-:Y:S01]  /*08f0*/  SHF.R.U32.HI R0, RZ, 0x3, R0 ;  /* 0x00000003ff007819 */ /* 0x000fe20000011600 */
[----:B------:R-:W-:Y:S02]  /*0900*/  IMAD R2, R12, 0x200, R4 ;  /* 0x000002000c027824 */ /* 0x000fe400078e0204 */
[----:B------:R-:W-:Y:S01]  /*0910*/  IMAD.IADD R214, R213, 0x1, R214 ;  /* 0x00000001d5d67824 */ /* 0x000fe200078e02d6 */
[----:B------:R-:W-:Y:S01]  /*0920*/  LOP3.LUT R6, R3, R0, RZ, 0x3c, !PT ;  /* 0x0000000003067212 */ /* 0x000fe200078e3cff */
[----:B------:R-:W-:Y:S01]  /*0930*/  IMAD R9, R5, 0x20, R2 ;  /* 0x0000002005097824 */ /* 0x000fe200078e0202 */
[----:B------:R-:W-:-:S02]  /*0940*/  SHF.R.S32.HI R0, RZ, 0x1, R7 ;  /* 0x00000001ff007819 */ /* 0x000fc40000011407 */
[----:B------:R-:W-:Y:S02]  /*0950*/  SHF.R.S32.HI R2, RZ, 0x7, R19 ;  /* 0x00000007ff027819 */ /* 0x000fe40000011413 */
[C---:B------:R-:W-:Y:S01]  /*0960*/  LOP3.LUT P3, RZ, R0.reuse, 0x2, RZ, 0xc0, !PT ;  /* 0x0000000200ff7812 */ /* 0x040fe2000786c0ff */
[----:B------:R-:W-:Y:S02]  /*0970*/  IMAD.SHL.U32 R0, R0, 0x40, RZ ;  /* 0x0000004000007824 */ /* 0x000fe400078e00ff */
[C---:B------:R-:W-:Y:S01]  /*0980*/  IMAD R3, R2.reuse, 0x1000, R4 ;  /* 0x0000100002037824 */ /* 0x040fe200078e0204 */
[----:B------:R-:W-:Y:S01]  /*0990*/  R2P PR, R15, 0x6 ;  /* 0x000000060f007804 */ /* 0x000fe20000000000 */
[----:B------:R-:W-:Y:S01]  /*09a0*/  IMAD.SHL.U32 R2, R2, 0x8, RZ ;  /* 0x0000000802027824 */ /* 0x000fe200078e00ff */
[----:B------:R-:W-:Y:S01]  /*09b0*/  LOP3.LUT R0, R0, 0xc0, RZ, 0xc0, !PT ;  /* 0x000000c000007812 */ /* 0x000fe200078ec0ff */
[----:B------:R-:W-:Y:S01]  /*09c0*/  IMAD R5, R20, 0x400, R3 ;  /* 0x0000040014057824 */ /* 0x000fe200078e0203 */
[----:B------:R-:W-:Y:S01]  /*09d0*/  LOP3.LUT P0, RZ, R10, 0x2, RZ, 0xc0, !PT ;  /* 0x000000020aff7812 */ /* 0x000fe2000780c0ff */
        /* <DEDUP_REMOVED lines=11> */
[----:B------:R-:W-:Y:S01]  /*0a90*/  SEL R218, R222, 0xffffffe0, !P1 ;  /* 0xffffffe0deda7807 */ /* 0x000fe20004800000 */
        /* <DEDUP_REMOVED lines=14> */
[----:B------:R-:W-:Y:S01]  /*0b80*/  SEL R219, R219, 0xffffffc0, !P2 ;  /* 0xffffffc0dbdb7807 */ /* 0x000fe20005000000 */
[----:B------:R-:W-:Y:S01]  /*0b90*/  IMAD.IADD R221, R0, 0x1, R2 ;  /* 0x0000000100dd7824 */ /* 0x000fe200078e0202 */
[C---:B------:R-:W-:Y:S01]  /*0ba0*/  IADD3 R0, R4.reuse, 0x20, RZ ;  /* 0x0000002004007810 */ /* 0x040fe20007ffe0ff */
[----:B------:R1:W-:Y:S01]  /*0bb0*/  STL [R1+0x1c], R4 ;  /* 0x00001c0401007387 */ /* 0x0003e20000100800 */
[----:B------:R-:W-:Y:S01]  /*0bc0*/  @P3 IADD3 R0, R4, -0x20, RZ ;  /* 0xffffffe004003810 */ /* 0x000fe20007ffe0ff */
[----:B------:R-:W-:Y:S01]  /*0bd0*/  IMAD.IADD R223, R223, 0x1, R5 ;  /* 0x00000001dfdf7824 */ /* 0x000fe200078e0205 */
[----:B------:R-:W-:Y:S01]  /*0be0*/  LEA R217, R217, 0xf000, 0x1 ;  /* 0x0000f000d9d97811 */ /* 0x000fe200078e08ff */
[----:B------:R-:W-:Y:S01]  /*0bf0*/  IMAD.SHL.U32 R2, R3, 0x2, RZ ;  /* 0x0000000203027824 */ /* 0x000fe200078e00ff */
[C---:B------:R-:W-:Y:S01]  /*0c00*/  IADD3 R240, R242.reuse, 0x20, RZ ;  /* 0x00000020f2f07810 */ /* 0x040fe20007ffe0ff */
[----:B------:R1:W-:Y:S01]  /*0c10*/  STL [R1+0x20], R0 ;  /* 0x0000200001007387 */ /* 0x0003e20000100800 */
[----:B------:R-:W-:Y:S01]  /*0c20*/  @P4 IADD3 R240, R242, -0x20, RZ ;  /* 0xffffffe0f2f04810 */ /* 0x000fe20007ffe0ff */
[C---:B------:R-:W-:Y:S01]  /*0c30*/  IMAD.IADD R218, R217.reuse, 0x1, R218 ;  /* 0x00000001d9da7824 */ /* 0x040fe200078e02da */
[----:B------:R-:W-:Y:S01]  /*0c40*/  SEL R222, R222, 0xffffffe0, !P0 ;  /* 0xffffffe0dede7807 */ /* 0x000fe20004000000 */
[----:B------:R-:W-:-:S02]  /*0c50*/  IMAD.IADD R220, R217, 0x1, R219 ;  /* 0x00000001d9dc7824 */ /* 0x000fc400078e02db */
[----:B------:R-:W-:Y:S02]  /*0c60*/  IMAD.IADD R239, R239, 0x1, R240 ;  /* 0x00000001efef7824 */ /* 0x000fe400078e02f0 */
[----:B------:R-:W-:Y:S02]  /*0c70*/  IMAD.IADD R219, R218, 0x1, R219 ;  /* 0x00000001dadb7824 */ /* 0x000fe400078e02db */
.L_x_223:
        /* <DEDUP_REMOVED lines=31> */
[----:B-----5:R-:W-:Y:S05]  /*0e70*/  @P0 BRA `(.L_x_215) ;  /* 0x00006de000000947 */ /* 0x020fea0003800000 */
[----:B------:R-:W-:Y:S01]  /*0e80*/  IABS R6, c[0x0][0x1c8] ;  /* 0x0000720000067a13 */ /* 0x000fe20000000000 */
[----:B------:R-:W1:Y:S01]  /*0e90*/  S2UR UR36, SR_CTAID.Z ;  /* 0x00000000002479c3 */ /* 0x000e620000002700 */
[----:B------:R-:W-:Y:S01]  /*0ea0*/  ULDC UR40, c[0x0][0x1c8] ;  /* 0x0000720000287ab9 */ /* 0x000fe20000000800 */
[----:B------:R-:W-:Y:S01]  /*0eb0*/  ISETP.NE.AND P2, PT, RZ, c[0x0][0x1c8], PT ;  /* 0x00007200ff007a0c */ /* 0x000fe20003f45270 */
[----:B------:R-:W2:Y:S01]  /*0ec0*/  I2F.RP R4, R6 ;  /* 0x0000000600047306 */ /* 0x000ea20000209400 */
[----:B------:R-:W-:Y:S02]  /*0ed0*/  ULDC UR44, c[0x0][0x214] ;  /* 0x00008500002c7ab9 */ /* 0x000fe40000000800 */
[----:B------:R-:W-:Y:S02]  /*0ee0*/  ULDC.U8 UR7, c[0x0][0x328] ;  /* 0x0000ca0000077ab9 */ /* 0x000fe40000000000 */
[----:B------:R-:W3:Y:S01]  /*0ef0*/  S2UR UR31, SR_CTAID.Y ;  /* 0x00000000001f79c3 */ /* 0x000ee20000002600 */
[----:B------:R-:W-:-:S02]  /*0f00*/  UIADD3 UR44, UR44, 0x3f, URZ ;  /* 0x0000003f2c2c7890 */ /* 0x000fc4000fffe03f */
[----:B------:R-:W-:Y:S02]  /*0f10*/  ULDC.64 UR4, c[0x0][0x240] ;  /* 0x0000900000047ab9 */ /* 0x000fe40000000a00 */
[----:B------:R-:W-:Y:S02]  /*0f20*/  UISETP.NE.AND UP0, UPT, UR7, URZ, UPT ;  /* 0x0000003f0700728c */ /* 0x000fe4000bf05270 */
[----:B------:R-:W-:Y:S02]  /*0f30*/  UISETP.NE.U32.AND UP1, UPT, URZ, UR4, UPT ;  /* 0x000000043f00728c */ /* 0x000fe4000bf25070 */
[----:B------:R-:W-:Y:S01]  /*0f40*/  USHF.R.S32.HI UR47, URZ, 0x1f, UR44 ;  /* 0x0000001f3f2f7899 */ /* 0x000fe2000801142c */
[----:B--2---:R-:W2:Y:S01]  /*0f50*/  MUFU.RCP R4, R4 ;  /* 0x0000000400047308 */ /* 0x004ea20000001000 */
[----:B------:R-:W-:Y:S02]  /*0f60*/  UISETP.NE.AND.EX UP1, UPT, URZ, UR5, UPT, UP1 ;  /* 0x000000053f00728c */ /* 0x000fe4000bf25310 */
[----:B------:R-:W-:Y:S01]  /*0f70*/  ULEA.HI UR47, UR47, UR44, URZ, 0x6 ;  /* 0x0000002c2f2f7291 */ /* 0x000fe2000f8f303f */
[----:B-1----:R-:W-:Y:S01]  /*0f80*/  IABS R3, UR36 ;  /* 0x0000002400037c13 */ /* 0x002fe20008000000 */
[----:B------:R-:W-:-:S02]  /*0f90*/  ULOP3.LUT UR40, UR36, UR40, URZ, 0x3c, !UPT ;  /* 0x0000002824287292 */ /* 0x000fc4000f8e3c3f */
[----:B------:R-:W-:Y:S02]  /*0fa0*/  ULDC UR5, c[0x0][0x214] ;  /* 0x0000850000057ab9 */ /* 0x000fe40000000800 */
[----:B------:R-:W-:Y:S02]  /*0fb0*/  ULDC UR46, c[0x0][0x22c] ;  /* 0x00008b00002e7ab9 */ /* 0x000fe40000000800 */
[----:B------:R-:W-:Y:S01]  /*0fc0*/  ISETP.LE.AND P1, PT, RZ, UR40, PT ;  /* 0x00000028ff007c0c */ /* 0x000fe2000bf23270 */
[----:B---3--:R-:W-:Y:S02]  /*0fd0*/  UIMAD.WIDE UR50, UR31, 0x80, URZ ;  /* 0x000000801f3278a5 */ /* 0x008fe4000f8e023f */
[----:B------:R-:W-:Y:S01]  /*0fe0*/  ULDC UR6, c[0x0][0x1c0] ;  /* 0x0000700000067ab9 */ /* 0x000fe20000000800 */
[----:B--2---:R-:W-:Y:S01]  /*0ff0*/  IADD3 R4, R4, 0xffffffe, RZ ;  /* 0x0ffffffe04047810 */ /* 0x004fe20007ffe0ff */
[----:B------:R-:W-:Y:S02]  /*1000*/  USEL UR40, UR50, URZ, UP1 ;  /* 0x0000003f32287287 */ /* 0x000fe40008800000 */
[----:B------:R-:W-:Y:S01]  /*1010*/  ULOP3.LUT UR50, UR47, 0xffffffc0, URZ, 0xc0, !UPT ;  /* 0xffffffc02f327892 */ /* 0x000fe2000f8ec03f */
[----:B------:R-:W1:Y:S01]  /*1020*/  F2I.FTZ.U32.TRUNC.NTZ R5, R4 ;  /* 0x0000000400057305 */ /* 0x000e62000021f000 */
[----:B------:R-:W-:-:S02]  /*1030*/  @UP0 UIMAD UR7, UR31, UR5, URZ ;  /* 0x000000051f0702a4 */ /* 0x000fc4000f8e023f */
[----:B------:R-:W-:Y:S02]  /*1040*/  ULDC.U8 UR39, c[0x0][0x3d0] ;  /* 0x0000f40000277ab9 */ /* 0x000fe40000000000 */
[----:B------:R-:W-:Y:S02]  /*1050*/  UIMAD UR46, UR36, UR46, URZ ;  /* 0x0000002e242e72a4 */ /* 0x000fe4000f8e023f */
[----:B------:R-:W-:Y:S02]  /*1060*/  @!UP0 UIMAD UR6, UR31, UR6, UR36 ;  /* 0x000000061f0682a4 */ /* 0x000fe4000f8e0224 */
[----:B------:R-:W-:Y:S02]  /*1070*/  UIADD3 UR50, UR50, -0x40, URZ ;  /* 0xffffffc032327890 */ /* 0x000fe4000fffe03f */
[----:B------:R-:W-:Y:S02]  /*1080*/  ULDC UR45, c[0x0][0x234] ;  /* 0x00008d00002d7ab9 */ /* 0x000fe40000000800 */
[----:B------:R-:W-:-:S02]  /*1090*/  ULDC UR42, c[0x0][0x1c0] ;  /* 0x00007000002a7ab9 */ /* 0x000fc40000000800 */
        /* <DEDUP_REMOVED lines=10> */
[----:B------:R-:W-:Y:S02]  /*1140*/  USHF.R.S32.HI UR41, URZ, 0x1f, UR46 ;  /* 0x0000001f3f297899 */ /* 0x000fe4000801142e */
[----:B------:R-:W-:Y:S01]  /*1150*/  USHF.R.S32.HI UR47, URZ, 0x6, UR47 ;  /* 0x000000063f2f7899 */ /* 0x000fe2000801142f */
[----:B------:R-:W-:Y:S01]  /*1160*/  IMAD.HI.U32 R0, R0, R3, RZ ;  /* 0x0000000300007227 */ /* 0x000fe200078e00ff */
[----:B------:R-:W-:-:S03]  /*1170*/  @!UP0 UIMAD UR45, UR6, UR5, URZ ;  /* 0x00000005062d82a4 */ /* 0x000fc6000f8e023f */
[----:B------:R-:W-:-:S04]  /*1180*/  IMAD.MOV R4, RZ, RZ, -R0 ;  /* 0x000000ffff047224 */ /* 0x000fc800078e0a00 */
[C---:B------:R-:W-:Y:S02]  /*1190*/  IMAD R3, R6.reuse, R4, R3 ;  /* 0x0000000406037224 */ /* 0x040fe400078e0203 */
[----:B------:R-:W1:Y:S03]  /*11a0*/  S2R R4, SR_CTAID.X ;  /* 0x0000000000047919 */ /* 0x000e660000002500 */
[----:B------:R-:W-:-:S13]  /*11b0*/  ISETP.GT.U32.AND P3, PT, R6, R3, PT ;  /* 0x000000030600720c */ /* 0x000fda0003f64070 */
[----:B------:R-:W-:Y:S01]  /*11c0*/  @!P3 IMAD.IADD R3, R3, 0x1, -R6 ;  /* 0x000000010303b824 */ /* 0x000fe200078e0a06 */
[----:B------:R-:W-:Y:S02]  /*11d0*/  @!P3 IADD3 R0, R0, 0x1, RZ ;  /* 0x000000010000b810 */ /* 0x000fe40007ffe0ff */
[----:B------:R-:W-:Y:S01]  /*11e0*/  ISETP.NE.AND P3, PT, RZ, UR39, PT ;  /* 0x00000027ff007c0c */ /* 0x000fe2000bf65270 */
[----:B------:R-:W-:Y:S01]  /*11f0*/  USEL UR39, UR51, URZ, UP1 ;  /* 0x0000003f33277287 */ /* 0x000fe20008800000 */
[----:B------:R-:W-:Y:S01]  /*1200*/  ISETP.GE.U32.AND P0, PT, R3, R6, PT ;  /* 0x000000060300720c */ /* 0x000fe20003f06070 */
[----:B------:R-:W-:Y:S01]  /*1210*/  USHF.R.S32.HI UR51, URZ, 0x1f, UR50 ;  /* 0x0000001f3f337899 */ /* 0x000fe20008011432 */
[----:B-1----:R-:W-:-:S04]  /*1220*/  IMAD.WIDE.U32 R20, R4, c[0x0][0x3d8], RZ ;  /* 0x0000f60004147a25 */ /* 0x002fc800078e00ff */
[----:B------:R-:W-:Y:S01]  /*1230*/  IMAD R3, R4, c[0x0][0x3dc], R21 ;  /* 0x0000f70004037a24 */ /* 0x000fe200078e0215 */
[----:B------:R-:W-:-:S04]  /*1240*/  SEL R20, R20, RZ, P3 ;  /* 0x000000ff14147207 */ /* 0x000fc80001800000 */
[----:B------:R-:W-:Y:S02]  /*1250*/  SEL R19, R3, RZ, P3 ;  /* 0x000000ff03137207 */ /* 0x000fe40001800000 */
        /* <DEDUP_REMOVED lines=9> */
.L_x_216:
[----:B------:R-:W-:-:S04]  /*12f0*/  UIMAD UR44, UR31, UR15, UR36 ;  /* 0x0000000f1f2c72a4 */ /* 0x000fc8000f8e0224 */
[----:B------:R-:W-:Y:S02]  /*1300*/  UIMAD UR44, UR44, UR14, URZ ;  /* 0x0000000e2c2c72a4 */ /* 0x000fe4000f8e023f */
.L_x_217:
[----:B------:R-:W2:Y:S04]  /*1310*/  LDL.64 R4, [R1+0x38] ;  /* 0x0000380001047983 */ /* 0x000ea80000100a00 */
[----:B------:R1:W2:Y:S01]  /*1320*/  LDL.64 R24, [R1+0x38] ;  /* 0x0000380001187983 */ /* 0x0002a20000100a00 */
[----:B------:R-:W-:Y:S01]  /*1330*/  UIADD3 UR30, UP0, UR37, UR30, URZ ;  /* 0x0000001e251e7290 */ /* 0x000fe2000ff1e03f */
[----:B------:R-:W-:Y:S01]  /*1340*/  IMAD.U32 R8, RZ, RZ, UR31 ;  /* 0x0000001fff087e24 */ /* 0x000fe2000f8e00ff */
[----:B------:R-:W-:Y:S01]  /*1350*/  ULDC.64 UR6, c[0x0][0x368] ;  /* 0x0000da0000067ab9 */ /* 0x000fe20000000a00 */
[----:B------:R-:W3:Y:S01]  /*1360*/  S2R R21, SR_TID.X ;  /* 0x0000000000157919 */ /* 0x000ee20000002100 */
[----:B------:R-:W-:Y:S01]  /*1370*/  UIADD3.X UR25, UR4, UR25, URZ, UP0, !UPT ;  /* 0x0000001904197290 */ /* 0x000fe200087fe43f */
[----:B------:R-:W-:Y:S01]  /*1380*/  MOV R12, UR31 ;  /* 0x0000001f000c7c02 */ /* 0x000fe20008000f00 */
[----:B------:R-:W-:Y:S01]  /*1390*/  UIMAD UR6, UR48, UR6, URZ ;  /* 0x00000006300672a4 */ /* 0x000fe2000f8e023f */
[----:B------:R-:W-:Y:S01]  /*13a0*/  MOV R6, UR30 ;  /* 0x0000001e00067c02 */ /* 0x000fe20008000f00 */
[----:B------:R-:W-:Y:S01]  /*13b0*/  ULDC.64 UR4, c[0x0][0x1a0] ;  /* 0x0000680000047ab9 */ /* 0x000fe20000000a00 */
[----:B------:R-:W-:Y:S01]  /*13c0*/  IMAD.U32 R11, RZ, RZ, UR31 ;  /* 0x0000001fff0b7e24 */ /* 0x000fe2000f8e00ff */
[----:B------:R-:W-:-:S02]  /*13d0*/  UIMAD UR4, UR25, UR4, URZ ;  /* 0x00000004190472a4 */ /* 0x000fc4000f8e023f */
[----:B------:R-:W-:Y:S02]  /*13e0*/  UIMAD UR7, UR31, UR7, UR6 ;  /* 0x000000071f0772a4 */ /* 0x000fe4000f8e0206 */
[----:B------:R-:W-:-:S03]  /*13f0*/  UIMAD UR6, UR30, UR5, UR4 ;  /* 0x000000051e0672a4 */ /* 0x000fc6000f8e0204 */
[----:B------:R-:W-:Y:S02]  /*1400*/  ULDC.64 UR4, c[0x0][0x198] ;  /* 0x0000660000047ab9 */ /* 0x000fe40000000a00 */
[----:B------:R-:W-:-:S04]  /*1410*/  UIMAD UR4, UR25, UR4, URZ ;  /* 0x00000004190472a4 */ /* 0x000fc8000f8e023f */
[----:B------:R-:W-:Y:S01]  /*1420*/  UIMAD UR4, UR30, UR5, UR4 ;  /* 0x000000051e0472a4 */ /* 0x000fe2000f8e0204 */
[----:B---3--:R-:W-:-:S04]  /*1430*/  SHF.R.S32.HI R22, RZ, 0x1f, R21 ;  /* 0x0000001fff167819 */ /* 0x008fc80000011415 */
[----:B------:R-:W-:-:S04]  /*1440*/  LEA.HI R16, R22, R21, RZ, 0x2 ;  /* 0x0000001516107211 */ /* 0x000fc800078f10ff */
[----:B------:R-:W-:-:S04]  /*1450*/  SHF.R.S32.HI R16, RZ, 0x2, R16 ;  /* 0x00000002ff107819 */ /* 0x000fc80000011410 */
[----:B------:R-:W-:Y:S02]  /*1460*/  SHF.R.S32.HI R17, RZ, 0x1f, R16 ;  /* 0x0000001fff117819 */ /* 0x000fe40000011410 */
[----:B------:R-:W-:-:S04]  /*1470*/  IADD3 R3, P0, R16, UR50, RZ ;  /* 0x0000003210037c10 */ /* 0x000fc8000ff1e0ff */
[----:B------:R-:W-:-:S05]  /*1480*/  IADD3.X R10, R17, UR51, RZ, P0, !PT ;  /* 0x00000033110a7c10 */ /* 0x000fca00087fe4ff */
[----:B------:R-:W-:Y:S02]  /*1490*/  IMAD R13, R10, c[0x0][0x190], RZ ;  /* 0x000064000a0d7a24 */ /* 0x000fe400078e02ff */
[----:B------:R-:W-:Y:S01]  /*14a0*/  IMAD.U32 R18, RZ, RZ, UR36 ;  /* 0x00000024ff127e24 */ /* 0x000fe2000f8e00ff */
[----:B------:R-:W-:Y:S01]  /*14b0*/  UIADD3 UR45, UR50, UR45, URZ ;  /* 0x0000002d322d7290 */ /* 0x000fe2000fffe03f */
[----:B------:R-:W-:Y:S01]  /*14c0*/  @P3 BAR.SYNC.DEFER_BLOCKING 0x0 ;  /* 0x0000000000003b1d */ /* 0x000fe20000010000 */
[----:B--2---:R-:W-:Y:S02]  /*14d0*/  IMAD.MOV.U32 R24, RZ, RZ, R4 ;  /* 0x000000ffff187224 */ /* 0x004fe400078e0004 */
[----:B------:R-:W-:-:S03]  /*14e0*/  IMAD.U32 R4, RZ, RZ, UR30 ;  /* 0x0000001eff047e24 */ /* 0x000fc6000f8e00ff */
[----:B------:R-:W-:-:S05]  /*14f0*/  SHF.R.S32.HI R25, RZ, 0x1f, R24 ;  /* 0x0000001fff197819 */ /* 0x000fca0000011418 */
[----:B------:R1:W-:Y:S01]  /*1500*/  STL [R1+0x3c], R25 ;  /* 0x00003c1901007387 */ /* 0x0003e20000100800 */
[----:B------:R-:W-:-:S03]  /*1510*/  IMAD.WIDE.U32 R4, R4, c[0x0][0x198], R24 ;  /* 0x0000660004047a25 */ /* 0x000fc600078e0018 */
[----:B------:R-:W2:Y:S01]  /*1520*/  LDL R23, [R1+0x24] ;  /* 0x0000240001177983 */ /* 0x000ea20000100800 */
[--C-:B------:R-:W-:Y:S01]  /*1530*/  IMAD.WIDE.U32 R8, R8, c[0x0][0x368], R24.reuse ;  /* 0x0000da0008087a25 */ /* 0x100fe200078e0018 */
[----:B------:R-:W-:Y:S01]  /*1540*/  IADD3 R5, R5, UR4, RZ ;  /* 0x0000000405057c10 */ /* 0x000fe2000fffe0ff */
[----:B------:R-:W-:Y:S02]  /*1550*/  ULDC.64 UR4, c[0x0][0x180] ;  /* 0x0000600000047ab9 */ /* 0x000fe40000000a00 */
[----:B------:R-:W-:Y:S01]  /*1560*/  IMAD.WIDE.U32 R6, R6, c[0x0][0x1a0], R24 ;  /* 0x0000680006067a25 */ /* 0x000fe200078e0018 */
[----:B------:R-:W-:Y:S01]  /*1570*/  UIMAD UR4, UR48, UR4, URZ ;  /* 0x00000004300472a4 */ /* 0x000fe2000f8e023f */
[----:B------:R-:W-:Y:S02]  /*1580*/  IADD3 R9, R9, UR7, RZ ;  /* 0x0000000709097c10 */ /* 0x000fe4000fffe0ff */
[----:B------:R-:W-:Y:S01]  /*1590*/  IMAD.WIDE.U32 R4, R12, c[0x0][0x180], R4 ;  /* 0x000060000c047a25 */ /* 0x000fe200078e0004 */
[----:B------:R-:W-:Y:S01]  /*15a0*/  UIMAD UR4, UR31, UR5, UR4 ;  /* 0x000000051f0472a4 */ /* 0x000fe2000f8e0204 */
[----:B------:R-:W-:Y:S01]  /*15b0*/  IADD3 R7, R7, UR6, RZ ;  /* 0x0000000607077c10 */ /* 0x000fe2000fffe0ff */
[----:B------:R-:W-:Y:S01]  /*15c0*/  ULDC.64 UR6, c[0x0][0x188] ;  /* 0x0000620000067ab9 */ /* 0x000fe20000000a00 */
[----:B------:R-:W-:Y:S01]  /*15d0*/  IMAD R12, R10, c[0x0][0x370], RZ ;  /* 0x0000dc000a0c7a24 */ /* 0x000fe200078e02ff */
[----:B------:R-:W-:-:S02]  /*15e0*/  UIMAD UR6, UR48, UR6, URZ ;  /* 0x00000006300672a4 */ /* 0x000fc4000f8e023f */
[----:B------:R-:W-:Y:S01]  /*15f0*/  IADD3 R5, R5, UR4, RZ ;  /* 0x0000000405057c10 */ /* 0x000fe2000fffe0ff */
[----:B------:R-:W-:Y:S01]  /*1600*/  ULDC.64 UR4, c[0x0][0x378] ;  /* 0x0000de0000047ab9 */ /* 0x000fe20000000a00 */
[----:B------:R-:W-:Y:S01]  /*1610*/  IMAD.WIDE.U32 R6, R11, c[0x0][0x188], R6 ;  /* 0x000062000b067a25 */ /* 0x000fe200078e0006 */
[----:B------:R-:W-:Y:S02]  /*1620*/  UIMAD UR6, UR31, UR7, UR6 ;  /* 0x000000071f0672a4 */ /* 0x000fe4000f8e0206 */
[----:B------:R-:W-:Y:S01]  /*1630*/  UIMAD UR4, UR43, UR4, URZ ;  /* 0x000000042b0472a4 */ /* 0x000fe2000f8e023f */
[----:B------:R-:W-:-:S04]  /*1640*/  IMAD.WIDE.U32 R10, R3, c[0x0][0x190], R24 ;  /* 0x00006400030a7a25 */ /* 0x000fc800078e0018 */
[C---:B------:R-:W-:Y:S02]  /*1650*/  IMAD R13, R3.reuse, c[0x0][0x194], R13 ;  /* 0x00006500030d7a24 */ /* 0x040fe400078e020d */
[----:B------:R-:W-:Y:S01]  /*1660*/  IMAD.WIDE.U32 R8, R3, c[0x0][0x370], R8 ;  /* 0x0000dc0003087a25 */ /* 0x000fe200078e0008 */
[----:B------:R-:W-:-:S03]  /*1670*/  IADD3 R7, R7, UR6, RZ ;  /* 0x0000000607077c10 */ /* 0x000fc6000fffe0ff */
[----:B------:R-:W-:Y:S01]  /*1680*/  IMAD R12, R3, c[0x0][0x374], R12 ;  /* 0x0000dd00030c7a24 */ /* 0x000fe200078e020c */
[----:B------:R-:W-:Y:S01]  /*1690*/  UIMAD UR6, UR36, UR5, UR4 ;  /* 0x00000005240672a4 */ /* 0x000fe2000f8e0204 */
[----:B------:R-:W-:Y:S02]  /*16a0*/  IMAD.IADD R11, R11, 0x1, R13 ;  /* 0x000000010b0b7824 */ /* 0x000fe400078e020d */
[----:B------:R-:W-:Y:S01]  /*16b0*/  IMAD.IADD R9, R9, 0x1, R12 ;  /* 0x0000000109097824 */ /* 0x000fe200078e020c */
[----:B------:R-:W-:Y:S01]  /*16c0*/  ULDC.64 UR4, c[0x0][0x178] ;  /* 0x00005e0000047ab9 */ /* 0x000fe20000000a00 */
[----:B------:R-:W-:Y:S01]  /*16d0*/  IMAD.U32 R13, RZ, RZ, UR36 ;  /* 0x00000024ff0d7e24 */ /* 0x000fe2000f8e00ff */
[----:B------:R-:W-:Y:S01]  /*16e0*/  UIMAD UR4, UR48, UR4, URZ ;  /* 0x00000004300472a4 */ /* 0x000fe2000f8e023f */
[C---:B------:R-:W-:Y:S02]  /*16f0*/  IMAD R12, R14.reuse, c[0x0][0x1b8], RZ ;  /* 0x00006e000e0c7a24 */ /* 0x040fe400078e02ff */
[----:B------:R-:W-:Y:S01]  /*1700*/  IMAD R3, R14, c[0x0][0x1b0], RZ ;  /* 0x00006c000e037a24 */ /* 0x000fe200078e02ff */
[----:B------:R-:W-:Y:S01]  /*1710*/  MOV R14, UR31 ;  /* 0x0000001f000e7c02 */ /* 0x000fe20008000f00 */
[----:B------:R-:W-:Y:S01]  /*1720*/  IMAD.WIDE.U32 R8, R13, c[0x0][0x378], R8 ;  /* 0x0000de000d087a25 */ /* 0x000fe200078e0008 */
[----:B------:R-:W-:-:S03]  /*1730*/  UIMAD UR4, UR31, UR5, UR4 ;  /* 0x000000051f0472a4 */ /* 0x000fc6000f8e0204 */
[C---:B------:R-:W-:Y:S02]  /*1740*/  IMAD R3, R0.reuse, c[0x0][0x1b4], R3 ;  /* 0x00006d0000037a24 */ /* 0x040fe400078e0203 */
[----:B------:R-:W-:Y:S01]  /*1750*/  IMAD.WIDE.U32 R4, R0, c[0x0][0x1b0], R4 ;  /* 0x00006c0000047a25 */ /* 0x000fe200078e0004 */
[----:B------:R-:W-:-:S03]  /*1760*/  LEA R246, P0, R8, c[0x0][0x330], 0x1 ;  /* 0x0000cc0008f67a11 */ /* 0x000fc600078008ff */
[C---:B------:R-:W-:Y:S02]  /*1770*/  IMAD R12, R0.reuse, c[0x0][0x1bc], R12 ;  /* 0x00006f00000c7a24 */ /* 0x040fe400078e020c */
[----:B------:R-:W-:Y:S01]  /*1780*/  IMAD.WIDE.U32 R6, R0, c[0x0][0x1b8], R6 ;  /* 0x00006e0000067a25 */ /* 0x000fe200078e0006 */
[----:B------:R-:W-:-:S03]  /*1790*/  IADD3 R0, R9, UR6, RZ ;  /* 0x0000000609007c10 */ /* 0x000fc6000fffe0ff */
[----:B------:R-:W-:Y:S01]  /*17a0*/  IMAD.WIDE.U32 R14, R14, c[0x0][0x178], R10 ;  /* 0x00005e000e0e7a25 */ /* 0x000fe200078e000a */
[----:B------:R-:W-:Y:S02]  /*17b0*/  IADD3 R5, R5, R3, RZ ;  /* 0x0000000305057210 */ /* 0x000fe40007ffe0ff */
[----:B------:R-:W-:Y:S01]  /*17c0*/  LEA.HI.X R247, R8, c[0x0][0x334], R0, 0x1, P0 ;  /* 0x0000cd0008f77a11 */ /* 0x000fe200000f0c00 */
[----:B------:R-:W-:Y:S01]  /*17d0*/  IMAD.IADD R7, R7, 0x1, R12 ;  /* 0x0000000107077824 */ /* 0x000fe200078e020c */
[----:B------:R-:W-:Y:S01]  /*17e0*/  IADD3 R9, R15, UR4, RZ ;  /* 0x000000040f097c10 */ /* 0x000fe2000fffe0ff */
[C---:B------:R-:W-:Y:S01]  /*17f0*/  IMAD R3, R17.reuse, c[0x0][0x1a0], RZ ;  /* 0x0000680011037a24 */ /* 0x040fe200078e02ff */
[----:B------:R-:W-:Y:S01]  /*1800*/  ULDC.64 UR4, c[0x0][0x1a8] ;  /* 0x00006a0000047ab9 */ /* 0x000fe20000000a00 */
[----:B------:R-:W-:Y:S01]  /*1810*/  IMAD R0, R17, c[0x0][0x198], RZ ;  /* 0x0000660011007a24 */ /* 0x000fe200078e02ff */
[----:B------:R-:W-:Y:S01]  /*1820*/  UIMAD UR4, UR43, UR4, URZ ;  /* 0x000000042b0472a4 */ /* 0x000fe2000f8e023f */
[C---:B------:R-:W-:Y:S01]  /*1830*/  IMAD R3, R16.reuse, c[0x0][0x1a4], R3 ;  /* 0x0000690010037a24 */ /* 0x040fe200078e0203 */
[----:B------:R-:W-:Y:S01]  /*1840*/  UIADD3 UR6, UR47, -0x1, URZ ;  /* 0xffffffff2f067890 */ /* 0x000fe2000fffe03f */
[----:B------:R-:W-:Y:S01]  /*1850*/  IMAD.WIDE.U32 R12, R16, c[0x0][0x1a0], R6 ;  /* 0x00006800100c7a25 */ /* 0x000fe200078e0006 */
[----:B------:R-:W-:-:S03]  /*1860*/  UIMAD UR4, UR36, UR5, UR4 ;  /* 0x00000005240472a4 */ /* 0x000fc6000f8e0204 */
[C---:B------:R-:W-:Y:S02]  /*1870*/  IMAD R17, R16.reuse, c[0x0][0x19c], R0 ;  /* 0x0000670010117a24 */ /* 0x040fe400078e0200 */
[----:B------:R-:W-:Y:S01]  /*1880*/  IMAD.WIDE.U32 R10, R16, c[0x0][0x198], R4 ;  /* 0x00006600100a7a25 */ /* 0x000fe200078e0004 */
[----:B------:R-:W-:Y:S01]  /*1890*/  IADD3 R0, R13, R3, RZ ;  /* 0x000000030d007210 */ /* 0x000fe20007ffe0ff */
[----:B------:R-:W-:Y:S02]  /*18a0*/  ULEA.HI UR5, UR6, UR6, URZ, 0x1 ;  /* 0x0000000606057291 */ /* 0x000fe4000f8f083f */
[----:B------:R-:W-:Y:S01]  /*18b0*/  IMAD.IADD R3, R11, 0x1, R17 ;  /* 0x000000010b037824 */ /* 0x000fe200078e0211 */
[C---:B------:R-:W-:Y:S01]  /*18c0*/  LEA R4, P0, R10.reuse, c[0x0][0x168], 0x1 ;  /* 0x00005a000a047a11 */ /* 0x040fe200078008ff */
[----:B------:R-:W-:Y:S01]  /*18d0*/  IMAD.MOV.U32 R8, RZ, RZ, R14 ;  /* 0x000000ffff087224 */ /* 0x000fe200078e000e */
[----:B------:R-:W-:Y:S02]  /*18e0*/  ULOP3.LUT UR5, UR5, 0xfffffffe, URZ, 0xc0, !UPT ;  /* 0xfffffffe05057892 */ /* 0x000fe4000f8ec03f */
[----:B------:R-:W-:Y:S01]  /*18f0*/  LEA.HI.X R5, R10, c[0x0][0x16c], R3, 0x1, P0 ;  /* 0x00005b000a057a11 */ /* 0x000fe200000f0c03 */
[----:B------:R-:W-:Y:S01]  /*1900*/  IMAD.MOV.U32 R3, RZ, RZ, c[0x0][0x198] ;  /* 0x00006600ff037624 */ /* 0x000fe200078e00ff */
[----:B------:R-:W-:Y:S01]  /*1910*/  LEA R6, P1, R12, c[0x0][0x170], 0x1 ;  /* 0x00005c000c067a11 */ /* 0x000fe200078208ff */
[----:B------:R-:W-:Y:S01]  /*1920*/  IMAD.WIDE.U32 R14, R18, c[0x0][0x1a8], R8 ;  /* 0x00006a00120e7a25 */ /* 0x000fe200078e0008 */
[----:B------:R-:W-:-:S02]  /*1930*/  UIADD3 UR5, UR6, -UR5, URZ ;  /* 0x8000000506057290 */ /* 0x000fc4000fffe03f */
[----:B------:R-:W-:Y:S01]  /*1940*/  LEA.HI.X R7, R12, c[0x0][0x174], R0, 0x1, P1 ;  /* 0x00005d000c077a11 */ /* 0x000fe200008f0c00 */
[----:B------:R-:W-:Y:S01]  /*1950*/  IMAD.MOV.U32 R9, RZ, RZ, c[0x0][0x1a0] ;  /* 0x00006800ff097624 */ /* 0x000fe200078e00ff */
[----:B------:R-:W-:Y:S01]  /*1960*/  LEA R10, P0, R3, R4, 0x7 ;  /* 0x00000004030a7211 */ /* 0x000fe200078038ff */
[----:B------:R-:W-:Y:S01]  /*1970*/  IMAD.MOV.U32 R11, RZ, RZ, c[0x0][0x19c] ;  /* 0x00006700ff0b7624 */ /* 0x000fe200078e00ff */
[----:B------:R-:W-:Y:S01]  /*1980*/  UISETP.NE.AND UP0, UPT, UR5, 0x1, UPT ;  /* 0x000000010500788c */ /* 0x000fe2000bf05270 */
[----:B------:R-:W-:Y:S02]  /*1990*/  IADD3 R0, R15, UR4, RZ ;  /* 0x000000040f007c10 */ /* 0x000fe4000fffe0ff */
[----:B------:R-:W-:Y:S02]  /*19a0*/  LEA R244, P2, R14, c[0x0][0x160], 0x1 ;  /* 0x000058000ef47a11 */ /* 0x000fe400078408ff */
[----:B------:R-:W-:Y:S02]  /*19b0*/  MOV R12, c[0x0][0x1a4] ;  /* 0x00006900000c7a02 */ /* 0x000fe40000000f00 */
[----:B------:R-:W-:-:S02]  /*19c0*/  LEA R8, P1, R9, R6, 0x7 ;  /* 0x0000000609087211 */ /* 0x000fc400078238ff */
[----:B------:R-:W-:Y:S02]  /*19d0*/  LEA.HI.X R11, R3, R5, R11, 0x7, P0 ;  /* 0x00000005030b7211 */ /* 0x000fe400000f3c0b */
[----:B------:R-:W-:Y:S02]  /*19e0*/  LEA.HI.X R245, R14, c[0x0][0x164], R0, 0x1, P2 ;  /* 0x000059000ef57a11 */ /* 0x000fe400010f0c00 */
[----:B------:R-:W-:Y:S02]  /*19f0*/  PLOP3.LUT P0, PT, PT, PT, UP0, 0x80, 0x0 ;  /* 0x000000000000781c */ /* 0x000fe40003f0f008 */
[----:B------:R-:W-:Y:S01]  /*1a00*/  LEA.HI.X R9, R9, R7, R12, 0x7, P1 ;  /* 0x0000000709097211 */ /* 0x000fe200008f3c0c */
[----:B------:R-:W-:Y:S02]  /*1a10*/  UIMAD.WIDE UR4, UR45, UR16, UR28 ;  /* 0x000000102d0472a5 */ /* 0x000fe4000f8e021c */
[----:B------:R-:W-:Y:S02]  /*1a20*/  UIMAD.WIDE UR48, UR31, UR13, UR50 ;  /* 0x0000000d1f3072a5 */ /* 0x000fe4000f8e0232 */
[----:B------:R-:W-:-:S02]  /*1a30*/  UIMAD UR42, UR42, UR12, UR18 ;  /* 0x0000000c2a2a72a4 */ /* 0x000fc4000f8e0212 */
[----:B------:R-:W-:Y:S02]  /*1a40*/  UIADD3 UR40, UP0, UR48, UR40, URZ ;  /* 0x0000002830287290 */ /* 0x000fe4000ff1e03f */
[----:B------:R-:W-:Y:S02]  /*1a50*/  UIADD3 UR42, UR33, UR42, URZ ;  /* 0x0000002a212a7290 */ /* 0x000fe4000fffe03f */
[----:B------:R-:W-:Y:S02]  /*1a60*/  UIADD3.X UR39, UR49, UR39, URZ, UP0, !UPT ;  /* 0x0000002731277290 */ /* 0x000fe400087fe43f */
[----:B------:R-:W-:-:S04]  /*1a70*/  UIMAD UR42, UR42, UR40, URZ ;  /* 0x000000282a2a72a4 */ /* 0x000fc8000f8e023f */
[----:B------:R-:W-:Y:S02]  /*1a80*/  UIMAD UR39, UR39, UR32, UR42 ;  /* 0x00000020272772a4 */ /* 0x000fe4000f8e022a */
[----:B------:R-:W-:Y:S01]  /*1a90*/  UIADD3 UR44, UR50, UR44, URZ ;  /* 0x0000002c322c7290 */ /* 0x000fe2000fffe03f */
[----:B------:R-:W-:-:S03]  /*1aa0*/  CS2R R126, SRZ ;  /* 0x00000000007e7805 */ /* 0x000fc6000001ff00 */
[----:B------:R-:W-:Y:S01]  /*1ab0*/  UIMAD.WIDE UR42, UR44, UR16, UR26 ;  /* 0x000000102c2a72a5 */ /* 0x000fe2000f8e021a */
        /* <DEDUP_REMOVED lines=47> */
[----:B--2---:R-:W-:-:S02]  /*1db0*/  SHF.L.U32 R3, R23, 0x1, RZ ;  /* 0x0000000117037819 */ /* 0x004fc400000006ff */
[----:B------:R-:W-:-:S03]  /*1dc0*/  IADD3 R0, R23, 0x1800, RZ ;  /* 0x0000180017007810 */ /* 0x000fc60007ffe0ff */
[----:B------:R-:W-:Y:S01]  /*1dd0*/  @!PT LDS RZ, [RZ] ;  /* 0x00000000fffff984 */ /* 0x000fe20000000800 */
[----:B------:R-:W-:Y:S01]  /*1de0*/  @!PT LDS RZ, [RZ] ;  /* 0x00000000fffff984 */ /* 0x000fe20000000800 */
[----:B------:R-:W-:Y:S01]  /*1df0*/  @!PT LDS RZ, [RZ] ;  /* 0x00000000fffff984 */ /* 0x000fe20000000800 */
[----:B------:R2:W-:Y:S01]  /*1e00*/  LDGSTS.E.BYPASS.LTC128B.128 [R3+0xf000], [R6.64] ;  /* 0x0f00000006037fae */ /* 0x0005e2000b901d62 */
[----:B------:R-:W-:-:S03]  /*1e10*/  SEL R0, R0, R23, !P0 ;  /* 0x0000001700007207 */ /* 0x000fc60004000000 */
[----:B------:R2:W-:Y:S04]  /*1e20*/  LDGSTS.E.BYPASS.LTC128B.128 [R3+0x11000], [R6.64+0x40] ;  /* 0x1100004006037fae */ /* 0x0005e8000b901d62 */
[----:B------:R2:W-:Y:S01]  /*1e30*/  LDGSTS.E.BYPASS.LTC128B.128 [R3+0x13000], [R6.64+0x80] ;  /* 0x1300008006037fae */ /* 0x0005e2000b901d62 */
[----:B------:R-:W-:-:S03]  /*1e40*/  IMAD.SHL.U32 R243, R0, 0x2, RZ ;  /* 0x0000000200f37824 */ /* 0x000fc600078e00ff */
[----:B------:R3:W-:Y:S04]  /*1e50*/  LDGSTS.E.BYPASS.LTC128B.128 [R3+0x10000], [R8.64] ;  /* 0x1000000008037fae */ /* 0x0007e8000b901d62 */
[----:B------:R3:W-:Y:S04]  /*1e60*/  LDGSTS.E.BYPASS.LTC128B.128 [R3+0x12000], [R8.64+0x40] ;  /* 0x1200004008037fae */ /* 0x0007e8000b901d62 */
[----:B------:R3:W-:Y:S04]  /*1e70*/  LDGSTS.E.BYPASS.LTC128B.128 [R3+0x14000], [R8.64+0x80] ;  /* 0x1400008008037fae */ /* 0x0007e8000b901d62 */
[----:B------:R-:W0:Y:S04]  /*1e80*/  LDGDEPBAR ;  /* 0x00000000000079af */ /* 0x000e280000000000 */
[----:B------:R3:W-:Y:S04]  /*1e90*/  LDGSTS.E.BYPASS.LTC128B.128 [R3+0x6000], [R246.64] ;  /* 0x06000000f6037fae */ /* 0x0007e8000b901d62 */
[----:B------:R3:W-:Y:S04]  /*1ea0*/  LDGSTS.E.BYPASS.LTC128B.128 [R3+0x7000], [R246.64+0x40] ;  /* 0x07000040f6037fae */ /* 0x0007e8000b901d62 */
[----:B------:R3:W-:Y:S04]  /*1eb0*/  LDGSTS.E.BYPASS.LTC128B.128 [R3+0x8000], [R246.64+0x80] ;  /* 0x08000080f6037fae */ /* 0x0007e8000b901d62 */
[----:B------:R1:W-:Y:S04]  /*1ec0*/  LDGSTS.E.BYPASS.LTC128B.128 [R243], [R244.64] ;  /* 0x00000000f4f37fae */ /* 0x0003e8000b901d62 */
[----:B------:R1:W-:Y:S01]  /*1ed0*/  LDGSTS.E.BYPASS.LTC128B.128 [R243+0x1000], [R244.64+0x40] ;  /* 0x01000040f4f37fae */ /* 0x0003e2000b901d62 */
[----:B------:R-:W-:-:S03]  /*1ee0*/  LEA.HI R0, R22, R21, RZ, 0x5 ;  /* 0x0000001516007211 */ /* 0x000fc600078f28ff */
[----:B------:R1:W-:Y:S04]  /*1ef0*/  LDGSTS.E.BYPASS.LTC128B.128 [R243+0x2000], [R244.64+0x80] ;  /* 0x02000080f4f37fae */ /* 0x0003e8000b901d62 */
[----:B------:R4:W-:Y:S04]  /*1f00*/  LDGSTS.E.BYPASS.LTC128B.128 [R3+0x9000], [R4.64] ;  /* 0x0900000004037fae */ /* 0x0009e8000b901d62 */
[----:B------:R4:W-:Y:S04]  /*1f10*/  LDGSTS.E.BYPASS.LTC128B.128 [R3+0xb000], [R4.64+0x40] ;  /* 0x0b00004004037fae */ /* 0x0009e8000b901d62 */
[----:B------:R4:W-:Y:S04]  /*1f20*/  LDGSTS.E.BYPASS.LTC128B.128 [R3+0xd000], [R4.64+0x80] ;  /* 0x0d00008004037fae */ /* 0x0009e8000b901d62 */
[----:B------:R3:W-:Y:S04]  /*1f30*/  LDGSTS.E.BYPASS.LTC128B.128 [R3+0xa000], [R10.64] ;  /* 0x0a0000000a037fae */ /* 0x0007e8000b901d62 */
[----:B------:R3:W-:Y:S04]  /*1f40*/  LDGSTS.E.BYPASS.LTC128B.128 [R3+0xc000], [R10.64+0x40] ;  /* 0x0c0000400a037fae */ /* 0x0007e8000b901d62 */
[----:B------:R3:W-:Y:S01]  /*1f50*/  LDGSTS.E.BYPASS.LTC128B.128 [R3+0xe000], [R10.64+0x80] ;  /* 0x0e0000800a037fae */ /* 0x0007e2000b901d62 */
[----:B--2---:R-:W-:-:S03]  /*1f60*/  IMAD.MOV.U32 R6, RZ, RZ, 0x4 ;  /* 0x00000004ff067424 */ /* 0x004fc600078e00ff */
[----:B------:R-:W0:Y:S01]  /*1f70*/  LDGDEPBAR ;  /* 0x00000000000079af */ /* 0x000e220000000000 */
[----:B------:R-:W-:-:S05]  /*1f80*/  IMAD.WIDE R6, R248, R6, UR4 ;  /* 0x00000004f8067e25 */ /* 0x000fca000f8e0206 */
[----:B------:R2:W5:Y:S04]  /*1f90*/  LDG.E R252, [R6.64] ;  /* 0x0000002206fc7981 */ /* 0x000568000c1e1900 */
[----:B------:R2:W5:Y:S01]  /*1fa0*/  LDG.E R251, [R6.64+0x20] ;  /* 0x0000202206fb7981 */ /* 0x000562000c1e1900 */
[----:B----4-:R-:W-:-:S03]  /*1fb0*/  IMAD.U32 R4, RZ, RZ, UR46 ;  /* 0x0000002eff047e24 */ /* 0x010fc6000f8e00ff */
[----:B------:R2:W5:Y:S04]  /*1fc0*/  LDG.E R250, [R6.64+0x80] ;  /* 0x0000802206fa7981 */ /* 0x000568000c1e1900 */
[----:B------:R2:W5:Y:S01]  /*1fd0*/  LDG.E R249, [R6.64+0xa0] ;  /* 0x0000a02206f97981 */ /* 0x000562000c1e1900 */
[----:B---3--:R-:W-:Y:S01]  /*1fe0*/  LOP3.LUT R3, R0, 0xffffffe0, RZ, 0xc0, !PT ;  /* 0xffffffe000037812 */ /* 0x008fe200078ec0ff */
[----:B------:R-:W-:-:S04]  /*1ff0*/  DEPBAR.LE SB0, 0x1 ;  /* 0x000080400000791a */ /* 0x000fc80000000000 */
[----:B------:R-:W-:Y:S02]  /*2000*/  IADD3 R8, -R3, R21, RZ ;  /* 0x0000001503087210 */ /* 0x000fe40007ffe1ff */
[----:B------:R-:W-:Y:S01]  /*2010*/  SHF.R.S32.HI R0, RZ, 0x5, R0 ;  /* 0x00000005ff007819 */ /* 0x000fe20000011400 */
[----:B------:R-:W-:Y:S04]  /*2020*/  BAR.SYNC.DEFER_BLOCKING 0x0 ;  /* 0x0000000000007b1d */ /* 0x000fe80000010000 */
[----:B------:R-:W-:Y:S02]  /*2030*/  IMAD R0, R0, UR21, R8 ;  /* 0x0000001500007c24 */ /* 0x000fe4000f8e0208 */
[----:B------:R-:W-:-:S03]  /*2040*/  IMAD.U32 R3, RZ, RZ, UR41 ;  /* 0x00000029ff037e24 */ /* 0x000fc6000f8e00ff */
[----:B------:R-:W-:Y:S02]  /*2050*/  IADD3 R4, P2, P1, R0, UR20, R4 ;  /* 0x0000001400047c10 */ /* 0x000fe4000f95e004 */
[----:B------:R-:W-:-:S04]  /*2060*/  SHF.R.S32.HI R0, RZ, 0x1f, R0 ;  /* 0x0000001fff007819 */ /* 0x000fc80000011400 */
[----:B------:R-:W-:Y:S02]  /*2070*/  IADD3.X R0, R0, UR19, R3, P2, P1 ;  /* 0x0000001300007c10 */ /* 0x000fe400097e2403 */
[----:B------:R-:W-:Y:S01]  /*2080*/  IADD3 R4, P1, R4, R20, RZ ;  /* 0x0000001404047210 */ /* 0x000fe20007f3e0ff */
[----:B--2---:R-:W-:-:S03]  /*2090*/  IMAD.U32 R6, RZ, RZ, UR32 ;  /* 0x00000020ff067e24 */ /* 0x004fc6000f8e00ff */
[----:B------:R-:W-:Y:S02]  /*20a0*/  IADD3.X R5, R0, R19, RZ, P1, !PT ;  /* 0x0000001300057210 */ /* 0x000fe40000ffe4ff */
[----:B------:R-:W-:Y:S01]  /*20b0*/  MOV R7, UR33 ;  /* 0x0000002100077c02 */ /* 0x000fe20008000f00 */
[----:B------:R1:W2:Y:S02]  /*20c0*/  LDSM.16.M88.4 R164, [R213+0xf000] ;  /* 0x00f00000d5a4783b */ /* 0x0002a40000000200 */
[----:B------:R-:W-:Y:S02]  /*20d0*/  IMAD.WIDE.U32 R4, R6, UR40, R4 ;  /* 0x0000002806047c25 */ /* 0x000fe4000f8e0004 */
[----:B------:R1:W3:Y:S03]  /*20e0*/  LDSM.16.M88.4 R168, [R213+0xf400] ;  /* 0x00f40000d5a8783b */ /* 0x0002e60000000200 */
[----:B------:R-:W-:Y:S01]  /*20f0*/  IADD3 R0, R5, UR39, RZ ;  /* 0x0000002705007c10 */ /* 0x000fe2000fffe0ff */
[----:B------:R-:W-:Y:S01]  /*2100*/  UIADD3 UR39, -UR38, UR11, UR37 ;  /* 0x0000000b26277290 */ /* 0x000fe2000fffe125 */
[----:B------:R1:W4:Y:S03]  /*2110*/  LDSM.16.M88.4 R172, [R214+0xf000] ;  /* 0x00f00000d6ac783b */ /* 0x0003260000000200 */
[----:B------:R-:W-:Y:S01]  /*2120*/  UIADD3 UR39, UR39, -UR10, URZ ;  /* 0x8000000a27277290 */ /* 0x000fe2000fffe03f */
[----:B------:R1:W1:Y:S03]  /*2130*/  LDSM.16.M88.4 R176, [R214+0xf400] ;  /* 0x00f40000d6b0783b */ /* 0x0002660000000200 */
[----:B------:R-:W-:Y:S01]  /*2140*/  USHF.R.S32.HI UR7, URZ, 0x1f, UR39 ;  /* 0x0000001f3f077899 */ /* 0x000fe20008011427 */
[----:B------:R1:W1:Y:S03]  /*2150*/  LDSM.16.M88.4 R180, [R213+0x11000] ;  /* 0x01100000d5b4783b */ /* 0x0002660000000200 */
[----:B------:R-:W-:Y:S01]  /*2160*/  ULEA.HI UR7, UR7, UR39, URZ, 0x6 ;  /* 0x0000002707077291 */ /* 0x000fe2000f8f303f */
[----:B------:R1:W1:Y:S03]  /*2170*/  LDSM.16.M88.4 R184, [R213+0x11400] ;  /* 0x01140000d5b8783b */ /* 0x0002660000000200 */
[----:B------:R-:W-:Y:S01]  /*2180*/  USHF.R.S32.HI UR7, URZ, 0x6, UR7 ;  /* 0x000000063f077899 */ /* 0x000fe20008011407 */
[----:B------:R1:W1:Y:S03]  /*2190*/  LDSM.16.M88.4 R188, [R214+0x11000] ;  /* 0x01100000d6bc783b */ /* 0x0002660000000200 */
[----:B------:R-:W-:Y:S01]  /*21a0*/  UISETP.LT.AND UP0, UPT, URZ, UR7, UPT ;  /* 0x000000073f00728c */ /* 0x000fe2000bf01270 */
[----:B------:R1:W1:Y:S03]  /*21b0*/  LDSM.16.M88.4 R192, [R214+0x11400] ;  /* 0x01140000d6c0783b */ /* 0x0002660000000200 */
[----:B------:R-:W-:Y:S01]  /*21c0*/  USEL UR7, URZ, UR7, !UP0 ;  /* 0x000000073f077287 */ /* 0x000fe2000c000000 */
[C---:B------:R-:W-:Y:S01]  /*21d0*/  LEA R224, P1, R4.reuse, c[0x0][0x350], 0x2 ;  /* 0x0000d40004e07a11 */ /* 0x040fe200078210ff */
[----:B------:R1:W1:Y:S02]  /*21e0*/  LDSM.16.M88.4 R196, [R213+0x13000] ;  /* 0x01300000d5c4783b */ /* 0x0002640000000200 */
[----:B------:R-:W-:Y:S01]  /*21f0*/  UISETP.GT.AND UP0, UPT, UR47, UR7, UPT ;  /* 0x000000072f00728c */ /* 0x000fe2000bf04270 */
[----:B------:R-:W-:Y:S01]  /*2200*/  LEA.HI.X R225, R4, c[0x0][0x354], R0, 0x2, P1 ;  /* 0x0000d50004e17a11 */ /* 0x000fe200008f1400 */
[----:B------:R1:W1:Y:S04]  /*2210*/  LDSM.16.M88.4 R200, [R213+0x13400] ;  /* 0x01340000d5c8783b */ /* 0x0002680000000200 */
[----:B------:R-:W-:Y:S01]  /*2220*/  PLOP3.LUT P1, PT, PT, PT, UP0, 0x80, 0x0 ;  /* 0x000000000000781c */ /* 0x000fe20003f2f008 */
[----:B------:R1:W1:Y:S04]  /*2230*/  LDSM.16.M88.4 R204, [R214+0x13000] ;  /* 0x01300000d6cc783b */ /* 0x0002680000000200 */
[----:B------:R1:W1:Y:S08]  /*2240*/  LDSM.16.M88.4 R208, [R214+0x13400] ;  /* 0x01340000d6d0783b */ /* 0x0002700000000200 */
[----:B------:R-:W-:Y:S05]  /*2250*/  @!P1 BRA `(.L_x_218) ;  /* 0x0000486000009947 */ /* 0x000fea0003800000 */
[----:B--234-:R-:W-:Y:S02]  /*2260*/  IMAD.MOV.U32 R4, RZ, RZ, c[0x0][0x308] ;  /* 0x0000c200ff047624 */ /* 0x01cfe400078e00ff */
[----:B------:R-:W-:-:S05]  /*2270*/  IMAD.MOV.U32 R5, RZ, RZ, c[0x0][0x30c] ;  /* 0x0000c300ff057624 */ /* 0x000fca00078e00ff */
[----:B------:R2:W3:Y:S04]  /*2280*/  LDG.E.64 R6, [R4.64] ;  /* 0x0000002204067981 */ /* 0x0004e8000c1e1b00 */
[----:B--2---:R-:W2:Y:S01]  /*2290*/  LDG.E.64 R4, [R4.64+0x8] ;  /* 0x0000082204047981 */ /* 0x004ea2000c1e1b00 */
[----:B------:R-:W-:Y:S01]  /*22a0*/  UIMAD UR40, UR31, UR9, UR36 ;  /* 0x000000091f2872a4 */ /* 0x000fe2000f8e0224 */
[----:B------:R-:W-:Y:S01]  /*22b0*/  SHF.R.S32.HI R0, RZ, 0x1f, R8 ;  /* 0x0000001fff007819 */ /* 0x000fe20000011408 */
[----:B------:R-:W-:Y:S01]  /*22c0*/  IMAD.MOV.U32 R127, RZ, RZ, RZ ;  /* 0x000000ffff7f7224 */ /* 0x000fe200078e00ff */
[----:B------:R-:W4:Y:S01]  /*22d0*/  S2R R12, SR_TID.X ;  /* 0x00000000000c7919 */ /* 0x000f220000002100 */
[----:B------:R-:W-:Y:S01]  /*22e0*/  USHF.L.U32 UR40, UR40, 0x5, URZ ;  /* 0x0000000528287899 */ /* 0x000fe2000800063f */
[----:B------:R-:W-:-:S02]  /*22f0*/  IADD3 R3, R223, 0x1800, RZ ;  /* 0x00001800df037810 */ /* 0x000fc40007ffe0ff */
[----:B------:R-:W1:Y:S01]  /*2300*/  S2R R13, SR_TID.X ;  /* 0x00000000000d7919 */ /* 0x000e620000002100 */
[----:B------:R-:W-:Y:S01]  /*2310*/  USHF.R.S32.HI UR36, URZ, 0x1f, UR40 ;  /* 0x0000001f3f247899 */ /* 0x000fe20008011428 */
[----:B------:R-:W-:-:S05]  /*2320*/  SEL R212, R3, R223, !P0 ;  /* 0x000000df03d47207 */ /* 0x000fca0004000000 */
[----:B------:R-:W-:Y:S01]  /*2330*/  IMAD.SHL.U32 R212, R212, 0x2, RZ ;  /* 0x00000002d4d47824 */ /* 0x000fe200078e00ff */
[----:B----4-:R-:W-:-:S04]  /*2340*/  SHF.R.S32.HI R12, RZ, 0x1f, R12 ;  /* 0x0000001fff0c7819 */ /* 0x010fc8000001140c */
[----:B-1----:R-:W-:-:S04]  /*2350*/  LEA.HI R12, R12, R13, RZ, 0x6 ;  /* 0x0000000d0c0c7211 */ /* 0x002fc800078f30ff */
[----:B------:R-:W-:Y:S01]  /*2360*/  SHF.R.S32.HI R12, RZ, 0x6, R12 ;  /* 0x00000006ff0c7819 */ /* 0x000fe2000001140c */
[----:B---3--:R-:W1:Y:S08]  /*2370*/  R2UR UR39, R6 ;  /* 0x00000000062773c2 */ /* 0x008e7000000e0000 */
[----:B------:R-:W3:Y:S01]  /*2380*/  R2UR UR31, R7 ;  /* 0x00000000071f73c2 */ /* 0x000ee200000e0000 */
[----:B--2---:R-:W-:Y:S01]  /*2390*/  IADD3 R8, P2, P1, R4, UR40, R8 ;  /* 0x0000002804087c10 */ /* 0x004fe2000f95e008 */
[----:B------:R-:W-:Y:S01]  /*23a0*/  UIADD3 UR40, UR37, UR8, URZ ;  /* 0x0000000825287290 */ /* 0x000fe2000fffe03f */
[----:B------:R-:W-:-:S02]  /*23b0*/  IADD3 R4, R221, 0x1800, RZ ;  /* 0x00001800dd047810 */ /* 0x000fc40007ffe0ff */
[----:B------:R-:W-:Y:S01]  /*23c0*/  IADD3.X R5, R5, UR36, R0, P2, P1 ;  /* 0x0000002405057c10 */ /* 0x000fe200097e2400 */
[----:B------:R-:W-:Y:S01]  /*23d0*/  IMAD.U32 R0, RZ, RZ, UR24 ;  /* 0x00000018ff007e24 */ /* 0x000fe2000f8e00ff */
[----:B------:R-:W-:Y:S01]  /*23e0*/  SEL R4, R4, R221, !P0 ;  /* 0x000000dd04047207 */ /* 0x000fe20004000000 */
[----:B------:R-:W-:Y:S02]  /*23f0*/  UMOV UR36, UR42 ;  /* 0x0000002a00247c82 */ /* 0x000fe40008000000 */
[----:B------:R-:W-:Y:S01]  /*2400*/  IMAD R0, R0, 0x4, R12 ;  /* 0x0000000400007824 */ /* 0x000fe200078e020c */
[----:B------:R-:W-:Y:S01]  /*2410*/  UIADD3 UR40, -UR38, 0x80, UR40 ;  /* 0x0000008026287890 */ /* 0x000fe2000fffe128 */
[----:B------:R-:W-:Y:S01]  /*2420*/  IMAD.SHL.U32 R3, R4, 0x2, RZ ;  /* 0x0000000204037824 */ /* 0x000fe200078e00ff */
[----:B-1----:R-:W-:Y:S02]  /*2430*/  LOP3.LUT R4, R5, UR39, RZ, 0x3c, !PT ;  /* 0x0000002705047c12 */ /* 0x002fe4000f8e3cff */
[----:B---3--:R-:W-:-:S03]  /*2440*/  LOP3.LUT R0, R0, UR31, RZ, 0x3c, !PT ;  /* 0x0000001f00007c12 */ /* 0x008fc6000f8e3cff */
[----:B------:R1:W-:Y:S04]  /*2450*/  STL [R1+0x18], R4 ;  /* 0x0000180401007387 */ /* 0x0003e80000100800 */
[----:B-1----:R-:W-:Y:S01]  /*2460*/  IMAD.MOV.U32 R4, RZ, RZ, c[0x0][0x1c0] ;  /* 0x00007000ff047624 */ /* 0x002fe200078e00ff */
[----:B------:R-:W-:Y:S01]  /*2470*/  SHF.L.U32 R5, R12, 0x5, RZ ;  /* 0x000000050c057819 */ /* 0x000fe200000006ff */
[----:B------:R-:W-:-:S04]  /*2480*/  IMAD.WIDE.U32 R8, R8, -0x2daee0ad, RZ ;  /* 0xd2511f5308087825 */ /* 0x000fc800078e00ff */
[----:B------:R-:W-:Y:S01]  /*2490*/  IMAD R4, R4, c[0x0][0x22c], RZ ;  /* 0x00008b0004047a24 */ /* 0x000fe200078e02ff */
[----:B------:R1:W-:Y:S01]  /*24a0*/  STL.64 [R1+0x28], R8 ;  /* 0x0000280801007387 */ /* 0x0003e20000100a00 */
[----:B------:R-:W-:Y:S01]  /*24b0*/  LOP3.LUT R0, R9, R0, RZ, 0x3c, !PT ;  /* 0x0000000009007212 */ /* 0x000fe200078e3cff */
[----:B------:R-:W-:Y:S02]  /*24c0*/  IMAD.SHL.U32 R215, R223, 0x2, RZ ;  /* 0x00000002dfd77824 */ /* 0x000fe400078e00ff */
[----:B------:R-:W-:Y:S01]  /*24d0*/  IMAD.SHL.U32 R7, R4, 0x10, RZ ;  /* 0x0000001004077824 */ /* 0x000fe200078e00ff */
[----:B------:R2:W-:Y:S01]  /*24e0*/  STL [R1+0x40], R5 ;  /* 0x0000400501007387 */ /* 0x0005e20000100800 */
[----:B------:R-:W-:-:S03]  /*24f0*/  IMAD.IADD R216, R215, 0x1, R222 ;  /* 0x00000001d7d87824 */ /* 0x000fc600078e02de */
[C---:B------:R-:W-:Y:S01]  /*2500*/  IADD3 R6, R7.reuse, 0x20, RZ ;  /* 0x0000002007067810 */ /* 0x040fe20007ffe0ff */
[----:B-1----:R-:W-:Y:S01]  /*2510*/  IMAD.WIDE.U32 R8, R0, -0x326172a9, RZ ;  /* 0xcd9e8d5700087825 */ /* 0x002fe200078e00ff */
[----:B--2---:R-:W-:Y:S02]  /*2520*/  SHF.L.U32 R5, R4, 0x3, RZ ;  /* 0x0000000304057819 */ /* 0x004fe400000006ff */
[----:B------:R-:W-:-:S03]  /*2530*/  IADD3 R4, R7, 0x40, RZ ;  /* 0x0000004007047810 */ /* 0x000fc60007ffe0ff */
[C---:B------:R-:W-:Y:S01]  /*2540*/  IMAD.IADD R7, R5.reuse, 0x1, R6 ;  /* 0x0000000105077824 */ /* 0x040fe200078e0206 */
[----:B------:R-:W-:-:S04]  /*2550*/  IADD3 R6, R5, R4, RZ ;  /* 0x0000000405067210 */ /* 0x000fc80007ffe0ff */
[C---:B------:R-:W-:Y:S01]  /*2560*/  IADD3 R7, R5.reuse, R7, RZ ;  /* 0x0000000705077210 */ /* 0x040fe20007ffe0ff */
[----:B------:R-:W-:-:S03]  /*2570*/  IMAD.IADD R6, R5, 0x1, R6 ;  /* 0x0000000105067824 */ /* 0x000fc600078e0206 */
[C---:B------:R-:W-:Y:S01]  /*2580*/  IADD3 R7, R5.reuse, R7, RZ ;  /* 0x0000000705077210 */ /* 0x040fe20007ffe0ff */
[----:B------:R-:W-:-:S03]  /*2590*/  IMAD.IADD R6, R5, 0x1, R6 ;  /* 0x0000000105067824 */ /* 0x000fc600078e0206 */
[C---:B------:R-:W-:Y:S01]  /*25a0*/  IADD3 R7, R5.reuse, R7, RZ ;  /* 0x0000000705077210 */ /* 0x040fe20007ffe0ff */
[----:B------:R-:W-:-:S03]  /*25b0*/  IMAD.IADD R6, R5, 0x1, R6 ;  /* 0x0000000105067824 */ /* 0x000fc600078e0206 */
[C---:B------:R-:W-:Y:S01]  /*25c0*/  IADD3 R4, R5.reuse, R7, RZ ;  /* 0x0000000705047210 */ /* 0x040fe20007ffe0ff */
[----:B------:R1:W-:Y:S01]  /*25d0*/  STL [R1+0xc], R7 ;  /* 0x00000c0701007387 */ /* 0x0003e20000100800 */
[----:B------:R-:W-:-:S03]  /*25e0*/  IADD3 R0, R5, R6, RZ ;  /* 0x0000000605007210 */ /* 0x000fc60007ffe0ff */
[----:B------:R1:W-:Y:S04]  /*25f0*/  STL.64 [R1], R8 ;  /* 0x0000000801007387 */ /* 0x0003e80000100a00 */
[----:B------:R1:W-:Y:S04]  /*2600*/  STL [R1+0x8], R6 ;  /* 0x0000080601007387 */ /* 0x0003e80000100800 */
[----:B------:R1:W-:Y:S04]  /*2610*/  STL [R1+0x14], R4 ;  /* 0x0000140401007387 */ /* 0x0003e80000100800 */
[----:B------:R1:W-:Y:S02]  /*2620*/  STL [R1+0x10], R0 ;  /* 0x0000100001007387 */ /* 0x0003e40000100800 */
.L_x_221:
[----:B------:R-:W0:Y:S01]  /*2630*/  LDGDEPBAR ;  /* 0x00000000000079af */ /* 0x000e220000000000 */
[----:B-1----:R-:W-:Y:S01]  /*2640*/  IMAD.IADD R0, R222, 0x1, R212 ;  /* 0x00000001de007824 */ /* 0x002fe200078e02d4 */
[----:B------:R-:W-:Y:S01]  /*2650*/  USHF.L.U32 UR37, UR6, 0x6, URZ ;  /* 0x0000000606257899 */ /* 0x000fe2000800063f */
[----:B-----5:R-:W-:Y:S01]  /*2660*/  FSETP.NEU.FTZ.AND P1, PT, R252, -INF , PT ;  /* 0xff800000fc00780b */ /* 0x020fe20003f3d000 */
[----:B------:R-:W-:Y:S02]  /*2670*/  UIADD3 UR41, UR39, -0x61c88647, URZ ;  /* 0x9e3779b927297890 */ /* 0x000fe4000fffe03f */
[----:B------:R-:W-:Y:S02]  /*2680*/  UISETP.GE.AND UP0, UPT, UR37, UR40, UPT ;  /* 0x000000282500728c */ /* 0x000fe4000bf06270 */
[----:B------:R-:W2:Y:S01]  /*2690*/  LDL R232, [R1+0x30] ;  /* 0x0000300001e87983 */ /* 0x000ea20000100800 */
[----:B------:R-:W-:Y:S02]  /*26a0*/  UIADD3 UR42, UR31, -0x4498517b, URZ ;  /* 0xbb67ae851f2a7890 */ /* 0x000fe4000fffe03f */
[----:B------:R-:W-:Y:S01]  /*26b0*/  UIADD3 UR44, UR31, 0x76cf5d0a, URZ ;  /* 0x76cf5d0a1f2c7890 */ /* 0x000fe2000fffe03f */
[----:B------:R-:W3:Y:S01]  /*26c0*/  LDL.64 R226, [R1] ;  /* 0x0000000001e27983 */ /* 0x000ee20000100a00 */
[----:B------:R-:W-:Y:S01]  /*26d0*/  PLOP3.LUT P0, PT, PT, PT, UP0, 0x80, 0x0 ;  /* 0x000000000000781c */ /* 0x000fe20003f0f008 */
[----:B------:R-:W-:Y:S04]  /*26e0*/  UISETP.GT.AND UP3, UPT, UR6, UR7, UPT ;  /* 0x000000070600728c */ /* 0x000fe8000bf64270 */
[----:B------:R-:W4:Y:S04]  /*26f0*/  LDL R229, [R1+0x18] ;  /* 0x0000180001e57983 */ /* 0x000f280000100800 */
[----:B------:R-:W2:Y:S04]  /*2700*/  LDL R228, [R1+0x40] ;  /* 0x0000400001e47983 */ /* 0x000ea80000100800 */
[----:B------:R-:W2:Y:S01]  /*2710*/  LDL.64 R230, [R1+0x28] ;  /* 0x0000280001e67983 */ /* 0x000ea20000100a00 */
[----:B------:R-:W-:Y:S05]  /*2720*/  DEPBAR.LE SB0, 0x0 ;  /* 0x000080000000791a */ /* 0x000fea0000000000 */
        /* <DEDUP_REMOVED lines=17> */
[C---:B------:R-:W-:Y:S08]  /*2840*/  HMMA.16816.F32.BF16 R24, R28.reuse, R132, RZ ;  /* 0x000000841c18723c */ /* 0x040ff000000418ff */
[-C--:B------:R-:W-:Y:S08]  /*2850*/  HMMA.16816.F32.BF16 R28, R28, R134.reuse, RZ ;  /* 0x000000861c1c723c */ /* 0x080ff000000418ff */
[----:B------:R-:W-:Y:S01]  /*2860*/  HMMA.16816.F32.BF16 R32, R32, R134, RZ ;  /* 0x000000862020723c */ /* 0x000fe200000418ff */
[----:B------:R-:W1:Y:S07]  /*2870*/  LDSM.16.M88.4 R132, [R212+0x1800] ;  /* 0x00180000d484783b */ /* 0x000e6e0000000200 */
[-C--:B------:R-:W-:Y:S08]  /*2880*/  HMMA.16816.F32.BF16 R4, R136, R140.reuse, R4 ;  /* 0x0000008c8804723c */ /* 0x080ff00000041804 */
[C---:B-1----:R-:W-:Y:S08]  /*2890*/  HMMA.16816.F32.BF16 R8, R144.reuse, R140, R8 ;  /* 0x0000008c9008723c */ /* 0x042ff00000041808 */
[-C--:B------:R-:W-:Y:S08]  /*28a0*/  HMMA.16816.F32.BF16 R12, R144, R142.reuse, R12 ;  /* 0x0000008e900c723c */ /* 0x080ff0000004180c */
[C---:B------:R-:W-:Y:S01]  /*28b0*/  HMMA.16816.F32.BF16 R16, R136.reuse, R142, R16 ;  /* 0x0000008e8810723c */ /* 0x040fe20000041810 */
[----:B------:R-:W-:Y:S07]  /*28c0*/  LDSM.16.M88.4 R140, [R214+0xb000] ;  /* 0x00b00000d68c783b */ /* 0x000fee0000000200 */
        /* <DEDUP_REMOVED lines=11> */
[----:B------:R-:W-:Y:S07]  /*2980*/  LDSM.16.M88.4 R156, [R213+0xd000] ;  /* 0x00d00000d59c783b */ /* 0x000fee0000000200 */
[-C--:B------:R-:W-:Y:S08]  /*2990*/  HMMA.16816.F32.BF16 R20, R152, R160.reuse, R20 ;  /* 0x000000a09814723c */ /* 0x080ff00000041814 */
[C---:B------:R-:W-:Y:S08]  /*29a0*/  HMMA.16816.F32.BF16 R24, R132.reuse, R160, R24 ;  /* 0x000000a08418723c */ /* 0x040ff00000041818 */
[-C--:B------:R-:W-:Y:S01]  /*29b0*/  HMMA.16816.F32.BF16 R28, R132, R162.reuse, R28 ;  /* 0x000000a2841c723c */ /* 0x080fe2000004181c */
[----:B------:R-:W2:Y:S07]  /*29c0*/  LDSM.16.M88.4 R132, [R212+0x2000] ;  /* 0x00200000d484783b */ /* 0x000eae0000000200 */
[----:B------:R-:W-:Y:S01]  /*29d0*/  HMMA.16816.F32.BF16 R32, R152, R162, R32 ;  /* 0x000000a29820723c */ /* 0x000fe20000041820 */
[----:B------:R-:W2:Y:S07]  /*29e0*/  LDSM.16.M88.4 R152, [R212+0x2800] ;  /* 0x00280000d498783b */ /* 0x000eae0000000200 */
[-C--:B-1----:R-:W-:Y:S01]  /*29f0*/  HMMA.16816.F32.BF16 R4, R136, R140.reuse, R4 ;  /* 0x0000008c8804723c */ /* 0x082fe20000041804 */
[----:B------:R-:W1:Y:S07]  /*2a00*/  LDSM.16.M88.4 R160, [R213+0xd400] ;  /* 0x00d40000d5a0783b */ /* 0x000e6e0000000200 */
[C---:B------:R-:W-:Y:S08]  /*2a10*/  HMMA.16816.F32.BF16 R8, R144.reuse, R140, R8 ;  /* 0x0000008c9008723c */ /* 0x040ff00000041808 */
[-C--:B------:R-:W-:Y:S08]  /*2a20*/  HMMA.16816.F32.BF16 R12, R144, R142.reuse, R12 ;  /* 0x0000008e900c723c */ /* 0x080ff0000004180c */
[C---:B------:R-:W-:Y:S01]  /*2a30*/  HMMA.16816.F32.BF16 R16, R136.reuse, R142, R16 ;  /* 0x0000008e8810723c */ /* 0x040fe20000041810 */
[----:B------:R-:W-:Y:S07]  /*2a40*/  LDSM.16.M88.4 R140, [R214+0xd000] ;  /* 0x00d00000d68c783b */ /* 0x000fee0000000200 */
[-C--:B------:R-:W-:Y:S08]  /*2a50*/  HMMA.16816.F32.BF16 R20, R136, R148.reuse, R20 ;  /* 0x000000948814723c */ /* 0x080ff00000041814 */
[C---:B------:R-:W-:Y:S07]  /*2a60*/  HMMA.16816.F32.BF16 R24, R144.reuse, R148, R24 ;  /* 0x000000949018723c */ /* 0x040fee0000041818 */
[----:B------:R-:W-:Y:S01]  /*2a70*/  IMAD.U32 R148, RZ, RZ, UR6 ;  /* 0x00000006ff947e24 */ /* 0x000fe2000f8e00ff */
[-C--:B------:R-:W-:Y:S01]  /*2a80*/  HMMA.16816.F32.BF16 R28, R144, R150.reuse, R28 ;  /* 0x00000096901c723c */ /* 0x080fe2000004181c */
[----:B------:R-:W-:Y:S07]  /*2a90*/  LDSM.16.M88.4 R144, [R0+0x2800] ;  /* 0x002800000090783b */ /* 0x000fee0000000200 */
[----:B------:R-:W-:Y:S01]  /*2aa0*/  HMMA.16816.F32.BF16 R32, R136, R150, R32 ;  /* 0x000000968820723c */ /* 0x000fe20000041820 */
[----:B------:R1:W4:Y:S07]  /*2ab0*/  LDSM.16.M88.4 R136, [R0+0x2000] ;  /* 0x002000000088783b */ /* 0x00032e0000000200 */
[-C--:B--2---:R-:W-:Y:S01]  /*2ac0*/  HMMA.16816.F32.BF16 R4, R132, R156.reuse, R4 ;  /* 0x0000009c8404723c */ /* 0x084fe20000041804 */
[----:B------:R-:W2:Y:S07]  /*2ad0*/  @!P0 S2R R151, SR_TID.X ;  /* 0x0000000000978919 */ /* 0x000eae0000002100 */
[C---:B------:R-:W-:Y:S08]  /*2ae0*/  HMMA.16816.F32.BF16 R8, R152.reuse, R156, R8 ;  /* 0x0000009c9808723c */ /* 0x040ff00000041808 */
[-C--:B------:R-:W-:Y:S01]  /*2af0*/  HMMA.16816.F32.BF16 R12, R152, R158.reuse, R12 ;  /* 0x0000009e980c723c */ /* 0x080fe2000004180c */
[----:B-1----:R-:W-:Y:S04]  /*2b00*/  IMAD R0, R148, 0x4, R232 ;  /* 0x0000000494007824 */ /* 0x002fe800078e02e8 */
[C---:B------:R-:W-:Y:S01]  /*2b10*/  IMAD.WIDE.U32 R148, R0.reuse, -0x326172a9, RZ ;  /* 0xcd9e8d5700947825 */ /* 0x040fe200078e00ff */
[----:B------:R-:W-:Y:S02]  /*2b20*/  IADD3 R150, R0, 0x2, RZ ;  /* 0x0000000200967810 */ /* 0x000fe40007ffe0ff */
[C---:B------:R-:W-:Y:S04]  /*2b30*/  HMMA.16816.F32.BF16 R16, R132.reuse, R158, R16 ;  /* 0x0000009e8410723c */ /* 0x040fe80000041810 */
[----:B---3--:R-:W-:Y:S04]  /*2b40*/  LOP3.LUT R148, R227, UR41, R148, 0x96, !PT ;  /* 0x00000029e3947c12 */ /* 0x008fe8000f8e9694 */
[-C--:B------:R-:W-:Y:S08]  /*2b50*/  HMMA.16816.F32.BF16 R20, R132, R160.reuse, R20 ;  /* 0x000000a08414723c */ /* 0x080ff00000041814 */
[C---:B------:R-:W-:Y:S08]  /*2b60*/  HMMA.16816.F32.BF16 R24, R152.reuse, R160, R24 ;  /* 0x000000a09818723c */ /* 0x040ff00000041818 */
[-C--:B------:R-:W-:Y:S08]  /*2b70*/  HMMA.16816.F32.BF16 R28, R152, R162.reuse, R28 ;  /* 0x000000a2981c723c */ /* 0x080ff0000004181c */
[----:B------:R-:W-:Y:S07]  /*2b80*/  HMMA.16816.F32.BF16 R32, R132, R162, R32 ;  /* 0x000000a28420723c */ /* 0x000fee0000041820 */
[----:B------:R-:W-:Y:S01]  /*2b90*/  LOP3.LUT R134, R230, UR42, RZ, 0x3c, !PT ;  /* 0x0000002ae6867c12 */ /* 0x000fe2000f8e3cff */
[----:B------:R-:W-:Y:S01]  /*2ba0*/  IMAD.WIDE.U32 R132, R150, -0x326172a9, RZ ;  /* 0xcd9e8d5796847825 */ /* 0x000fe200078e00ff */
[-C--:B----4-:R-:W-:Y:S01]  /*2bb0*/  LOP3.LUT R150, R149, R229.reuse, RZ, 0x3c, !PT ;  /* 0x000000e595967212 */ /* 0x090fe200078e3cff */
[-C--:B------:R-:W-:Y:S01]  /*2bc0*/  HMMA.16816.F32.BF16 R4, R136, R140.reuse, R4 ;  /* 0x0000008c8804723c */ /* 0x080fe20000041804 */
[----:B------:R-:W-:Y:S01]  /*2bd0*/  UIADD3 UR42, UR31, -0x126145ec, URZ ;  /* 0xed9eba141f2a7890 */ /* 0x000fe2000fffe03f */
[----:B--2---:R-:W-:Y:S01]  /*2be0*/  @!P0 IMAD.SHL.U32 R135, R151, 0x2, RZ ;  /* 0x0000000297878824 */ /* 0x004fe200078e00ff */
[----:B------:R-:W-:Y:S01]  /*2bf0*/  LOP3.LUT R152, R227, UR41, R132, 0x96, !PT ;  /* 0x00000029e3987c12 */ /* 0x000fe2000f8e9684 */
[----:B------:R-:W-:Y:S01]  /*2c00*/  @!UP0 UMOV UR41, 0x1 ;  /* 0x0000000100298882 */ /* 0x000fe20000000000 */
[----:B------:R-:W-:Y:S01]  /*2c10*/  LOP3.LUT R153, R133, R229, RZ, 0x3c, !PT ;  /* 0x000000e585997212 */ /* 0x000fe200078e3cff */
[----:B------:R-:W-:Y:S01]  /*2c20*/  IMAD.U32 R0, RZ, RZ, UR41 ;  /* 0x00000029ff007e24 */ /* 0x000fe2000f8e00ff */
[----:B------:R-:W-:Y:S01]  /*2c30*/  UIADD3 UR41, UR39, -0x255992d5, URZ ;  /* 0xdaa66d2b27297890 */ /* 0x000fe2000fffe03f */
[----:B------:R-:W-:Y:S01]  /*2c40*/  IMAD.U32 R149, RZ, RZ, UR37 ;  /* 0x00000025ff957e24 */ /* 0x000fe2000f8e00ff */
[C---:B------:R-:W-:Y:S01]  /*2c50*/  HMMA.16816.F32.BF16 R8, R144.reuse, R140, R8 ;  /* 0x0000008c9008723c */ /* 0x040fe20000041808 */
[----:B------:R-:W-:Y:S02]  /*2c60*/  UIADD3 UR37, UR39, 0x3c6ef372, URZ ;  /* 0x3c6ef37227257890 */ /* 0x000fe4000fffe03f */
[----:B------:R-:W-:Y:S01]  /*2c70*/  @!P0 IADD3 R151, R248, -c[0x0][0x214], R0 ;  /* 0x80008500f8978a10 */ /* 0x000fe20007ffe000 */
[----:B------:R-:W-:Y:S01]  /*2c80*/  IMAD.WIDE.U32 R132, R150, -0x2daee0ad, RZ ;  /* 0xd2511f5396847825 */ /* 0x000fe200078e00ff */
[----:B------:R-:W-:Y:S02]  /*2c90*/  @!P0 LOP3.LUT R0, R228, 0x6, R135, 0xf8, !PT ;  /* 0x00000006e4008812 */ /* 0x000fe400078ef887 */
[----:B------:R-:W-:Y:S01]  /*2ca0*/  LOP3.LUT R156, R226, UR37, RZ, 0x3c, !PT ;  /* 0x00000025e29c7c12 */ /* 0x000fe2000f8e3cff */
[----:B------:R-:W-:Y:S01]  /*2cb0*/  IMAD.WIDE.U32 R162, R148, -0x2daee0ad, RZ ;  /* 0xd2511f5394a27825 */ /* 0x000fe200078e00ff */
[----:B------:R-:W-:Y:S01]  /*2cc0*/  @!P0 IADD3 R151, R149, UR38, R151 ;  /* 0x0000002695978c10 */ /* 0x000fe2000fffe097 */
[-C--:B------:R-:W-:Y:S01]  /*2cd0*/  HMMA.16816.F32.BF16 R12, R144, R142.reuse, R12 ;  /* 0x0000008e900c723c */ /* 0x080fe2000004180c */
[----:B------:R-:W-:Y:S01]  /*2ce0*/  UIADD3 UR37, UR31, 0x32370b8f, URZ ;  /* 0x32370b8f1f257890 */ /* 0x000fe2000fffe03f */
[----:B------:R-:W-:Y:S01]  /*2cf0*/  LOP3.LUT R135, R134, R133, RZ, 0x3c, !PT ;  /* 0x0000008586877212 */ /* 0x000fe200078e3cff */
[----:B------:R-:W-:Y:S01]  /*2d00*/  IMAD.U32 R148, RZ, RZ, UR24 ;  /* 0x00000018ff947e24 */ /* 0x000fe2000f8e00ff */
[C---:B------:R-:W-:Y:S01]  /*2d10*/  @!P0 IMNMX R149, R151.reuse, UR38, PT ;  /* 0x0000002697958c17 */ /* 0x040fe2000b800200 */
[----:B------:R-:W-:Y:S01]  /*2d20*/  IMAD.WIDE.U32 R160, R152, -0x2daee0ad, RZ ;  /* 0xd2511f5398a07825 */ /* 0x000fe200078e00ff */
[----:B------:R-:W-:Y:S02]  /*2d30*/  @!P0 IADD3 R140, R151, 0x8, RZ ;  /* 0x00000008978c8810 */ /* 0x000fe40007ffe0ff */
[----:B------:R-:W-:Y:S01]  /*2d40*/  LOP3.LUT R154, R163, UR44, R132, 0x96, !PT ;  /* 0x0000002ca39a7c12 */ /* 0x000fe2000f8e9684 */
[----:B------:R-:W-:Y:S01]  /*2d50*/  @!P0 IMAD R0, R148, 0x80, R0 ;  /* 0x0000008094008824 */ /* 0x000fe200078e0200 */
[C---:B------:R-:W-:Y:S02]  /*2d60*/  HMMA.16816.F32.BF16 R16, R136.reuse, R142, R16 ;  /* 0x0000008e8810723c */ /* 0x040fe40000041810 */
[----:B------:R-:W-:Y:S01]  /*2d70*/  @!P0 IMNMX R140, R140, UR38, PT ;  /* 0x000000268c8c8c17 */ /* 0x000fe2000b800200 */
[----:B------:R-:W-:Y:S01]  /*2d80*/  IMAD.WIDE.U32 R132, R153, -0x2daee0ad, RZ ;  /* 0xd2511f5399847825 */ /* 0x000fe200078e00ff */
[CC--:B------:R-:W-:Y:S02]  /*2d90*/  @!P0 ISETP.GE.AND P2, PT, R0.reuse, R149.reuse, PT ;  /* 0x000000950000820c */ /* 0x0c0fe40003f46270 */
[----:B------:R-:W-:Y:S01]  /*2da0*/  @!P0 IADD3 R150, R0, 0x1, RZ ;  /* 0x0000000100968810 */ /* 0x000fe20007ffe0ff */
[----:B------:R-:W-:Y:S01]  /*2db0*/  FMUL.FTZ R148, R252, 1.4426950216293334961 ;  /* 0x3fb8aa3bfc947820 */ /* 0x000fe20000410000 */
[----:B------:R-:W-:Y:S01]  /*2dc0*/  @!P0 FSEL R4, R4, -INF , !P2 ;  /* 0xff80000004048808 */ /* 0x000fe20005000000 */
[----:B------:R-:W-:Y:S01]  /*2dd0*/  IMAD.WIDE.U32 R152, R135, -0x326172a9, RZ ;  /* 0xcd9e8d5787987825 */ /* 0x000fe200078e00ff */
[----:B------:R-:W-:Y:S02]  /*2de0*/  @!P0 ISETP.GE.AND P2, PT, R150, R149, PT ;  /* 0x000000959600820c */ /* 0x000fe40003f46270 */
[----:B------:R-:W-:Y:S01]  /*2df0*/  FSEL R148, R148, RZ, P1 ;  /* 0x000000ff94947208 */ /* 0x000fe20000800000 */
[C---:B------:R-:W-:Y:S01]  /*2e00*/  FMUL.FTZ R141, R251.reuse, 1.4426950216293334961 ;  /* 0x3fb8aa3bfb8d7820 */ /* 0x040fe20000410000 */
[----:B------:R-:W-:Y:S01]  /*2e10*/  FSETP.NEU.FTZ.AND P1, PT, R251, -INF , PT ;  /* 0xff800000fb00780b */ /* 0x000fe20003f3d000 */
[----:B------:R-:W-:Y:S01]  /*2e20*/  IMAD.WIDE.U32 R154, R154, -0x326172a9, RZ ;  /* 0xcd9e8d579a9a7825 */ /* 0x000fe200078e00ff */
[----:B------:R-:W-:Y:S02]  /*2e30*/  @!P0 FSEL R5, R5, -INF , !P2 ;  /* 0xff80000005058808 */ /* 0x000fe40005000000 */
[-C--:B------:R-:W-:Y:S01]  /*2e40*/  @!P0 ISETP.GE.AND P2, PT, R0, R140.reuse, PT ;  /* 0x0000008c0000820c */ /* 0x080fe20003f46270 */
[--C-:B------:R-:W-:Y:S01]  /*2e50*/  FFMA.FTZ R4, R4, c[0x0][0x23c], -R148.reuse ;  /* 0x00008f0004047a23 */ /* 0x100fe20000010894 */
[----:B------:R-:W-:Y:S01]  /*2e60*/  FSEL R141, R141, RZ, P1 ;  /* 0x000000ff8d8d7208 */ /* 0x000fe20000800000 */
[----:B------:R-:W-:Y:S01]  /*2e70*/  FFMA.FTZ R5, R5, c[0x0][0x23c], -R148 ;  /* 0x00008f0005057a23 */ /* 0x000fe20000010894 */
[-C--:B------:R-:W-:Y:S01]  /*2e80*/  @!P0 ISETP.GE.AND P1, PT, R150, R140.reuse, PT ;  /* 0x0000008c9600820c */ /* 0x080fe20003f26270 */
[----:B------:R1:W2:Y:S01]  /*2e90*/  MUFU.EX2 R228, R4 ;  /* 0x0000000400e47308 */ /* 0x0002a20000000800 */
[----:B------:R-:W-:Y:S02]  /*2ea0*/  @!P0 FSEL R6, R6, -INF , !P2 ;  /* 0xff80000006068808 */ /* 0x000fe40005000000 */
[----:B------:R-:W-:Y:S02]  /*2eb0*/  LOP3.LUT R152, R155, UR41, R152, 0x96, !PT ;  /* 0x000000299b987c12 */ /* 0x000fe4000f8e9698 */
[----:B------:R-:W-:Y:S01]  /*2ec0*/  LOP3.LUT R158, R134, R133, RZ, 0x3c, !PT ;  /* 0x00000085869e7212 */ /* 0x000fe200078e3cff */
[--C-:B------:R-:W-:Y:S01]  /*2ed0*/  FFMA.FTZ R6, R6, c[0x0][0x23c], -R141.reuse ;  /* 0x00008f0006067a23 */ /* 0x100fe2000001088d */
[----:B------:R-:W-:Y:S01]  /*2ee0*/  LOP3.LUT R157, R161, UR44, R132, 0x96, !PT ;  /* 0x0000002ca19d7c12 */ /* 0x000fe2000f8e9684 */
[----:B------:R-:W-:Y:S01]  /*2ef0*/  UIADD3 UR44, UR39, 0x1715609d, URZ ;  /* 0x1715609d272c7890 */ /* 0x000fe2000fffe03f */
[----:B------:R-:W-:Y:S01]  /*2f00*/  @!P0 FSEL R7, R7, -INF , !P1 ;  /* 0xff80000007078808 */ /* 0x000fe20004800000 */
[----:B------:R3:W4:Y:S01]  /*2f10*/  MUFU.EX2 R226, R6 ;  /* 0x0000000600e27308 */ /* 0x0007220000000800 */
[----:B------:R-:W-:Y:S01]  /*2f20*/  FSETP.NEU.FTZ.AND P1, PT, R250, -INF , PT ;  /* 0xff800000fa00780b */ /* 0x000fe20003f3d000 */
[----:B------:R-:W2:Y:S01]  /*2f30*/  LDSM.16.M88.4 R132, [R214+0xd400] ;  /* 0x00d40000d684783b */ /* 0x000ea20000000200 */
[----:B------:R-:W-:Y:S01]  /*2f40*/  FSETP.NEU.FTZ.AND P2, PT, R249, -INF , PT ;  /* 0xff800000f900780b */ /* 0x000fe20003f5d000 */
[--C-:B------:R-:W-:Y:S01]  /*2f50*/  FFMA.FTZ R233, R7, c[0x0][0x23c], -R141.reuse ;  /* 0x00008f0007e97a23 */ /* 0x100fe2000001088d */
[----:B------:R-:W-:Y:S02]  /*2f60*/  @!P0 IADD3 R7, R151, 0x20, RZ ;  /* 0x0000002097078810 */ /* 0x000fe40007ffe0ff */
[----:B------:R-:W-:Y:S02]  /*2f70*/  @!P0 IADD3 R142, R0, 0x9, RZ ;  /* 0x00000009008e8810 */ /* 0x000fe40007ffe0ff */
[----:B------:R-:W-:Y:S01]  /*2f80*/  @!P0 IMNMX R7, R7, UR38, PT ;  /* 0x0000002607078c17 */ /* 0x000fe2000b800200 */
[----:B------:R4:W2:Y:S01]  /*2f90*/  MUFU.EX2 R227, R5 ;  /* 0x0000000500e37308 */ /* 0x0008a20000000800 */
[----:B------:R-:W-:Y:S02]  /*2fa0*/  LOP3.LUT R153, R156, R153, RZ, 0x3c, !PT ;  /* 0x000000999c997212 */ /* 0x000fe400078e3cff */
[-C--:B------:R-:W-:Y:S01]  /*2fb0*/  @!P0 ISETP.GE.AND P3, PT, R0, R7.reuse, PT ;  /* 0x000000070000820c */ /* 0x080fe20003f66270 */
[----:B-1----:R-:W-:Y:S03]  /*2fc0*/  FMUL.FTZ R4, R249, 1.4426950216293334961 ;  /* 0x3fb8aa3bf9047820 */ /* 0x002fe60000410000 */
[----:B------:R-:W-:Y:S02]  /*2fd0*/  @!P0 FSEL R8, R8, -INF , !P3 ;  /* 0xff80000008088808 */ /* 0x000fe40005800000 */
[----:B------:R-:W-:Y:S01]  /*2fe0*/  FSEL R4, R4, RZ, P2 ;  /* 0x000000ff04047208 */ /* 0x000fe20001000000 */
[----:B------:R-:W1:Y:S01]  /*2ff0*/  MUFU.EX2 R233, R233 ;  /* 0x000000e900e97308 */ /* 0x000e620000000800 */
[----:B---3--:R-:W-:Y:S05]  /*3000*/  FMUL.FTZ R6, R250, 1.4426950216293334961 ;  /* 0x3fb8aa3bfa067820 */ /* 0x008fea0000410000 */
[----:B------:R-:W-:Y:S02]  /*3010*/  FSEL R6, R6, RZ, P1 ;  /* 0x000000ff06067208 */ /* 0x000fe40000800000 */
[----:B------:R-:W-:Y:S02]  /*3020*/  @!P0 ISETP.GE.AND P1, PT, R150, R7, PT ;  /* 0x000000079600820c */ /* 0x000fe40003f26270 */
[----:B----4-:R-:W-:Y:S01]  /*3030*/  @!P0 IADD3 R5, R151, 0x28, RZ ;  /* 0x0000002897058810 */ /* 0x010fe20007ffe0ff */
[--C-:B------:R-:W-:Y:S01]  /*3040*/  FFMA.FTZ R235, R8, c[0x0][0x23c], -R6.reuse ;  /* 0x00008f0008eb7a23 */ /* 0x100fe20000010806 */
[----:B------:R-:W-:Y:S02]  /*3050*/  @!P0 FSEL R9, R9, -INF , !P1 ;  /* 0xff80000009098808 */ /* 0x000fe40004800000 */
[----:B------:R-:W-:Y:S02]  /*3060*/  @!P0 IMNMX R5, R5, UR38, PT ;  /* 0x0000002605058c17 */ /* 0x000fe4000b800200 */
[----:B------:R-:W-:Y:S01]  /*3070*/  @!P0 IADD3 R8, R0, 0x8, RZ ;  /* 0x0000000800088810 */ /* 0x000fe20007ffe0ff */
[----:B------:R-:W-:Y:S01]  /*3080*/  FFMA.FTZ R9, R9, c[0x0][0x23c], -R6 ;  /* 0x00008f0009097a23 */ /* 0x000fe20000010806 */
[-C--:B------:R-:W-:Y:S01]  /*3090*/  @!P0 ISETP.GE.AND P4, PT, R150, R5.reuse, PT ;  /* 0x000000059600820c */ /* 0x080fe20003f86270 */
[-C--:B--2---:R-:W-:Y:S01]  /*30a0*/  HMMA.16816.F32.BF16 R20, R136, R132.reuse, R20 ;  /* 0x000000848814723c */ /* 0x084fe20000041814 */
[-C--:B------:R-:W-:Y:S01]  /*30b0*/  @!P0 ISETP.GE.AND P5, PT, R8, R5.reuse, PT ;  /* 0x000000050800820c */ /* 0x080fe20003fa6270 */
[----:B------:R2:W-:Y:S01]  /*30c0*/  MUFU.EX2 R234, R9 ;  /* 0x0000000900ea7308 */ /* 0x0005e20000000800 */
[-C--:B------:R-:W-:Y:S02]  /*30d0*/  @!P0 ISETP.GE.AND P6, PT, R0, R5.reuse, PT ;  /* 0x000000050000820c */ /* 0x080fe40003fc6270 */
[----:B------:R-:W-:Y:S02]  /*30e0*/  @!P0 FSEL R11, R11, -INF , !P4 ;  /* 0xff8000000b0b8808 */ /* 0x000fe40006000000 */
[-C--:B------:R-:W-:Y:S01]  /*30f0*/  @!P0 ISETP.GE.AND P2, PT, R8, R140.reuse, PT ;  /* 0x0000008c0800820c */ /* 0x080fe20003f46270 */
[C---:B------:R-:W-:Y:S01]  /*3100*/  HMMA.16816.F32.BF16 R24, R144.reuse, R132, R24 ;  /* 0x000000849018723c */ /* 0x040fe20000041818 */
[----:B------:R-:W-:Y:S02]  /*3110*/  @!P0 FSEL R10, R10, -INF , !P6 ;  /* 0xff8000000a0a8808 */ /* 0x000fe40007000000 */
[----:B------:R-:W-:Y:S01]  /*3120*/  @!P0 ISETP.GE.AND P4, PT, R142, R5, PT ;  /* 0x000000058e00820c */ /* 0x000fe20003f86270 */
[--C-:B------:R-:W-:Y:S01]  /*3130*/  FFMA.FTZ R11, R11, c[0x0][0x23c], -R4.reuse ;  /* 0x00008f000b0b7a23 */ /* 0x100fe20000010804 */
[----:B------:R-:W-:Y:S01]  /*3140*/  @!P0 FSEL R14, R14, -INF , !P5 ;  /* 0xff8000000e0e8808 */ /* 0x000fe20006800000 */
[--C-:B------:R-:W-:Y:S01]  /*3150*/  FFMA.FTZ R10, R10, c[0x0][0x23c], -R4.reuse ;  /* 0x00008f000a0a7a23 */ /* 0x100fe20000010804 */
[C---:B------:R-:W-:Y:S01]  /*3160*/  @!P0 ISETP.GE.AND P1, PT, R8.reuse, R149, PT ;  /* 0x000000950800820c */ /* 0x040fe20003f26270 */
[----:B------:R-:W-:Y:S01]  /*3170*/  MUFU.EX2 R236, R11 ;  /* 0x0000000b00ec7308 */ /* 0x000fe20000000800 */
[-C--:B------:R-:W-:Y:S01]  /*3180*/  @!P0 ISETP.GE.AND P3, PT, R8, R7.reuse, PT ;  /* 0x000000070800820c */ /* 0x080fe20003f66270 */
[-C--:B------:R-:W-:Y:S01]  /*3190*/  HMMA.16816.F32.BF16 R28, R144, R134.reuse, R28 ;  /* 0x00000086901c723c */ /* 0x080fe2000004181c */
[----:B------:R-:W-:Y:S01]  /*31a0*/  @!P0 ISETP.GE.AND P6, PT, R142, R7, PT ;  /* 0x000000078e00820c */ /* 0x000fe20003fc6270 */
[----:B------:R-:W-:Y:S01]  /*31b0*/  FFMA.FTZ R14, R14, c[0x0][0x23c], -R4 ;  /* 0x00008f000e0e7a23 */ /* 0x000fe20000010804 */
[----:B------:R-:W-:Y:S02]  /*31c0*/  @!P0 IADD3 R8, R0, 0x11, RZ ;  /* 0x0000001100088810 */ /* 0x000fe40007ffe0ff */
[----:B------:R-:W-:Y:S02]  /*31d0*/  @!P0 FSEL R16, R16, -INF , !P1 ;  /* 0xff80000010108808 */ /* 0x000fe40004800000 */
[----:B------:R-:W-:Y:S01]  /*31e0*/  @!P0 FSEL R12, R12, -INF , !P3 ;  /* 0xff8000000c0c8808 */ /* 0x000fe20005800000 */
[----:B------:R3:W-:Y:S01]  /*31f0*/  MUFU.EX2 R237, R10 ;  /* 0x0000000a00ed7308 */ /* 0x0007e20000000800 */
[----:B--2---:R-:W-:Y:S01]  /*3200*/  @!P0 IADD3 R9, R0, 0x10, RZ ;  /* 0x0000001000098810 */ /* 0x004fe20007ffe0ff */
[----:B------:R-:W-:Y:S01]  /*3210*/  HMMA.16816.F32.BF16 R32, R136, R134, R32 ;  /* 0x000000868820723c */ /* 0x000fe20000041820 */
[-C--:B------:R-:W-:Y:S01]  /*3220*/  @!P0 ISETP.GE.AND P3, PT, R142, R149.reuse, PT ;  /* 0x000000958e00820c */ /* 0x080fe20003f66270 */
[----:B------:R-:W-:Y:S01]  /*3230*/  FFMA.FTZ R16, R16, c[0x0][0x23c], -R148 ;  /* 0x00008f0010107a23 */ /* 0x000fe20000010894 */
[----:B------:R-:W-:Y:S01]  /*3240*/  @!P0 FSEL R13, R13, -INF , !P6 ;  /* 0xff8000000d0d8808 */ /* 0x000fe20007000000 */
[--C-:B------:R-:W-:Y:S01]  /*3250*/  FFMA.FTZ R12, R12, c[0x0][0x23c], -R6.reuse ;  /* 0x00008f000c0c7a23 */ /* 0x100fe20000010806 */
[-C--:B------:R-:W-:Y:S01]  /*3260*/  @!P0 ISETP.GE.AND P6, PT, R142, R140.reuse, PT ;  /* 0x0000008c8e00820c */ /* 0x080fe20003fc6270 */
[----:B------:R-:W-:Y:S01]  /*3270*/  IMAD.WIDE.U32 R142, R152, -0x2daee0ad, RZ ;  /* 0xd2511f53988e7825 */ /* 0x000fe200078e00ff */
[-C--:B------:R-:W-:Y:S01]  /*3280*/  @!P0 ISETP.GE.AND P5, PT, R9, R149.reuse, PT ;  /* 0x000000950900820c */ /* 0x080fe20003fa6270 */
[----:B------:R2:W-:Y:S01]  /*3290*/  MUFU.EX2 R231, R14 ;  /* 0x0000000e00e77308 */ /* 0x0005e20000000800 */
[----:B------:R-:W-:Y:S02]  /*32a0*/  @!P0 FSEL R18, R18, -INF , !P2 ;  /* 0xff80000012128808 */ /* 0x000fe40005000000 */
[----:B------:R-:W-:Y:S01]  /*32b0*/  @!P0 ISETP.GE.AND P2, PT, R8, R149, PT ;  /* 0x000000950800820c */ /* 0x000fe20003f46270 */
[----:B------:R-:W-:Y:S01]  /*32c0*/  FFMA.FTZ R13, R13, c[0x0][0x23c], -R6 ;  /* 0x00008f000d0d7a23 */ /* 0x000fe20000010806 */
[----:B------:R-:W-:Y:S01]  /*32d0*/  @!P0 FSEL R15, R15, -INF , !P4 ;  /* 0xff8000000f0f8808 */ /* 0x000fe20006000000 */
[--C-:B------:R-:W-:Y:S01]  /*32e0*/  FFMA.FTZ R18, R18, c[0x0][0x23c], -R141.reuse ;  /* 0x00008f0012127a23 */ /* 0x100fe2000001088d */
[-C--:B------:R-:W-:Y:S02]  /*32f0*/  @!P0 ISETP.GE.AND P4, PT, R9, R140.reuse, PT ;  /* 0x0000008c0900820c */ /* 0x080fe40003f86270 */
[----:B------:R-:W-:Y:S01]  /*3300*/  @!P0 FSEL R17, R17, -INF , !P3 ;  /* 0xff80000011118808 */ /* 0x000fe20005800000 */
[----:B------:R-:W-:Y:S01]  /*3310*/  FFMA.FTZ R232, R15, c[0x0][0x23c], -R4 ;  /* 0x00008f000fe87a23 */ /* 0x000fe20000010804 */
[----:B------:R-:W-:Y:S01]  /*3320*/  @!P0 FSEL R19, R19, -INF , !P6 ;  /* 0xff80000013138808 */ /* 0x000fe20007000000 */
[----:B------:R-:W-:Y:S01]  /*3330*/  MUFU.EX2 R229, R13 ;  /* 0x0000000d00e57308 */ /* 0x000fe20000000800 */
[-C--:B------:R-:W-:Y:S01]  /*3340*/  @!P0 ISETP.GE.AND P6, PT, R8, R140.reuse, PT ;  /* 0x0000008c0800820c */ /* 0x080fe20003fc6270 */
[--C-:B------:R-:W-:Y:S01]  /*3350*/  FFMA.FTZ R17, R17, c[0x0][0x23c], -R148.reuse ;  /* 0x00008f0011117a23 */ /* 0x100fe20000010894 */
[----:B------:R-:W-:Y:S01]  /*3360*/  @!P0 FSEL R20, R20, -INF , !P5 ;  /* 0xff80000014148808 */ /* 0x000fe20006800000 */
[--C-:B------:R-:W-:Y:S01]  /*3370*/  FFMA.FTZ R19, R19, c[0x0][0x23c], -R141.reuse ;  /* 0x00008f0013137a23 */ /* 0x100fe2000001088d */
[C---:B------:R-:W-:Y:S01]  /*3380*/  @!P0 ISETP.GE.AND P5, PT, R8.reuse, R7, PT ;  /* 0x000000070800820c */ /* 0x040fe20003fa6270 */
[----:B---3--:R-:W-:Y:S01]  /*3390*/  IMAD.WIDE.U32 R10, R153, -0x2daee0ad, RZ ;  /* 0xd2511f53990a7825 */ /* 0x008fe200078e00ff */
[----:B------:R-:W-:Y:S02]  /*33a0*/  @!P0 FSEL R21, R21, -INF , !P2 ;  /* 0xff80000015158808 */ /* 0x000fe40005000000 */
[----:B------:R-:W-:Y:S01]  /*33b0*/  @!P0 ISETP.GE.AND P2, PT, R8, R5, PT ;  /* 0x000000050800820c */ /* 0x000fe20003f46270 */
[----:B------:R-:W-:Y:S01]  /*33c0*/  FFMA.FTZ R20, R20, c[0x0][0x23c], -R148 ;  /* 0x00008f0014147a23 */ /* 0x000fe20000010894 */
[----:B------:R-:W-:Y:S01]  /*33d0*/  LOP3.LUT R144, R143, UR42, R10, 0x96, !PT ;  /* 0x0000002a8f907c12 */ /* 0x000fe2000f8e960a */
[----:B------:R-:W-:Y:S01]  /*33e0*/  FFMA.FTZ R21, R21, c[0x0][0x23c], -R148 ;  /* 0x00008f0015157a23 */ /* 0x000fe20000010894 */
[----:B------:R-:W-:Y:S01]  /*33f0*/  @!P0 IADD3 R8, R0, 0x18, RZ ;  /* 0x0000001800088810 */ /* 0x000fe20007ffe0ff */
[----:B------:R-:W-:Y:S01]  /*3400*/  MUFU.EX2 R163, R16 ;  /* 0x0000001000a37308 */ /* 0x000fe20000000800 */
[----:B------:R-:W-:Y:S01]  /*3410*/  @!P0 ISETP.GE.AND P1, PT, R9, R7, PT ;  /* 0x000000070900820c */ /* 0x000fe20003f26270 */
[----:B--2---:R-:W-:Y:S01]  /*3420*/  IMAD.WIDE.U32 R14, R157, -0x326172a9, RZ ;  /* 0xcd9e8d579d0e7825 */ /* 0x004fe200078e00ff */
[----:B------:R-:W-:Y:S02]  /*3430*/  @!P0 ISETP.GE.AND P3, PT, R9, R5, PT ;  /* 0x000000050900820c */ /* 0x000fe40003f66270 */
[----:B------:R-:W-:Y:S01]  /*3440*/  @!P0 FSEL R22, R22, -INF , !P4 ;  /* 0xff80000016168808 */ /* 0x000fe20006000000 */
[----:B------:R-:W-:Y:S01]  /*3450*/  IMAD.WIDE.U32 R144, R144, -0x326172a9, RZ ;  /* 0xcd9e8d5790907825 */ /* 0x000fe200078e00ff */
[----:B------:R-:W-:Y:S02]  /*3460*/  @!P0 ISETP.GE.AND P4, PT, R8, R7, PT ;  /* 0x000000070800820c */ /* 0x000fe40003f86270 */
[----:B------:R-:W-:Y:S01]  /*3470*/  LOP3.LUT R11, R11, UR37, R162, 0x96, !PT ;  /* 0x000000250b0b7c12 */ /* 0x000fe2000f8e96a2 */
[----:B------:R2:W-:Y:S01]  /*3480*/  MUFU.EX2 R230, R12 ;  /* 0x0000000c00e67308 */ /* 0x0005e20000000800 */
[----:B------:R-:W-:Y:S01]  /*3490*/  @!P0 FSEL R24, R24, -INF , !P1 ;  /* 0xff80000018188808 */ /* 0x000fe20004800000 */
[--C-:B------:R-:W-:Y:S01]  /*34a0*/  FFMA.FTZ R22, R22, c[0x0][0x23c], -R141.reuse ;  /* 0x00008f0016167a23 */ /* 0x100fe2000001088d */
[----:B------:R-:W-:Y:S01]  /*34b0*/  @!P0 ISETP.GE.AND P1, PT, R8, R5, PT ;  /* 0x000000050800820c */ /* 0x000fe20003f26270 */
[----:B------:R-:W-:Y:S01]  /*34c0*/  IMAD.WIDE.U32 R10, R11, -0x326172a9, RZ ;  /* 0xcd9e8d570b0a7825 */ /* 0x000fe200078e00ff */
[----:B------:R-:W-:Y:S02]  /*34d0*/  @!P0 FSEL R26, R26, -INF , !P3 ;  /* 0xff8000001a1a8808 */ /* 0x000fe40005800000 */
[----:B------:R-:W-:Y:S01]  /*34e0*/  @!P0 ISETP.GE.AND P3, PT, R8, R149, PT ;  /* 0x000000950800820c */ /* 0x000fe20003f66270 */
[----:B------:R-:W-:Y:S01]  /*34f0*/  FFMA.FTZ R24, R24, c[0x0][0x23c], -R6 ;  /* 0x00008f0018187a23 */ /* 0x000fe20000010806 */
[----:B------:R-:W-:Y:S01]  /*3500*/  @!P0 FSEL R28, R28, -INF , !P4 ;  /* 0xff8000001c1c8808 */ /* 0x000fe20006000000 */
[----:B------:R-:W-:Y:S01]  /*3510*/  FFMA.FTZ R26, R26, c[0x0][0x23c], -R4 ;  /* 0x00008f001a1a7a23 */ /* 0x000fe20000010804 */
[-C--:B------:R-:W-:Y:S01]  /*3520*/  @!P0 ISETP.GE.AND P4, PT, R8, R140.reuse, PT ;  /* 0x0000008c0800820c */ /* 0x080fe20003f86270 */
[----:B------:R-:W-:Y:S01]  /*3530*/  IMAD.WIDE.U32 R8, R158, -0x326172a9, RZ ;  /* 0xcd9e8d579e087825 */ /* 0x000fe200078e00ff */
[----:B------:R-:W-:Y:S01]  /*3540*/  LOP3.LUT R10, R145, UR44, R10, 0x96, !PT ;  /* 0x0000002c910a7c12 */ /* 0x000fe2000f8e960a */
[----:B------:R3:W-:Y:S01]  /*3550*/  MUFU.EX2 R162, R17 ;  /* 0x0000001100a27308 */ /* 0x0007e20000000800 */
[----:B------:R-:W-:Y:S01]  /*3560*/  @!P0 IADD3 R0, R0, 0x19, RZ ;  /* 0x0000001900008810 */ /* 0x000fe20007ffe0ff */
[----:B------:R-:W-:Y:S01]  /*3570*/  FFMA.FTZ R28, R28, c[0x0][0x23c], -R6 ;  /* 0x00008f001c1c7a23 */ /* 0x000fe20000010806 */
[----:B------:R-:W-:Y:S02]  /*3580*/  LOP3.LUT R9, R156, R9, RZ, 0x3c, !PT ;  /* 0x000000099c097212 */ /* 0x000fe400078e3cff */
[----:B------:R-:W-:Y:S01]  /*3590*/  LOP3.LUT R132, R15, UR41, R8, 0x96, !PT ;  /* 0x000000290f847c12 */ /* 0x000fe2000f8e9608 */
[----:B------:R-:W-:Y:S01]  /*35a0*/  UIADD3 UR41, UR39, 0x78dde6e4, URZ ;  /* 0x78dde6e427297890 */ /* 0x000fe2000fffe03f */
[----:B------:R-:W-:Y:S01]  /*35b0*/  @!P0 FSEL R23, R23, -INF , !P6 ;  /* 0xff80000017178808 */ /* 0x000fe20007000000 */
[----:B------:R-:W-:Y:S01]  /*35c0*/  IMAD.WIDE.U32 R8, R9, -0x2daee0ad, RZ ;  /* 0xd2511f5309087825 */ /* 0x000fe200078e00ff */
[----:B------:R-:W-:Y:S01]  /*35d0*/  @!P0 ISETP.GE.AND P6, PT, R0, R7, PT ;  /* 0x000000070000820c */ /* 0x000fe20003fc6270 */
[----:B------:R-:W-:Y:S01]  /*35e0*/  MUFU.EX2 R161, R18 ;  /* 0x0000001200a17308 */ /* 0x000fe20000000800 */
[----:B------:R-:W-:Y:S01]  /*35f0*/  @!P0 FSEL R25, R25, -INF , !P5 ;  /* 0xff80000019198808 */ /* 0x000fe20006800000 */
[----:B------:R-:W-:Y:S01]  /*3600*/  IMAD.WIDE.U32 R132, R132, -0x2daee0ad, RZ ;  /* 0xd2511f5384847825 */ /* 0x000fe200078e00ff */
[----:B------:R-:W-:Y:S01]  /*3610*/  LOP3.LUT R9, R9, UR37, R160, 0x96, !PT ;  /* 0x0000002509097c12 */ /* 0x000fe2000f8e96a0 */
[----:B------:R-:W-:Y:S01]  /*3620*/  UIADD3 UR37, UR31, -0x56f99767, URZ ;  /* 0xa90668991f257890 */ /* 0x000fe2000fffe03f */
[----:B--2---:R-:W-:Y:S01]  /*3630*/  LOP3.LUT R12, R11, UR41, R154, 0x96, !PT ;  /* 0x000000290b0c7c12 */ /* 0x004fe2000f8e969a */
[----:B------:R-:W-:Y:S01]  /*3640*/  IMAD.WIDE.U32 R10, R10, -0x2daee0ad, RZ ;  /* 0xd2511f530a0a7825 */ /* 0x000fe200078e00ff */
[----:B------:R-:W-:Y:S01]  /*3650*/  LOP3.LUT R16, R133, UR42, R8, 0x96, !PT ;  /* 0x0000002a85107c12 */ /* 0x000fe2000f8e9608 */
[----:B------:R-:W-:Y:S01]  /*3660*/  UIADD3 UR42, UR31, 0x646e171e, URZ ;  /* 0x646e171e1f2a7890 */ /* 0x000fe2000fffe03f */
[----:B------:R-:W-:Y:S01]  /*3670*/  @!P0 FSEL R29, R29, -INF , !P6 ;  /* 0xff8000001d1d8808 */ /* 0x000fe20007000000 */
[----:B------:R-:W-:Y:S01]  /*3680*/  IMAD.WIDE.U32 R8, R9, -0x326172a9, RZ ;  /* 0xcd9e8d5709087825 */ /* 0x000fe200078e00ff */
[----:B------:R2:W-:Y:S01]  /*3690*/  MUFU.EX2 R160, R19 ;  /* 0x0000001300a07308 */ /* 0x0005e20000000800 */
[----:B------:R-:W-:Y:S02]  /*36a0*/  @!P0 ISETP.GE.AND P5, PT, R0, R5, PT ;  /* 0x000000050000820c */ /* 0x000fe40003fa6270 */
[----:B---3--:R-:W-:Y:S01]  /*36b0*/  IMAD.WIDE.U32 R16, R16, -0x326172a9, RZ ;  /* 0xcd9e8d5710107825 */ /* 0x008fe200078e00ff */
[----:B------:R-:W-:Y:S01]  /*36c0*/  LOP3.LUT R14, R9, UR41, R14, 0x96, !PT ;  /* 0x00000029090e7c12 */ /* 0x000fe2000f8e960e */
[----:B------:R-:W-:Y:S01]  /*36d0*/  UIADD3 UR41, UR39, -0x4ab325aa, URZ ;  /* 0xb54cda5627297890 */ /* 0x000fe2000fffe03f */
[----:B------:R-:W-:Y:S01]  /*36e0*/  @!P0 ISETP.GE.AND P6, PT, R0, R140, PT ;  /* 0x0000008c0000820c */ /* 0x000fe20003fc6270 */
[----:B------:R-:W-:Y:S01]  /*36f0*/  IMAD.WIDE.U32 R12, R12, -0x2daee0ad, RZ ;  /* 0xd2511f530c0c7825 */ /* 0x000fe200078e00ff */
[----:B------:R-:W-:Y:S02]  /*3700*/  LOP3.LUT R8, R17, UR44, R8, 0x96, !PT ;  /* 0x0000002c11087c12 */ /* 0x000fe4000f8e9608 */
[----:B------:R3:W-:Y:S01]  /*3710*/  MUFU.EX2 R159, R20 ;  /* 0x00000014009f7308 */ /* 0x0007e20000000800 */
[----:B------:R-:W-:Y:S01]  /*3720*/  IMAD.WIDE.U32 R14, R14, -0x2daee0ad, RZ ;  /* 0xd2511f530e0e7825 */ /* 0x000fe200078e00ff */
[----:B------:R-:W-:Y:S02]  /*3730*/  LOP3.LUT R142, R13, UR37, R142, 0x96, !PT ;  /* 0x000000250d8e7c12 */ /* 0x000fe4000f8e968e */
[----:B------:R-:W-:Y:S01]  /*3740*/  SHF.R.U32.HI R146, RZ, 0x10, R10 ;  /* 0x00000010ff927819 */ /* 0x000fe2000001160a */
[----:B------:R-:W-:Y:S01]  /*3750*/  IMAD.WIDE.U32 R8, R8, -0x2daee0ad, RZ ;  /* 0xd2511f5308087825 */ /* 0x000fe200078e00ff */
[----:B------:R-:W-:Y:S01]  /*3760*/  LOP3.LUT R132, R15, UR37, R132, 0x96, !PT ;  /* 0x000000250f847c12 */ /* 0x000fe2000f8e9684 */
[----:B------:R-:W-:Y:S01]  /*3770*/  ULDC.U8 UR37, c[0x0][0x2d8] ;  /* 0x0000b60000257ab9 */ /* 0x000fe20000000000 */
[----:B------:R-:W-:Y:S01]  /*3780*/  LOP3.LUT R140, R10, 0xffff, RZ, 0xc0, !PT ;  /* 0x0000ffff0a8c7812 */ /* 0x000fe200078ec0ff */
[--C-:B------:R-:W-:Y:S01]  /*3790*/  FFMA.FTZ R25, R25, c[0x0][0x23c], -R6.reuse ;  /* 0x00008f0019197a23 */ /* 0x100fe20000010806 */
[----:B------:R-:W-:Y:S01]  /*37a0*/  @!P0 FSEL R27, R27, -INF , !P2 ;  /* 0xff8000001b1b8808 */ /* 0x000fe20005000000 */
[----:B------:R-:W4:Y:S01]  /*37b0*/  MUFU.EX2 R235, R235 ;  /* 0x000000eb00eb7308 */ /* 0x000f220000000800 */
[----:B------:R-:W-:Y:S01]  /*37c0*/  @!P0 ISETP.GE.AND P2, PT, R0, R149, PT ;  /* 0x000000950000820c */ /* 0x000fe20003f46270 */
[----:B------:R-:W-:Y:S01]  /*37d0*/  FFMA.FTZ R6, R29, c[0x0][0x23c], -R6 ;  /* 0x00008f001d067a23 */ /* 0x000fe20000010806 */
[----:B------:R-:W-:Y:S01]  /*37e0*/  LOP3.LUT R12, R11, UR42, R12, 0x96, !PT ;  /* 0x0000002a0b0c7c12 */ /* 0x000fe2000f8e960c */
[----:B------:R-:W-:Y:S01]  /*37f0*/  FFMA.FTZ R27, R27, c[0x0][0x23c], -R4 ;  /* 0x00008f001b1b7a23 */ /* 0x000fe20000010804 */
[----:B------:R-:W-:Y:S01]  /*3800*/  LOP3.LUT R5, R10, 0xff, RZ, 0xc0, !PT ;  /* 0x000000ff0a057812 */ /* 0x000fe200078ec0ff */
[----:B------:R-:W-:Y:S01]  /*3810*/  FFMA.FTZ R23, R23, c[0x0][0x23c], -R141 ;  /* 0x00008f0017177a23 */ /* 0x000fe2000001088d */
[----:B------:R-:W-:Y:S01]  /*3820*/  SHF.R.U32.HI R0, RZ, 0x18, R10 ;  /* 0x00000018ff007819 */ /* 0x000fe2000001160a */
[----:B------:R-:W-:Y:S01]  /*3830*/  IMAD.WIDE.U32 R10, R142, -0x326172a9, RZ ;  /* 0xcd9e8d578e0a7825 */ /* 0x000fe200078e00ff */
[C---:B------:R-:W-:Y:S01]  /*3840*/  LOP3.LUT R133, R8.reuse, 0xff, RZ, 0xc0, !PT ;  /* 0x000000ff08857812 */ /* 0x040fe200078ec0ff */
[----:B------:R-:W-:Y:S01]  /*3850*/  MUFU.EX2 R150, R6 ;  /* 0x0000000600967308 */ /* 0x000fe20000000800 */
[----:B------:R-:W-:Y:S02]  /*3860*/  LOP3.LUT R143, R8, 0xffff, RZ, 0xc0, !PT ;  /* 0x0000ffff088f7812 */ /* 0x000fe400078ec0ff */
[----:B------:R-:W-:Y:S02]  /*3870*/  LOP3.LUT R7, R9, UR42, R14, 0x96, !PT ;  /* 0x0000002a09077c12 */ /* 0x000fe4000f8e960e */
[--C-:B------:R-:W-:Y:S02]  /*3880*/  SHF.R.U32.HI R145, RZ, 0x18, R8.reuse ;  /* 0x00000018ff917819 */ /* 0x100fe40000011608 */
[----:B------:R-:W-:Y:S01]  /*3890*/  SHF.R.U32.HI R238, RZ, 0x10, R8 ;  /* 0x00000010ffee7819 */ /* 0x000fe20000011608 */
[----:B------:R-:W-:Y:S01]  /*38a0*/  IMAD.WIDE.U32 R8, R132, -0x326172a9, RZ ;  /* 0xcd9e8d5784087825 */ /* 0x000fe200078e00ff */
[----:B------:R-:W-:Y:S01]  /*38b0*/  @!P0 FSEL R30, R30, -INF , !P1 ;  /* 0xff8000001e1e8808 */ /* 0x000fe20004800000 */
[----:B------:R-:W-:Y:S01]  /*38c0*/  MUFU.EX2 R232, R232 ;  /* 0x000000e800e87308 */ /* 0x000fe20000000800 */
[----:B------:R-:W-:Y:S02]  /*38d0*/  ISETP.LE.U32.AND P1, PT, R5, UR37, PT ;  /* 0x0000002505007c0c */ /* 0x000fe4000bf23070 */
[----:B------:R-:W-:Y:S01]  /*38e0*/  LOP3.LUT R5, R11, UR41, R144, 0x96, !PT ;  /* 0x000000290b057c12 */ /* 0x000fe2000f8e9690 */
[--C-:B------:R-:W-:Y:S01]  /*38f0*/  FFMA.FTZ R30, R30, c[0x0][0x23c], -R4.reuse ;  /* 0x00008f001e1e7a23 */ /* 0x100fe20000010804 */
[----:B------:R-:W-:Y:S02]  /*3900*/  @!P0 FSEL R31, R31, -INF , !P5 ;  /* 0xff8000001f1f8808 */ /* 0x000fe40006800000 */
[----:B------:R-:W-:Y:S02]  /*3910*/  ISETP.LE.U32.AND P5, PT, R0, UR37, PT ;  /* 0x0000002500007c0c */ /* 0x000fe4000bfa3070 */
[C---:B------:R-:W-:Y:S01]  /*3920*/  LOP3.LUT R17, R10.reuse, 0xffff, RZ, 0xc0, !PT ;  /* 0x0000ffff0a117812 */ /* 0x040fe200078ec0ff */
[----:B------:R-:W-:Y:S01]  /*3930*/  MUFU.EX2 R158, R21 ;  /* 0x00000015009e7308 */ /* 0x000fe20000000800 */
[----:B--2---:R-:W-:Y:S01]  /*3940*/  LOP3.LUT R19, R10, 0xff, RZ, 0xc0, !PT ;  /* 0x000000ff0a137812 */ /* 0x004fe200078ec0ff */
[----:B------:R-:W-:Y:S01]  /*3950*/  FFMA.FTZ R4, R31, c[0x0][0x23c], -R4 ;  /* 0x00008f001f047a23 */ /* 0x000fe20000010804 */
[--C-:B------:R-:W-:Y:S02]  /*3960*/  SHF.R.U32.HI R18, RZ, 0x10, R10.reuse ;  /* 0x00000010ff127819 */ /* 0x100fe4000001160a */
[----:B---3--:R-:W-:Y:S02]  /*3970*/  SHF.R.U32.HI R20, RZ, 0x18, R10 ;  /* 0x00000018ff147819 */ /* 0x008fe4000001160a */
[----:B------:R-:W-:Y:S02]  /*3980*/  LOP3.LUT R0, R9, UR41, R16, 0x96, !PT ;  /* 0x0000002909007c12 */ /* 0x000fe4000f8e9610 */
[--C-:B------:R-:W-:Y:S01]  /*3990*/  SHF.R.U32.HI R11, RZ, 0x10, R8.reuse ;  /* 0x00000010ff0b7819 */ /* 0x100fe20000011608 */
[----:B------:R-:W-:Y:S01]  /*39a0*/  MUFU.EX2 R157, R22 ;  /* 0x00000016009d7308 */ /* 0x000fe20000000800 */
[C---:B------:R-:W-:Y:S02]  /*39b0*/  LOP3.LUT R13, R8.reuse, 0xffff, RZ, 0xc0, !PT ;  /* 0x0000ffff080d7812 */ /* 0x040fe400078ec0ff */
[----:B------:R-:W-:Y:S02]  /*39c0*/  LOP3.LUT R14, R8, 0xff, RZ, 0xc0, !PT ;  /* 0x000000ff080e7812 */ /* 0x000fe400078ec0ff */
[----:B------:R-:W-:Y:S02]  /*39d0*/  SHF.R.U32.HI R15, RZ, 0x18, R8 ;  /* 0x00000018ff0f7819 */ /* 0x000fe40000011608 */
[C---:B------:R-:W-:Y:S02]  /*39e0*/  LOP3.LUT R9, R5.reuse, 0xffff, RZ, 0xc0, !PT ;  /* 0x0000ffff05097812 */ /* 0x040fe400078ec0ff */
[----:B------:R-:W-:Y:S01]  /*39f0*/  LOP3.LUT R10, R5, 0xff, RZ, 0xc0, !PT ;  /* 0x000000ff050a7812 */ /* 0x000fe200078ec0ff */
[----:B------:R-:W-:Y:S01]  /*3a00*/  MUFU.EX2 R155, R24 ;  /* 0x00000018009b7308 */ /* 0x000fe20000000800 */
[--C-:B------:R-:W-:Y:S02]  /*3a10*/  SHF.R.U32.HI R8, RZ, 0x10, R5.reuse ;  /* 0x00000010ff087819 */ /* 0x100fe40000011605 */
[----:B------:R-:W-:Y:S02]  /*3a20*/  @!P0 FSEL R32, R32, -INF , !P3 ;  /* 0xff80000020208808 */ /* 0x000fe40005800000 */
[----:B------:R-:W-:Y:S02]  /*3a30*/  ISETP.LE.U32.AND P3, PT, R10, UR37, PT ;  /* 0x000000250a007c0c */ /* 0x000fe4000bf63070 */
[----:B------:R-:W-:Y:S01]  /*3a40*/  SHF.R.U32.HI R10, RZ, 0x18, R5 ;  /* 0x00000018ff0a7819 */ /* 0x000fe20000011605 */
[--C-:B------:R-:W-:Y:S01]  /*3a50*/  FFMA.FTZ R32, R32, c[0x0][0x23c], -R148.reuse ;  /* 0x00008f0020207a23 */ /* 0x100fe20000010894 */
[----:B------:R-:W-:Y:S01]  /*3a60*/  LOP3.LUT R5, R8, 0xff, RZ, 0xc0, !PT ;  /* 0x000000ff08057812 */ /* 0x000fe200078ec0ff */
[----:B------:R-:W-:Y:S01]  /*3a70*/  MUFU.EX2 R153, R26 ;  /* 0x0000001a00997308 */ /* 0x000fe20000000800 */
[----:B------:R-:W-:Y:S02]  /*3a80*/  SHF.R.U32.HI R8, RZ, 0x8, R9 ;  /* 0x00000008ff087819 */ /* 0x000fe40000011609 */
[----:B------:R-:W-:Y:S02]  /*3a90*/  @!P0 FSEL R34, R34, -INF , !P4 ;  /* 0xff80000022228808 */ /* 0x000fe40006000000 */
[----:B------:R-:W-:Y:S02]  /*3aa0*/  ISETP.LE.U32.AND P4, PT, R5, UR37, PT ;  /* 0x0000002505007c0c */ /* 0x000fe4000bf83070 */
[----:B------:R-:W-:Y:S01]  /*3ab0*/  LOP3.LUT R5, R8, 0xffff, RZ, 0xc0, !PT ;  /* 0x0000ffff08057812 */ /* 0x000fe200078ec0ff */
[----:B------:R-:W-:Y:S01]  /*3ac0*/  @!P3 FADD.FTZ R228, -R228, -RZ ;  /* 0x800000ffe4e4b221 */ /* 0x000fe20000010100 */
[----:B------:R-:W-:Y:S01]  /*3ad0*/  @!P0 FSEL R33, R33, -INF , !P2 ;  /* 0xff80000021218808 */ /* 0x000fe20005000000 */
[----:B------:R-:W2:Y:S01]  /*3ae0*/  MUFU.EX2 R149, R32 ;  /* 0x0000002000957308 */ /* 0x000ea20000000800 */
[----:B------:R-:W-:Y:S01]  /*3af0*/  @!P0 FSEL R35, R35, -INF , !P6 ;  /* 0xff80000023238808 */ /* 0x000fe20007000000 */
[--C-:B------:R-:W-:Y:S01]  /*3b00*/  FFMA.FTZ R34, R34, c[0x0][0x23c], -R141.reuse ;  /* 0x00008f0022227a23 */ /* 0x100fe2000001088d */
[----:B------:R-:W-:Y:S01]  /*3b10*/  ISETP.LE.U32.AND P0, PT, R5, UR37, PT ;  /* 0x0000002505007c0c */ /* 0x000fe2000bf03070 */
[----:B------:R-:W-:Y:S01]  /*3b20*/  FFMA.FTZ R148, R33, c[0x0][0x23c], -R148 ;  /* 0x00008f0021947a23 */ /* 0x000fe20000010894 */
[C---:B------:R-:W-:Y:S01]  /*3b30*/  LOP3.LUT R5, R0.reuse, 0xffff, RZ, 0xc0, !PT ;  /* 0x0000ffff00057812 */ /* 0x040fe200078ec0ff */
[----:B------:R-:W-:Y:S01]  /*3b40*/  FFMA.FTZ R141, R35, c[0x0][0x23c], -R141 ;  /* 0x00008f00238d7a23 */ /* 0x000fe2000001088d */
[----:B------:R-:W-:Y:S01]  /*3b50*/  LOP3.LUT R8, R0, 0xff, RZ, 0xc0, !PT ;  /* 0x000000ff00087812 */ /* 0x000fe200078ec0ff */
[----:B------:R-:W-:Y:S01]  /*3b60*/  @!P4 FADD.FTZ R226, -R226, -RZ ;  /* 0x800000ffe2e2c221 */ /* 0x000fe20000010100 */
[----:B------:R-:W-:Y:S01]  /*3b70*/  SHF.R.U32.HI R5, RZ, 0x8, R5 ;  /* 0x00000008ff057819 */ /* 0x000fe20000011605 */
[----:B------:R-:W-:Y:S01]  /*3b80*/  MUFU.EX2 R148, R148 ;  /* 0x0000009400947308 */ /* 0x000fe20000000800 */
[----:B------:R-:W-:Y:S02]  /*3b90*/  ISETP.LE.U32.AND P2, PT, R10, UR37, PT ;  /* 0x000000250a007c0c */ /* 0x000fe4000bf43070 */
[----:B------:R-:W-:Y:S02]  /*3ba0*/  ISETP.LE.U32.AND P6, PT, R8, UR37, PT ;  /* 0x0000002508007c0c */ /* 0x000fe4000bfc3070 */
[----:B------:R-:W-:Y:S01]  /*3bb0*/  LOP3.LUT R5, R5, 0xffff, RZ, 0xc0, !PT ;  /* 0x0000ffff05057812 */ /* 0x000fe200078ec0ff */
[----:B------:R-:W-:Y:S01]  /*3bc0*/  @!P0 FADD.FTZ R227, -R227, -RZ ;  /* 0x800000ffe3e38221 */ /* 0x000fe20000010100 */
[--C-:B------:R-:W-:Y:S02]  /*3bd0*/  SHF.R.U32.HI R8, RZ, 0x18, R0.reuse ;  /* 0x00000018ff087819 */ /* 0x100fe40000011600 */
[----:B------:R-:W-:Y:S01]  /*3be0*/  SHF.R.U32.HI R0, RZ, 0x10, R0 ;  /* 0x00000010ff007819 */ /* 0x000fe20000011600 */
[----:B------:R-:W-:Y:S01]  /*3bf0*/  MUFU.EX2 R144, R4 ;  /* 0x0000000400907308 */ /* 0x000fe20000000800 */
[----:B------:R-:W-:Y:S02]  /*3c00*/  ISETP.LE.U32.AND P0, PT, R5, UR37, PT ;  /* 0x0000002505007c0c */ /* 0x000fe4000bf03070 */
[----:B------:R-:W-:Y:S01]  /*3c10*/  LOP3.LUT R0, R0, 0xff, RZ, 0xc0, !PT ;  /* 0x000000ff00007812 */ /* 0x000fe200078ec0ff */
[----:B-1----:R-:W-:Y:S01]  /*3c20*/  @!P2 FADD.FTZ R233, -R233, -RZ ;  /* 0x800000ffe9e9a221 */ /* 0x002fe20000010100 */
[----:B------:R-:W-:Y:S01]  /*3c30*/  SHF.R.U32.HI R5, RZ, 0x8, R13 ;  /* 0x00000008ff057819 */ /* 0x000fe2000001160d */
[----:B----4-:R-:W-:Y:S01]  /*3c40*/  @!P6 FADD.FTZ R235, -R235, -RZ ;  /* 0x800000ffebebe221 */ /* 0x010fe20000010100 */
[----:B------:R-:W-:Y:S01]  /*3c50*/  ISETP.LE.U32.AND P4, PT, R0, UR37, PT ;  /* 0x0000002500007c0c */ /* 0x000fe2000bf83070 */
[----:B--2---:R-:W-:Y:S01]  /*3c60*/  @!P1 FADD.FTZ R149, -R149, -RZ ;  /* 0x800000ff95959221 */ /* 0x004fe20000010100 */
[----:B------:R-:W-:Y:S01]  /*3c70*/  LOP3.LUT R0, R11, 0xff, RZ, 0xc0, !PT ;  /* 0x000000ff0b007812 */ /* 0x000fe200078ec0ff */
[----:B------:R-:W1:Y:S01]  /*3c80*/  MUFU.EX2 R156, R23 ;  /* 0x00000017009c7308 */ /* 0x000e620000000800 */
[----:B------:R-:W-:Y:S02]  /*3c90*/  ISETP.LE.U32.AND P2, PT, R14, UR37, PT ;  /* 0x000000250e007c0c */ /* 0x000fe4000bf43070 */
[----:B------:R-:W-:Y:S01]  /*3ca0*/  ISETP.LE.U32.AND P6, PT, R0, UR37, PT ;  /* 0x0000002500007c0c */ /* 0x000fe2000bfc3070 */
[----:B------:R-:W-:Y:S01]  /*3cb0*/  @!P0 FADD.FTZ R234, -R234, -RZ ;  /* 0x800000ffeaea8221 */ /* 0x000fe20000010100 */
[----:B------:R-:W-:Y:S02]  /*3cc0*/  LOP3.LUT R0, R5, 0xffff, RZ, 0xc0, !PT ;  /* 0x0000ffff05007812 */ /* 0x000fe400078ec0ff */
[----:B------:R-:W-:Y:S02]  /*3cd0*/  ISETP.LE.U32.AND P3, PT, R8, UR37, PT ;  /* 0x0000002508007c0c */ /* 0x000fe4000bf63070 */
[----:B------:R-:W-:Y:S01]  /*3ce0*/  ISETP.LE.U32.AND P0, PT, R0, UR37, PT ;  /* 0x0000002500007c0c */ /* 0x000fe2000bf03070 */
[----:B------:R-:W-:Y:S01]  /*3cf0*/  @!P4 FADD.FTZ R237, -R237, -RZ ;  /* 0x800000ffededc221 */ /* 0x000fe20000010100 */
[----:B------:R-:W-:Y:S01]  /*3d00*/  LOP3.LUT R5, R12, 0xff, RZ, 0xc0, !PT ;  /* 0x000000ff0c057812 */ /* 0x000fe200078ec0ff */
[----:B------:R-:W2:Y:S01]  /*3d10*/  MUFU.EX2 R154, R25 ;  /* 0x00000019009a7308 */ /* 0x000ea20000000800 */
[----:B------:R-:W-:Y:S01]  /*3d20*/  SHF.R.U32.HI R0, RZ, 0x8, R17 ;  /* 0x00000008ff007819 */ /* 0x000fe20000011611 */
[----:B------:R-:W-:Y:S01]  /*3d30*/  @!P2 FADD.FTZ R230, -R230, -RZ ;  /* 0x800000ffe6e6a221 */ /* 0x000fe20000010100 */
[----:B------:R-:W-:Y:S01]  /*3d40*/  ISETP.LE.U32.AND P2, PT, R19, UR37, PT ;  /* 0x0000002513007c0c */ /* 0x000fe2000bf43070 */
[----:B------:R-:W-:Y:S01]  /*3d50*/  @!P6 FADD.FTZ R231, -R231, -RZ ;  /* 0x800000ffe7e7e221 */ /* 0x000fe20000010100 */
[----:B------:R-:W-:Y:S02]  /*3d60*/  ISETP.LE.U32.AND P4, PT, R5, UR37, PT ;  /* 0x0000002505007c0c */ /* 0x000fe4000bf83070 */
[----:B------:R-:W-:Y:S01]  /*3d70*/  LOP3.LUT R5, R18, 0xff, RZ, 0xc0, !PT ;  /* 0x000000ff12057812 */ /* 0x000fe200078ec0ff */
[----:B------:R-:W-:Y:S01]  /*3d80*/  @!P3 FADD.FTZ R236, -R236, -RZ ;  /* 0x800000ffececb221 */ /* 0x000fe20000010100 */
[----:B------:R-:W-:Y:S01]  /*3d90*/  LOP3.LUT R0, R0, 0xffff, RZ, 0xc0, !PT ;  /* 0x0000ffff00007812 */ /* 0x000fe200078ec0ff */
[----:B------:R-:W-:Y:S01]  /*3da0*/  @!P0 FADD.FTZ R229, -R229, -RZ ;  /* 0x800000ffe5e58221 */ /* 0x000fe20000010100 */
[----:B------:R-:W-:Y:S01]  /*3db0*/  ISETP.LE.U32.AND P0, PT, R5, UR37, PT ;  /* 0x0000002505007c0c */ /* 0x000fe2000bf03070 */
[----:B------:R-:W-:Y:S01]  /*3dc0*/  MUFU.EX2 R152, R27 ;  /* 0x0000001b00987308 */ /* 0x000fe20000000800 */
[----:B------:R-:W-:Y:S02]  /*3dd0*/  ISETP.LE.U32.AND P6, PT, R0, UR37, PT ;  /* 0x0000002500007c0c */ /* 0x000fe4000bfc3070 */
[----:B------:R-:W-:Y:S01]  /*3de0*/  LOP3.LUT R0, R12, 0xffff, RZ, 0xc0, !PT ;  /* 0x0000ffff0c007812 */ /* 0x000fe200078ec0ff */
[----:B------:R-:W-:Y:S01]  /*3df0*/  @!P2 FADD.FTZ R163, -R163, -RZ ;  /* 0x800000ffa3a3a221 */ /* 0x000fe20000010100 */
[----:B------:R-:W-:Y:S01]  /*3e00*/  ISETP.LE.U32.AND P3, PT, R15, UR37, PT ;  /* 0x000000250f007c0c */ /* 0x000fe2000bf63070 */
[----:B------:R-:W-:Y:S01]  /*3e10*/  @!P4 FADD.FTZ R159, -R159, -RZ ;  /* 0x800000ff9f9fc221 */ /* 0x000fe20000010100 */
[----:B------:R-:W-:Y:S02]  /*3e20*/  SHF.R.U32.HI R0, RZ, 0x8, R0 ;  /* 0x00000008ff007819 */ /* 0x000fe40000011600 */
[----:B------:R-:W-:Y:S01]  /*3e30*/  ISETP.LE.U32.AND P2, PT, R20, UR37, PT ;  /* 0x0000002514007c0c */ /* 0x000fe2000bf43070 */
[----:B------:R-:W-:Y:S01]  /*3e40*/  MUFU.EX2 R151, R28 ;  /* 0x0000001c00977308 */ /* 0x000fe20000000800 */
[--C-:B------:R-:W-:Y:S01]  /*3e50*/  SHF.R.U32.HI R5, RZ, 0x18, R12.reuse ;  /* 0x00000018ff057819 */ /* 0x100fe2000001160c */
[----:B------:R-:W-:Y:S01]  /*3e60*/  @!P0 FADD.FTZ R161, -R161, -RZ ;  /* 0x800000ffa1a18221 */ /* 0x000fe20000010100 */
[----:B------:R-:W-:Y:S01]  /*3e70*/  LOP3.LUT R0, R0, 0xffff, RZ, 0xc0, !PT ;  /* 0x0000ffff00007812 */ /* 0x000fe200078ec0ff */
[----:B------:R-:W-:Y:S01]  /*3e80*/  @!P6 FADD.FTZ R162, -R162, -RZ ;  /* 0x800000ffa2a2e221 */ /* 0x000fe20000010100 */
[----:B------:R-:W-:Y:S02]  /*3e90*/  SHF.R.U32.HI R12, RZ, 0x10, R12 ;  /* 0x00000010ff0c7819 */ /* 0x000fe4000001160c */
[----:B------:R-:W-:Y:S01]  /*3ea0*/  ISETP.LE.U32.AND P0, PT, R0, UR37, PT ;  /* 0x0000002500007c0c */ /* 0x000fe2000bf03070 */
[----:B------:R-:W-:Y:S01]  /*3eb0*/  @!P3 FADD.FTZ R232, -R232, -RZ ;  /* 0x800000ffe8e8b221 */ /* 0x000fe20000010100 */
[----:B------:R-:W-:Y:S01]  /*3ec0*/  LOP3.LUT R12, R12, 0xff, RZ, 0xc0, !PT ;  /* 0x000000ff0c0c7812 */ /* 0x000fe200078ec0ff */
[----:B------:R-:W-:Y:S01]  /*3ed0*/  MUFU.EX2 R147, R30 ;  /* 0x0000001e00937308 */ /* 0x000fe20000000800 */
[C---:B------:R-:W-:Y:S01]  /*3ee0*/  LOP3.LUT R0, R7.reuse, 0xffff, RZ, 0xc0, !PT ;  /* 0x0000ffff07007812 */ /* 0x040fe200078ec0ff */
[----:B------:R-:W-:Y:S01]  /*3ef0*/  @!P2 FADD.FTZ R160, -R160, -RZ ;  /* 0x800000ffa0a0a221 */ /* 0x000fe20000010100 */
[----:B------:R-:W-:Y:S02]  /*3f00*/  ISETP.LE.U32.AND P6, PT, R12, UR37, PT ;  /* 0x000000250c007c0c */ /* 0x000fe4000bfc3070 */
[----:B------:R-:W-:Y:S02]  /*3f10*/  LOP3.LUT R6, R7, 0xff, RZ, 0xc0, !PT ;  /* 0x000000ff07067812 */ /* 0x000fe400078ec0ff */
[----:B------:R-:W-:Y:S02]  /*3f20*/  ISETP.LE.U32.AND P3, PT, R5, UR37, PT ;  /* 0x0000002505007c0c */ /* 0x000fe4000bf63070 */
[--C-:B------:R-:W-:Y:S01]  /*3f30*/  SHF.R.U32.HI R5, RZ, 0x10, R7.reuse ;  /* 0x00000010ff057819 */ /* 0x100fe20000011607 */
[----:B------:R-:W-:Y:S01]  /*3f40*/  @!P0 FADD.FTZ R158, -R158, -RZ ;  /* 0x800000ff9e9e8221 */ /* 0x000fe20000010100 */
[----:B------:R-:W-:Y:S02]  /*3f50*/  SHF.R.U32.HI R0, RZ, 0x8, R0 ;  /* 0x00000008ff007819 */ /* 0x000fe40000011600 */
[----:B------:R-:W-:Y:S02]  /*3f60*/  ISETP.LE.U32.AND P2, PT, R6, UR37, PT ;  /* 0x0000002506007c0c */ /* 0x000fe4000bf43070 */
[----:B------:R-:W-:Y:S01]  /*3f70*/  LOP3.LUT R0, R0, 0xffff, RZ, 0xc0, !PT ;  /* 0x0000ffff00007812 */ /* 0x000fe200078ec0ff */
[----:B------:R-:W-:Y:S01]  /*3f80*/  @!P6 FADD.FTZ R157, -R157, -RZ ;  /* 0x800000ff9d9de221 */ /* 0x000fe20000010100 */
[----:B------:R-:W-:Y:S02]  /*3f90*/  LOP3.LUT R5, R5, 0xff, RZ, 0xc0, !PT ;  /* 0x000000ff05057812 */ /* 0x000fe400078ec0ff */
[----:B------:R-:W-:Y:S01]  /*3fa0*/  ISETP.LE.U32.AND P0, PT, R0, UR37, PT ;  /* 0x0000002500007c0c */ /* 0x000fe2000bf03070 */
[----:B-1----:R-:W-:Y:S01]  /*3fb0*/  @!P3 FADD.FTZ R156, -R156, -RZ ;  /* 0x800000ff9c9cb221 */ /* 0x002fe20000010100 */
[----:B------:R-:W-:Y:S02]  /*3fc0*/  LOP3.LUT R0, R146, 0xff, RZ, 0xc0, !PT ;  /* 0x000000ff92007812 */ /* 0x000fe400078ec0ff */
[----:B------:R-:W-:Y:S01]  /*3fd0*/  ISETP.LE.U32.AND P4, PT, R5, UR37, PT ;  /* 0x0000002505007c0c */ /* 0x000fe2000bf83070 */
[----:B------:R-:W1:Y:S01]  /*3fe0*/  MUFU.EX2 R146, R34 ;  /* 0x0000002200927308 */ /* 0x000e620000000800 */
[----:B------:R-:W-:Y:S01]  /*3ff0*/  SHF.R.U32.HI R5, RZ, 0x8, R140 ;  /* 0x00000008ff057819 */ /* 0x000fe2000001168c */
[----:B------:R-:W-:Y:S01]  /*4000*/  @!P2 FADD.FTZ R155, -R155, -RZ ;  /* 0x800000ff9b9ba221 */ /* 0x000fe20000010100 */
[----:B------:R-:W-:Y:S01]  /*4010*/  ISETP.LE.U32.AND P6, PT, R0, UR37, PT ;  /* 0x0000002500007c0c */ /* 0x000fe2000bfc3070 */
[----:B------:R-:W-:Y:S01]  /*4020*/  IMAD.U32 R140, RZ, RZ, UR36 ;  /* 0x00000024ff8c7e24 */ /* 0x000fe2000f8e00ff */
[----:B------:R-:W-:Y:S02]  /*4030*/  LOP3.LUT R0, R5, 0xffff, RZ, 0xc0, !PT ;  /* 0x0000ffff05007812 */ /* 0x000fe400078ec0ff */
[----:B------:R-:W-:Y:S01]  /*4040*/  SHF.R.U32.HI R7, RZ, 0x18, R7 ;  /* 0x00000018ff077819 */ /* 0x000fe20000011607 */
[----:B--2---:R-:W-:Y:S01]  /*4050*/  @!P0 FADD.FTZ R154, -R154, -RZ ;  /* 0x800000ff9a9a8221 */ /* 0x004fe20000010100 */
[----:B------:R-:W-:Y:S02]  /*4060*/  ISETP.LE.U32.AND P2, PT, R0, UR37, PT ;  /* 0x0000002500007c0c */ /* 0x000fe4000bf43070 */
[----:B------:R-:W-:Y:S01]  /*4070*/  F2FP.RELU.BF16.PACK_AB R0, R227, R228 ;  /* 0x000000e4e300723e */ /* 0x000fe200000018ff */
[----:B------:R-:W-:Y:S01]  /*4080*/  @!P4 FADD.FTZ R153, -R153, -RZ ;  /* 0x800000ff9999c221 */ /* 0x000fe20000010100 */
[----:B------:R-:W-:Y:S02]  /*4090*/  SHF.R.U32.HI R5, RZ, 0x8, R143 ;  /* 0x00000008ff057819 */ /* 0x000fe4000001168f */
[----:B------:R-:W-:Y:S01]  /*40a0*/  ISETP.LE.U32.AND P4, PT, R7, UR37, PT ;  /* 0x0000002507007c0c */ /* 0x000fe2000bf83070 */
[----:B------:R2:W-:Y:S01]  /*40b0*/  STS [R242+0x13000], R0 ;  /* 0x01300000f2007388 */ /* 0x0005e20000000800 */
[----:B------:R-:W-:Y:S02]  /*40c0*/  F2FP.RELU.BF16.PACK_AB R7, R233, R226 ;  /* 0x000000e2e907723e */ /* 0x000fe400000018ff */
[----:B------:R-:W-:Y:S02]  /*40d0*/  LOP3.LUT R5, R5, 0xffff, RZ, 0xc0, !PT ;  /* 0x0000ffff05057812 */ /* 0x000fe400078ec0ff */
[----:B------:R-:W-:Y:S01]  /*40e0*/  LOP3.LUT R6, R238, 0xff, RZ, 0xc0, !PT ;  /* 0x000000ffee067812 */ /* 0x000fe200078ec0ff */
[----:B------:R-:W-:Y:S01]  /*40f0*/  @!P2 FADD.FTZ R148, -R148, -RZ ;  /* 0x800000ff9494a221 */ /* 0x000fe20000010100 */
[----:B------:R-:W-:Y:S01]  /*4100*/  ISETP.LE.U32.AND P2, PT, R5, UR37, PT ;  /* 0x0000002505007c0c */ /* 0x000fe2000bf43070 */
[----:B------:R3:W-:Y:S01]  /*4110*/  STS [R242+0x13400], R7 ;  /* 0x01340007f2007388 */ /* 0x0007e20000000800 */
[----:B------:R-:W-:Y:S01]  /*4120*/  F2FP.RELU.BF16.PACK_AB R5, R162, R163 ;  /* 0x000000a3a205723e */ /* 0x000fe200000018ff */
[----:B-1----:R-:W-:Y:S01]  /*4130*/  @!P6 FADD.FTZ R146, -R146, -RZ ;  /* 0x800000ff9292e221 */ /* 0x002fe20000010100 */
[----:B------:R-:W-:Y:S01]  /*4140*/  ISETP.LE.U32.AND P1, PT, R6, UR37, PT ;  /* 0x0000002506007c0c */ /* 0x000fe2000bf23070 */
[----:B------:R-:W-:Y:S01]  /*4150*/  @!P4 FADD.FTZ R152, -R152, -RZ ;  /* 0x800000ff9898c221 */ /* 0x000fe20000010100 */
[----:B------:R-:W-:Y:S01]  /*4160*/  F2FP.RELU.BF16.PACK_AB R6, R234, R235 ;  /* 0x000000ebea06723e */ /* 0x000fe200000018ff */
[----:B------:R1:W-:Y:S01]  /*4170*/  STS [R241+0x13000], R5 ;  /* 0x01300005f1007388 */ /* 0x0003e20000000800 */
[----:B------:R-:W-:Y:S01]  /*4180*/  F2FP.RELU.BF16.PACK_AB R4, R236, R237 ;  /* 0x000000edec04723e */ /* 0x000fe200000018ff */
[----:B------:R-:W-:Y:S01]  /*4190*/  IMAD.MOV.U32 R238, RZ, RZ, c[0x0][0x1c0] ;  /* 0x00007000ffee7624 */ /* 0x000fe200078e00ff */
[----:B------:R-:W-:Y:S02]  /*41a0*/  ISETP.LE.U32.AND P0, PT, R145, UR37, PT ;  /* 0x0000002591007c0c */ /* 0x000fe4000bf03070 */
[----:B------:R-:W4:Y:S01]  /*41b0*/  MUFU.EX2 R145, R141 ;  /* 0x0000008d00917308 */ /* 0x000f220000000800 */
[----:B------:R-:W-:Y:S01]  /*41c0*/  ISETP.LE.U32.AND P3, PT, R133, UR37, PT ;  /* 0x0000002585007c0c */ /* 0x000fe2000bf63070 */
[----:B------:R-:W-:Y:S01]  /*41d0*/  @!P2 FADD.FTZ R150, -R150, -RZ ;  /* 0x800000ff9696a221 */ /* 0x000fe20000010100 */
[----:B------:R-:W-:Y:S01]  /*41e0*/  FSETP.GE.FTZ.AND P2, PT, R228, RZ, PT ;  /* 0x000000ffe400720b */ /* 0x000fe20003f56000 */
[----:B------:R-:W-:Y:S01]  /*41f0*/  IMAD R238, R238, c[0x0][0x22c], RZ ;  /* 0x00008b00eeee7a24 */ /* 0x000fe200078e02ff */
[----:B------:R-:W-:Y:S01]  /*4200*/  FSETP.GE.FTZ.AND P4, PT, R162, RZ, PT ;  /* 0x000000ffa200720b */ /* 0x000fe20003f96000 */
[----:B------:R-:W-:Y:S01]  /*4210*/  @!P1 FADD.FTZ R147, -R147, -RZ ;  /* 0x800000ff93939221 */ /* 0x000fe20000010100 */
[----:B--2---:R-:W-:Y:S01]  /*4220*/  F2FP.RELU.BF16.PACK_AB R0, R160, R161 ;  /* 0x000000a1a000723e */ /* 0x004fe200000018ff */
[----:B------:R-:W-:Y:S01]  /*4230*/  IMAD.U32 R238, R238, -0x40, RZ ;  /* 0xffffffc0eeee7824 */ /* 0x000fe200078e00ff */
[----:B------:R-:W-:Y:S02]  /*4240*/  FSETP.GE.FTZ.AND P1, PT, R227, RZ, PT ;  /* 0x000000ffe300720b */ /* 0x000fe40003f36000 */
[----:B------:R-:W-:Y:S01]  /*4250*/  @!P0 FADD.FTZ R144, -R144, -RZ ;  /* 0x800000ff90908221 */ /* 0x000fe20000010100 */
[----:B------:R2:W-:Y:S01]  /*4260*/  STS [R241+0x13400], R0 ;  /* 0x01340000f1007388 */ /* 0x0005e20000000800 */
[----:B------:R-:W-:Y:S01]  /*4270*/  LEA R142, P0, R248, R140, 0x2 ;  /* 0x0000008cf88e7211 */ /* 0x000fe200078010ff */
[----:B------:R-:W-:Y:S01]  /*4280*/  @!P3 FADD.FTZ R151, -R151, -RZ ;  /* 0x800000ff9797b221 */ /* 0x000fe20000010100 */
[----:B---3--:R-:W-:Y:S01]  /*4290*/  F2FP.RELU.BF16.PACK_AB R7, R229, R230 ;  /* 0x000000e6e507723e */ /* 0x008fe200000018ff */
[----:B------:R3:W-:Y:S01]  /*42a0*/  STS [R242+0x14000], R6 ;  /* 0x01400006f2007388 */ /* 0x0007e20000000800 */
[----:B------:R-:W-:Y:S03]  /*42b0*/  FSETP.GE.FTZ.AND P3, PT, R159, RZ, PT ;  /* 0x000000ff9f00720b */ /* 0x000fe60003f76000 */
[----:B------:R3:W-:Y:S01]  /*42c0*/  STS [R242+0x14400], R4 ;  /* 0x01440004f2007388 */ /* 0x0007e20000000800 */
[----:B-1----:R-:W-:Y:S03]  /*42d0*/  F2FP.RELU.BF16.PACK_AB R5, R158, R159 ;  /* 0x0000009f9e05723e */ /* 0x002fe600000018ff */
[----:B------:R1:W-:Y:S01]  /*42e0*/  STS [R241+0x14000], R7 ;  /* 0x01400007f1007388 */ /* 0x0003e20000000800 */
[----:B----4-:R-:W-:Y:S01]  /*42f0*/  @!P5 FADD.FTZ R145, -R145, -RZ ;  /* 0x800000ff9191d221 */ /* 0x010fe20000010100 */
[----:B------:R-:W-:Y:S01]  /*4300*/  FSETP.GE.FTZ.AND P5, PT, R163, RZ, PT ;  /* 0x000000ffa300720b */ /* 0x000fe20003fb6000 */
[----:B------:R-:W-:Y:S05]  /*4310*/  IMAD.U32 R141, RZ, RZ, UR43 ;  /* 0x0000002bff8d7e24 */ /* 0x000fea000f8e00ff */
[----:B------:R-:W-:Y:S02]  /*4320*/  LEA.HI.X.SX32 R143, R248, R141, 0x2, P0 ;  /* 0x0000008df88f7211 */ /* 0x000fe400000f16ff */
[----:B------:R-:W-:Y:S02]  /*4330*/  FSETP.GE.FTZ.AND P0, PT, R226, RZ, PT ;  /* 0x000000ffe200720b */ /* 0x000fe40003f16000 */
[----:B--2---:R-:W-:Y:S01]  /*4340*/  F2FP.RELU.BF16.PACK_AB R0, R148, R149 ;  /* 0x000000959400723e */ /* 0x004fe200000018ff */
[----:B------:R-:W2:Y:S01]  /*4350*/  LDG.E R141, [R142.64] ;  /* 0x000000228e8d7981 */ /* 0x000ea2000c1e1900 */
[----:B---3--:R-:W-:Y:S03]  /*4360*/  F2FP.RELU.BF16.PACK_AB R6, R232, R231 ;  /* 0x000000e7e806723e */ /* 0x008fe600000018ff */
[----:B------:R-:W3:Y:S01]  /*4370*/  LDG.E R140, [R142.64+0x20] ;  /* 0x000020228e8c7981 */ /* 0x000ee2000c1e1900 */
[----:B------:R-:W-:Y:S03]  /*4380*/  F2FP.RELU.BF16.PACK_AB R4, R156, R157 ;  /* 0x0000009d9c04723e */ /* 0x000fe600000018ff */
[----:B------:R4:W-:Y:S01]  /*4390*/  STS [R241+0x14400], R6 ;  /* 0x01440006f1007388 */ /* 0x0009e20000000800 */
[----:B-1----:R-:W-:Y:S03]  /*43a0*/  F2FP.RELU.BF16.PACK_AB R7, R154, R155 ;  /* 0x0000009b9a07723e */ /* 0x002fe600000018ff */
[----:B------:R1:W-:Y:S04]  /*43b0*/  STS [R240+0x13000], R5 ;  /* 0x01300005f0007388 */ /* 0x0003e80000000800 */
[----:B------:R1:W-:Y:S04]  /*43c0*/  STS [R240+0x13400], R4 ;  /* 0x01340004f0007388 */ /* 0x0003e80000000800 */
[----:B------:R1:W-:Y:S01]  /*43d0*/  STS [R239+0x13000], R0 ;  /* 0x01300000ef007388 */ /* 0x0003e20000000800 */
[----:B----4-:R-:W-:Y:S02]  /*43e0*/  F2FP.RELU.BF16.PACK_AB R6, R152, R153 ;  /* 0x000000999806723e */ /* 0x010fe400000018ff */
[----:B-1----:R-:W-:Y:S02]  /*43f0*/  F2FP.RELU.BF16.PACK_AB R5, R145, R146 ;  /* 0x000000929105723e */ /* 0x002fe400000018ff */
        /* <DEDUP_REMOVED lines=66> */
[----:B------:R-:W-:Y:S01]  /*4820*/  FSEL R4, R4, R141, P1 ;  /* 0x0000008d04047208 */ /* 0x000fe20000800000 */
[----:B------:R-:W1:Y:S01]  /*4830*/  LDSM.16.M88.4 R136, [R216+0x8800] ;  /* 0x00880000d888783b */ /* 0x000e620000000200 */
[----:B------:R-:W-:Y:S01]  /*4840*/  FSEL R0, R0, R140, P0 ;  /* 0x0000008c00007208 */ /* 0x000fe20000000000 */
[----:B------:R-:W-:Y:S01]  /*4850*/  FMUL.FTZ R228, R228, R5 ;  /* 0x00000005e4e47220 */ /* 0x000fe20000410000 */
[----:B------:R-:W-:Y:S01]  /*4860*/  LEA R224, P0, R238, R224, 0x2 ;  /* 0x000000e0eee07211 */ /* 0x000fe200078010ff */
[----:B------:R-:W-:Y:S01]  /*4870*/  FMUL.FTZ R227, R227, R4 ;  /* 0x00000004e3e37220 */ /* 0x000fe20000410000 */
[----:B------:R-:W-:Y:S01]  /*4880*/  FSETP.GE.FTZ.AND P1, PT, R149, RZ, PT ;  /* 0x000000ff9500720b */ /* 0x000fe20003f36000 */
[----:B------:R-:W-:Y:S01]  /*4890*/  FMUL.FTZ R226, R226, R0 ;  /* 0x00000000e2e27220 */ /* 0x000fe20000410000 */
[----:B------:R-:W-:Y:S01]  /*48a0*/  LEA.HI.X.SX32 R225, R238, R225, 0x2, P0 ;  /* 0x000000e1eee17211 */ /* 0x000fe200000f16ff */
[----:B------:R-:W2:Y:S01]  /*48b0*/  LDG.E R4, [R142.64+0x80] ;  /* 0x000080228e047981 */ /* 0x000ea2000c1e1900 */
[----:B------:R-:W-:Y:S02]  /*48c0*/  FSETP.GE.FTZ.AND P0, PT, R148, RZ, PT ;  /* 0x000000ff9400720b */ /* 0x000fe40003f16000 */
[----:B------:R-:W-:Y:S01]  /*48d0*/  FSETP.GE.FTZ.AND P2, PT, R158, RZ, PT ;  /* 0x000000ff9e00720b */ /* 0x000fe20003f56000 */
[----:B------:R-:W3:Y:S01]  /*48e0*/  LDG.E R0, [R142.64+0xa0] ;  /* 0x0000a0228e007981 */ /* 0x000ee2000c1e1900 */
        /* <DEDUP_REMOVED lines=19> */
[----:B------:R-:W-:Y:S01]  /*4a20*/  FADD.FTZ R6, -R140, R19 ;  /* 0x000000138c067221 */ /* 0x000fe20000010100 */
[----:B------:R-:W-:Y:S01]  /*4a30*/  FSETP.GE.FTZ.AND P4, PT, R156, RZ, PT ;  /* 0x000000ff9c00720b */ /* 0x000fe20003f96000 */
[----:B------:R-:W-:Y:S01]  /*4a40*/  FMUL.FTZ R20, R163, R20 ;  /* 0x00000014a3147220 */ /* 0x000fe20000410000 */
[----:B------:R-:W-:Y:S01]  /*4a50*/  FSETP.GE.FTZ.AND P3, PT, R146, RZ, PT ;  /* 0x000000ff9200720b */ /* 0x000fe20003f76000 */
[----:B------:R-:W-:Y:S02]  /*4a60*/  FMUL.FTZ R162, R162, R17 ;  /* 0x00000011a2a27220 */ /* 0x000fe40000410000 */
[----:B------:R-:W-:Y:S04]  /*4a70*/  FMUL.FTZ R159, R159, R16 ;  /* 0x000000109f9f7220 */ /* 0x000fe80000410000 */
[----:B------:R-:W-:Y:S05]  /*4a80*/  FADD.FTZ R5, -R141, R32 ;  /* 0x000000208d057221 */ /* 0x000fea0000010100 */
[----:B------:R-:W-:Y:S01]  /*4a90*/  FSEL R5, R5, R141, P1 ;  /* 0x0000008d05057208 */ /* 0x000fe20000800000 */
[----:B------:R-:W-:Y:S01]  /*4aa0*/  @P0 FADD.FTZ R141, -R141, R33 ;  /* 0x000000218d8d0221 */ /* 0x000fe20000010100 */
[----:B------:R-:W-:Y:S02]  /*4ab0*/  FSETP.GE.FTZ.AND P0, PT, R233, RZ, PT ;  /* 0x000000ffe900720b */ /* 0x000fe40003f16000 */
[----:B------:R-:W-:Y:S01]  /*4ac0*/  FSETP.GE.FTZ.AND P1, PT, R160, RZ, PT ;  /* 0x000000ffa000720b */ /* 0x000fe20003f36000 */
[----:B------:R-:W-:Y:S01]  /*4ad0*/  FMUL.FTZ R149, R149, R5 ;  /* 0x0000000595957220 */ /* 0x000fe20000410000 */
[-C--:B------:R-:W-:Y:S01]  /*4ae0*/  FSEL R7, R7, R140.reuse, P0 ;  /* 0x0000008c07077208 */ /* 0x080fe20000000000 */
[----:B------:R-:W-:Y:S01]  /*4af0*/  FADD.FTZ R5, -R140, R22 ;  /* 0x000000168c057221 */ /* 0x000fe20000010100 */
[----:B------:R-:W-:Y:S01]  /*4b00*/  FSETP.GE.FTZ.AND P0, PT, R157, RZ, PT ;  /* 0x000000ff9d00720b */ /* 0x000fe20003f16000 */
[----:B------:R-:W-:Y:S01]  /*4b10*/  FMUL.FTZ R141, R148, R141 ;  /* 0x0000008d948d7220 */ /* 0x000fe20000410000 */
[-C--:B------:R-:W-:Y:S01]  /*4b20*/  FSEL R6, R6, R140.reuse, P1 ;  /* 0x0000008c06067208 */ /* 0x080fe20000800000 */
[----:B------:R-:W-:Y:S01]  /*4b30*/  FMUL.FTZ R233, R233, R7 ;  /* 0x00000007e9e97220 */ /* 0x000fe20000410000 */
        /* <DEDUP_REMOVED lines=12> */
[C---:B--2---:R-:W-:Y:S02]  /*4c00*/  FADD.FTZ R5, -R4.reuse, R9 ;  /* 0x0000000904057221 */ /* 0x044fe40000010100 */
        /* <DEDUP_REMOVED lines=16> */
[C---:B---3--:R-:W-:Y:S01]  /*4d10*/  FADD.FTZ R5, -R0.reuse, R14 ;  /* 0x0000000e00057221 */ /* 0x048fe20000010100 */
        /* <DEDUP_REMOVED lines=65> */
.L_x_219:
        /* <DEDUP_REMOVED lines=119> */
.L_x_220:
[----:B------:R-:W-:Y:S01]  /*58a0*/  LDSM.16.M88.4 R24, [R217] ;  /* 0x00000000d918783b */ /* 0x000fe20000000200 */
[----:B------:R-:W-:Y:S01]  /*58b0*/  IMAD.MOV.U32 R140, RZ, RZ, c[0x0][0x1c0] ;  /* 0x00007000ff8c7624 */ /* 0x000fe200078e00ff */
[----:B------:R-:W-:Y:S01]  /*58c0*/  ULOP3.LUT UR37, UR6, 0x1, URZ, 0xc0, !UPT ;  /* 0x0000000106257892 */ /* 0x000fe2000f8ec03f */
[----:B------:R-:W-:Y:S01]  /*58d0*/  IMAD.MOV.U32 R141, RZ, RZ, 0x4 ;  /* 0x00000004ff8d7424 */ /* 0x000fe200078e00ff */
[----:B------:R-:W-:Y:S01]  /*58e0*/  UISETP.GT.AND UP2, UPT, UR6, UR7, UPT ;  /* 0x000000070600728c */ /* 0x000fe2000bf44270 */
[----:B------:R-:W2:Y:S01]  /*58f0*/  LDSM.16.MT88.4 R8, [R0+0x9000] ;  /* 0x009000000008783b */ /* 0x000ea20000004200 */
[----:B------:R-:W-:Y:S01]  /*5900*/  IMAD R140, R140, c[0x0][0x22c], RZ ;  /* 0x00008b008c8c7a24 */ /* 0x000fe200078e02ff */
[----:B------:R-:W-:Y:S01]  /*5910*/  UISETP.NE.U32.AND UP0, UPT, UR37, 0x1, UPT ;  /* 0x000000012500788c */ /* 0x000fe2000bf05070 */
[----:B------:R-:W-:Y:S01]  /*5920*/  IMAD.MOV.U32 R142, RZ, RZ, c[0x0][0x1c0] ;  /* 0x00007000ff8e7624 */ /* 0x000fe200078e00ff */
[----:B------:R-:W-:Y:S01]  /*5930*/  @UP3 UIADD3 UR41, UP1, UR4, -0x100, URZ ;  /* 0xffffff0004293890 */ /* 0x000fe2000ff3e03f */
[----:B------:R-:W3:Y:S01]  /*5940*/  LDSM.16.MT88.4 R16, [R0+0xb000] ;  /* 0x00b000000010783b */ /* 0x000ee20000004200 */
[----:B------:R-:W-:Y:S01]  /*5950*/  IMAD.SHL.U32 R140, R140, 0x8, RZ ;  /* 0x000000088c8c7824 */ /* 0x000fe200078e00ff */
[----:B------:R-:W-:Y:S01]  /*5960*/  UIADD3 UR6, UR6, -0x1, URZ ;  /* 0xffffffff06067890 */ /* 0x000fe2000fffe03f */
[----:B------:R-:W-:Y:S01]  /*5970*/  IMAD R142, R142, c[0x0][0x22c], RZ ;  /* 0x00008b008e8e7a24 */ /* 0x000fe200078e02ff */
[----:B------:R-:W-:Y:S01]  /*5980*/  @UP3 UIADD3.X UR37, UR5, -0x1, URZ, UP1, !UPT ;  /* 0xffffffff05253890 */ /* 0x000fe20008ffe43f */
[----:B------:R-:W4:Y:S01]  /*5990*/  LDSM.16.MT88.4 R28, [R0+0xd000] ;  /* 0x00d00000001c783b */ /* 0x000f220000004200 */
[----:B------:R-:W-:Y:S02]  /*59a0*/  IMAD.MOV.U32 R145, RZ, RZ, c[0x0][0x1c0] ;  /* 0x00007000ff917624 */ /* 0x000fe400078e00ff */
[----:B------:R-:W-:Y:S02]  /*59b0*/  IMAD R142, R142, 0x18, RZ ;  /* 0x000000188e8e7824 */ /* 0x000fe400078e02ff */
[----:B------:R-:W-:Y:S01]  /*59c0*/  LDSM.16.M88.4 R32, [R218] ;  /* 0x00000000da20783b */ /* 0x000fe20000000200 */
[----:B------:R-:W-:Y:S02]  /*59d0*/  IMAD R145, R145, c[0x0][0x22c], RZ ;  /* 0x00008b0091917a24 */ /* 0x000fe400078e02ff */
[----:B------:R-:W-:Y:S02]  /*59e0*/  IMAD.MOV.U32 R144, RZ, RZ, c[0x0][0x1c0] ;  /* 0x00007000ff907624 */ /* 0x000fe400078e00ff */
[----:B------:R-:W1:Y:S01]  /*59f0*/  LDSM.16.MT88.4 R132, [R0+0x9400] ;  /* 0x009400000084783b */ /* 0x000e620000004200 */
[----:B------:R-:W-:Y:S02]  /*5a00*/  IMAD.SHL.U32 R145, R145, 0x20, RZ ;  /* 0x0000002091917824 */ /* 0x000fe400078e00ff */
[----:B------:R-:W-:Y:S02]  /*5a10*/  IMAD R144, R144, c[0x0][0x22c], RZ ;  /* 0x00008b0090907a24 */ /* 0x000fe400078e02ff */
[----:B------:R-:W1:Y:S01]  /*5a20*/  LDSM.16.MT88.4 R136, [R0+0xb400] ;  /* 0x00b400000088783b */ /* 0x000e620000004200 */
[----:B------:R-:W-:Y:S02]  /*5a30*/  IMAD.MOV.U32 R143, RZ, RZ, c[0x0][0x1c0] ;  /* 0x00007000ff8f7624 */ /* 0x000fe400078e00ff */
[----:B------:R-:W-:Y:S02]  /*5a40*/  IMAD R144, R144, 0x28, RZ ;  /* 0x0000002890907824 */ /* 0x000fe400078e02ff */
[----:B------:R-:W-:Y:S04]  /*5a50*/  IMAD R143, R143, c[0x0][0x22c], RZ ;  /* 0x00008b008f8f7a24 */ /* 0x000fe800078e02ff */
[----:B------:R-:W-:Y:S01]  /*5a60*/  IMAD R143, R143, 0x30, RZ ;  /* 0x000000308f8f7824 */ /* 0x000fe200078e02ff */
[C---:B-12---:R-:W-:Y:S08]  /*5a70*/  HMMA.16816.F32.BF16 R4, R24.reuse, R8, RZ ;  /* 0x000000081804723c */ /* 0x046ff000000418ff */
[C---:B------:R-:W-:Y:S08]  /*5a80*/  HMMA.16816.F32.BF16 R8, R24.reuse, R10, RZ ;  /* 0x0000000a1808723c */ /* 0x040ff000000418ff */
[C---:B---3--:R-:W-:Y:S08]  /*5a90*/  HMMA.16816.F32.BF16 R12, R24.reuse, R16, RZ ;  /* 0x00000010180c723c */ /* 0x048ff000000418ff */
[C---:B------:R-:W-:Y:S08]  /*5aa0*/  HMMA.16816.F32.BF16 R16, R24.reuse, R18, RZ ;  /* 0x000000121810723c */ /* 0x040ff000000418ff */
[C---:B----4-:R-:W-:Y:S08]  /*5ab0*/  HMMA.16816.F32.BF16 R20, R24.reuse, R28, RZ ;  /* 0x0000001c1814723c */ /* 0x050ff000000418ff */
        /* <DEDUP_REMOVED lines=10> */
[----:B------:R-:W1:Y:S05]  /*5b60*/  LDSM.16.MT88.4 R28, [R0+0xb800] ;  /* 0x00b80000001c783b */ /* 0x000e6a0000004200 */
[----:B------:R-:W3:Y:S02]  /*5b70*/  LDSM.16.MT88.4 R32, [R0+0xd800] ;  /* 0x00d800000020783b */ /* 0x000ee40000004200 */
        /* <DEDUP_REMOVED lines=8> */
[----:B------:R-:W2:Y:S05]  /*5c00*/  LDSM.16.MT88.4 R32, [R0+0xbc00] ;  /* 0x00bc00000020783b */ /* 0x000eaa0000004200 */
[----:B------:R-:W3:Y:S02]  /*5c10*/  LDSM.16.MT88.4 R132, [R0+0xdc00] ;  /* 0x00dc00000084783b */ /* 0x000ee40000004200 */
        /* <DEDUP_REMOVED lines=39> */
[----:B------:R3:W2:Y:S02]  /*5e90*/  LDSM.16.MT88.4 R132, [R0+0xec00] ;  /* 0x00ec00000084783b */ /* 0x0006a40000004200 */
[C---:B-1----:R-:W-:Y:S03]  /*5ea0*/  HMMA.16816.F32.BF16 R4, R28.reuse, R136, R4 ;  /* 0x000000881c04723c */ /* 0x042fe60000041804 */
[----:B------:R-:W4:Y:S02]  /*5eb0*/  LDL R137, [R1+0xc] ;  /* 0x00000c0001897983 */ /* 0x000f240000100800 */
[----:B---3--:R-:W-:Y:S03]  /*5ec0*/  @P0 IADD3 R0, R248, -0x40, RZ ;  /* 0xffffffc0f8000810 */ /* 0x008fe60007ffe0ff */
[----:B------:R-:W3:Y:S01]  /*5ed0*/  LDL R136, [R1+0x14] ;  /* 0x0000140001887983 */ /* 0x000ee20000100800 */
[C---:B------:R-:W-:Y:S08]  /*5ee0*/  HMMA.16816.F32.BF16 R8, R28.reuse, R138, R8 ;  /* 0x0000008a1c08723c */ /* 0x040ff00000041808 */
[C---:B--2---:R-:W-:Y:S07]  /*5ef0*/  HMMA.16816.F32.BF16 R12, R28.reuse, R32, R12 ;  /* 0x000000201c0c723c */ /* 0x044fee000004180c */
[CC--:B------:R-:W-:Y:S01]  /*5f00*/  LEA R32, P1, R140.reuse, R224.reuse, 0x2 ;  /* 0x000000e08c207211 */ /* 0x0c0fe200078210ff */
[C---:B------:R-:W-:Y:S04]  /*5f10*/  HMMA.16816.F32.BF16 R16, R28.reuse, R34, R16 ;  /* 0x000000221c10723c */ /* 0x040fe80000041810 */
[----:B------:R-:W-:Y:S03]  /*5f20*/  LEA.HI.X.SX32 R33, R140, R225, 0x2, P1 ;  /* 0x000000e18c217211 */ /* 0x000fe600008f16ff */
[----:B------:R-:W-:Y:S01]  /*5f30*/  @P0 IMAD.WIDE R34, R0, R141, UR4 ;  /* 0x0000000400220e25 */ /* 0x000fe2000f8e028d */
[C---:B------:R-:W-:Y:S01]  /*5f40*/  HMMA.16816.F32.BF16 R20, R28.reuse, R132, R20 ;  /* 0x000000841c14723c */ /* 0x040fe20000041814 */
[----:B------:R-:W2:Y:S01]  /*5f50*/  LDL R0, [R1+0x10] ;  /* 0x0000100001007983 */ /* 0x000ea20000100800 */
[----:B------:R-:W-:Y:S02]  /*5f60*/  @UP3 UMOV UR4, UR41 ;  /* 0x0000002900043c82 */ /* 0x000fe40008000000 */
[----:B------:R-:W-:Y:S01]  /*5f70*/  IMAD.MOV.U32 R141, RZ, RZ, c[0x0][0x1c0] ;  /* 0x00007000ff8d7624 */ /* 0x000fe200078e00ff */
[----:B------:R-:W-:Y:S01]  /*5f80*/  @UP3 UMOV UR5, UR37 ;  /* 0x0000002500053c82 */ /* 0x000fe20008000000 */
[----:B------:R1:W5:Y:S02]  /*5f90*/  @P0 LDG.E R252, [R34.64] ;  /* 0x0000002222fc0981 */ /* 0x000364000c1e1900 */
[----:B------:R-:W-:Y:S03]  /*5fa0*/  HMMA.16816.F32.BF16 R24, R28, R134, R24 ;  /* 0x000000861c18723c */ /* 0x000fe60000041818 */
[----:B------:R1:W5:Y:S01]  /*5fb0*/  @P0 LDG.E R251, [R34.64+0x20] ;  /* 0x0000202222fb0981 */ /* 0x000362000c1e1900 */
[----:B------:R-:W-:Y:S03]  /*5fc0*/  IMAD R141, R141, c[0x0][0x22c], RZ ;  /* 0x00008b008d8d7a24 */ /* 0x000fe600078e02ff */
[CC--:B------:R-:W-:Y:S01]  /*5fd0*/  LEA R28, P2, R144.reuse, R224.reuse, 0x2 ;  /* 0x000000e0901c7211 */ /* 0x0c0fe200078410ff */
[----:B------:R1:W5:Y:S01]  /*5fe0*/  @P0 LDG.E R250, [R34.64+0x80] ;  /* 0x0000802222fa0981 */ /* 0x000362000c1e1900 */
[----:B------:R-:W-:Y:S03]  /*5ff0*/  IMAD.SHL.U32 R141, R141, 0x10, RZ ;  /* 0x000000108d8d7824 */ /* 0x000fe600078e00ff */
[-C--:B------:R-:W-:Y:S01]  /*6000*/  LEA.HI.X.SX32 R29, R144, R225.reuse, 0x2, P2 ;  /* 0x000000e1901d7211 */ /* 0x080fe200010f16ff */
[----:B------:R1:W5:Y:S01]  /*6010*/  @P0 LDG.E R249, [R34.64+0xa0] ;  /* 0x0000a02222f90981 */ /* 0x000362000c1e1900 */
[----:B------:R-:W-:Y:S04]  /*6020*/  IMAD.MOV.U32 R144, RZ, RZ, c[0x0][0x1c0] ;  /* 0x00007000ff907624 */ /* 0x000fe800078e00ff */
[----:B------:R1:W-:Y:S01]  /*6030*/  RED.E.ADD.F32.FTZ.RN.STRONG.GPU [R224.64], R4 ;  /* 0x00000004e000798e */ /* 0x0003e2000c10e7a2 */
[----:B------:R-:W-:Y:S04]  /*6040*/  IMAD R144, R144, c[0x0][0x22c], RZ ;  /* 0x00008b0090907a24 */ /* 0x000fe800078e02ff */
[----:B------:R1:W-:Y:S01]  /*6050*/  RED.E.ADD.F32.FTZ.RN.STRONG.GPU [R32.64], R5 ;  /* 0x000000052000798e */ /* 0x0003e2000c10e7a2 */
[----:B------:R-:W-:Y:S01]  /*6060*/  IMAD.SHL.U32 R144, R144, 0x8, RZ ;  /* 0x0000000890907824 */ /* 0x000fe200078e00ff */
[CC--:B-1----:R-:W-:Y:S04]  /*6070*/  LEA R34, P0, R141.reuse, R224.reuse, 0x2 ;  /* 0x000000e08d227211 */ /* 0x0c2fe800078010ff */
[-C--:B------:R-:W-:Y:S02]  /*6080*/  LEA.HI.X.SX32 R35, R141, R225.reuse, 0x2, P0 ;  /* 0x000000e18d237211 */ /* 0x080fe400000f16ff */
[CC--:B------:R-:W-:Y:S02]  /*6090*/  LEA R30, P0, R145.reuse, R224.reuse, 0x2 ;  /* 0x000000e0911e7211 */ /* 0x0c0fe400078010ff */
[CC--:B------:R-:W-:Y:S01]  /*60a0*/  LEA R4, P1, R142.reuse, R224.reuse, 0x2 ;  /* 0x000000e08e047211 */ /* 0x0c0fe200078210ff */
[----:B------:R1:W-:Y:S01]  /*60b0*/  RED.E.ADD.F32.FTZ.RN.STRONG.GPU [R34.64], R6 ;  /* 0x000000062200798e */ /* 0x0003e2000c10e7a2 */
[-C--:B------:R-:W-:Y:S01]  /*60c0*/  LEA.HI.X.SX32 R31, R145, R225.reuse, 0x2, P0 ;  /* 0x000000e1911f7211 */ /* 0x080fe200000f16ff */
[----:B------:R-:W-:Y:S01]  /*60d0*/  IMAD.MOV.U32 R145, RZ, RZ, c[0x0][0x1c0] ;  /* 0x00007000ff917624 */ /* 0x000fe200078e00ff */
[-C--:B------:R-:W-:Y:S01]  /*60e0*/  LEA.HI.X.SX32 R5, R142, R225.reuse, 0x2, P1 ;  /* 0x000000e18e057211 */ /* 0x080fe200008f16ff */
[----:B------:R-:W-:Y:S02]  /*60f0*/  IMAD.MOV.U32 R142, RZ, RZ, c[0x0][0x1c0] ;  /* 0x00007000ff8e7624 */ /* 0x000fe400078e00ff */
[----:B------:R-:W-:Y:S02]  /*6100*/  IMAD R145, R145, c[0x0][0x22c], RZ ;  /* 0x00008b0091917a24 */ /* 0x000fe400078e02ff */
[----:B------:R1:W-:Y:S01]  /*6110*/  RED.E.ADD.F32.FTZ.RN.STRONG.GPU [R4.64], R7 ;  /* 0x000000070400798e */ /* 0x0003e2000c10e7a2 */
[----:B------:R-:W-:Y:S02]  /*6120*/  IMAD R142, R142, c[0x0][0x22c], RZ ;  /* 0x00008b008e8e7a24 */ /* 0x000fe400078e02ff */
[----:B------:R-:W-:Y:S02]  /*6130*/  IMAD.SHL.U32 R145, R145, 0x10, RZ ;  /* 0x0000001091917824 */ /* 0x000fe400078e00ff */
[----:B------:R1:W-:Y:S01]  /*6140*/  RED.E.ADD.F32.FTZ.RN.STRONG.GPU [R30.64], R8 ;  /* 0x000000081e00798e */ /* 0x0003e2000c10e7a2 */
[----:B------:R-:W-:Y:S02]  /*6150*/  IMAD R142, R142, 0x38, RZ ;  /* 0x000000388e8e7824 */ /* 0x000fe400078e02ff */
[----:B------:R-:W-:Y:S02]  /*6160*/  IADD3 R139, R145, 0x20, RZ ;  /* 0x00000020918b7810 */ /* 0x000fe40007ffe0ff */
[----:B------:R1:W-:Y:S03]  /*6170*/  RED.E.ADD.F32.FTZ.RN.STRONG.GPU [R28.64], R9 ;  /* 0x000000091c00798e */ /* 0x0003e6000c10e7a2 */
[C---:B------:R-:W-:Y:S04]  /*6180*/  IMAD.IADD R139, R144.reuse, 0x1, R139 ;  /* 0x00000001908b7824 */ /* 0x040fe800078e028b */
[----:B------:R-:W-:Y:S01]  /*6190*/  IMAD.IADD R139, R144, 0x1, R139 ;  /* 0x00000001908b7824 */ /* 0x000fe200078e028b */
[-C--:B-1----:R-:W-:Y:S02]  /*61a0*/  LEA R6, P1, R143, R224.reuse, 0x2 ;  /* 0x000000e08f067211 */ /* 0x082fe400078210ff */
[C---:B------:R-:W-:Y:S02]  /*61b0*/  IADD3 R35, R141.reuse, 0x40, RZ ;  /* 0x000000408d237810 */ /* 0x040fe40007ffe0ff */
[----:B------:R-:W-:Y:S03]  /*61c0*/  IADD3 R34, R141, 0x40, RZ ;  /* 0x000000408d227810 */ /* 0x000fe60007ffe0ff */
[C---:B------:R-:W-:Y:S01]  /*61d0*/  IMAD.IADD R35, R140.reuse, 0x1, R35 ;  /* 0x000000018c237824 */ /* 0x040fe200078e0223 */
[-C--:B------:R-:W-:Y:S01]  /*61e0*/  LEA.HI.X.SX32 R7, R143, R225.reuse, 0x2, P1 ;  /* 0x000000e18f077211 */ /* 0x080fe200008f16ff */
[----:B------:R-:W-:Y:S01]  /*61f0*/  IMAD.IADD R34, R140, 0x1, R34 ;  /* 0x000000018c227824 */ /* 0x000fe200078e0222 */
[CC--:B------:R-:W-:Y:S02]  /*6200*/  LEA R4, P0, R142.reuse, R224.reuse, 0x2 ;  /* 0x000000e08e047211 */ /* 0x0c0fe400078010ff */
[----:B------:R-:W-:Y:S01]  /*6210*/  IADD3 R143, R145, 0x20, RZ ;  /* 0x00000020918f7810 */ /* 0x000fe20007ffe0ff */
[----:B------:R-:W2:Y:S01]  /*6220*/  LDL R30, [R1+0x8] ;  /* 0x00000800011e7983 */ /* 0x000ea20000100800 */
[-C--:B------:R-:W-:Y:S01]  /*6230*/  LEA.HI.X.SX32 R5, R142, R225.reuse, 0x2, P0 ;  /* 0x000000e18e057211 */ /* 0x080fe200000f16ff */
[----:B------:R-:W-:Y:S01]  /*6240*/  IMAD.MOV.U32 R142, RZ, RZ, c[0x0][0x1c0] ;  /* 0x00007000ff8e7624 */ /* 0x000fe200078e00ff */
[----:B------:R-:W-:Y:S01]  /*6250*/  IADD3 R31, R141, 0x40, RZ ;  /* 0x000000408d1f7810 */ /* 0x000fe20007ffe0ff */
[----:B------:R-:W-:Y:S01]  /*6260*/  IMAD.IADD R143, R144, 0x1, R143 ;  /* 0x00000001908f7824 */ /* 0x000fe200078e028f */
[----:B------:R1:W-:Y:S01]  /*6270*/  RED.E.ADD.F32.FTZ.RN.STRONG.GPU [R6.64], R10 ;  /* 0x0000000a0600798e */ /* 0x0003e2000c10e7a2 */
[----:B------:R-:W-:Y:S02]  /*6280*/  IMAD R142, R142, c[0x0][0x22c], RZ ;  /* 0x00008b008e8e7a24 */ /* 0x000fe400078e02ff */
[----:B------:R-:W-:Y:S02]  /*6290*/  IMAD.IADD R31, R140, 0x1, R31 ;  /* 0x000000018c1f7824 */ /* 0x000fe400078e021f */
[----:B------:R-:W-:Y:S01]  /*62a0*/  IMAD.SHL.U32 R142, R142, 0x10, RZ ;  /* 0x000000108e8e7824 */ /* 0x000fe200078e00ff */
[----:B------:R1:W-:Y:S01]  /*62b0*/  RED.E.ADD.F32.FTZ.RN.STRONG.GPU [R4.64], R11 ;  /* 0x0000000b0400798e */ /* 0x0003e2000c10e7a2 */
[C---:B------:R-:W-:Y:S02]  /*62c0*/  IMAD.IADD R34, R140.reuse, 0x1, R34 ;  /* 0x000000018c227824 */ /* 0x040fe400078e0222 */
[----:B------:R-:W-:Y:S01]  /*62d0*/  IMAD.IADD R31, R140, 0x1, R31 ;  /* 0x000000018c1f7824 */ /* 0x000fe200078e021f */
[----:B------:R-:W-:Y:S01]  /*62e0*/  IADD3 R138, R142, 0x20, RZ ;  /* 0x000000208e8a7810 */ /* 0x000fe20007ffe0ff */
[----:B------:R-:W-:Y:S01]  /*62f0*/  RED.E.ADD.F32.FTZ.RN.STRONG.GPU [R224.64+0x80], R12 ;  /* 0x0000800ce000798e */ /* 0x000fe2000c10e7a2 */
[----:B------:R-:W-:Y:S02]  /*6300*/  IMAD.MOV.U32 R142, RZ, RZ, c[0x0][0x1c0] ;  /* 0x00007000ff8e7624 */ /* 0x000fe400078e00ff */
[-C--:B------:R-:W-:Y:S01]  /*6310*/  LEA R8, P0, R138, R224.reuse, 0x2 ;  /* 0x000000e08a087211 */ /* 0x080fe200078010ff */
[----:B------:R-:W-:Y:S01]  /*6320*/  IMAD.IADD R31, R140, 0x1, R31 ;  /* 0x000000018c1f7824 */ /* 0x000fe200078e021f */
[----:B------:R-:W-:Y:S01]  /*6330*/  RED.E.ADD.F32.FTZ.RN.STRONG.GPU [R32.64+0x80], R13 ;  /* 0x0000800d2000798e */ /* 0x000fe2000c10e7a2 */
[----:B------:R-:W-:Y:S01]  /*6340*/  IMAD R142, R142, c[0x0][0x22c], RZ ;  /* 0x00008b008e8e7a24 */ /* 0x000fe200078e02ff */
[-C--:B------:R-:W-:Y:S03]  /*6350*/  LEA.HI.X.SX32 R9, R138, R225.reuse, 0x2, P0 ;  /* 0x000000e18a097211 */ /* 0x080fe600000f16ff */
[----:B------:R-:W-:Y:S02]  /*6360*/  IMAD.SHL.U32 R142, R142, 0x10, RZ ;  /* 0x000000108e8e7824 */ /* 0x000fe400078e00ff */
[----:B------:R-:W-:Y:S03]  /*6370*/  RED.E.ADD.F32.FTZ.RN.STRONG.GPU [R8.64], R14 ;  /* 0x0000000e0800798e */ /* 0x000fe6000c10e7a2 */
[C---:B------:R-:W-:Y:S02]  /*6380*/  IADD3 R138, R142.reuse, 0x20, RZ ;  /* 0x000000208e8a7810 */ /* 0x040fe40007ffe0ff */
[CC--:B-1----:R-:W-:Y:S02]  /*6390*/  LEA R6, P1, R143.reuse, R224.reuse, 0x2 ;  /* 0x000000e08f067211 */ /* 0x0c2fe400078210ff */
[----:B------:R-:W-:Y:S01]  /*63a0*/  IADD3 R132, R142, 0x40, RZ ;  /* 0x000000408e847810 */ /* 0x000fe20007ffe0ff */
[C---:B------:R-:W-:Y:S01]  /*63b0*/  IMAD.IADD R138, R144.reuse, 0x1, R138 ;  /* 0x00000001908a7824 */ /* 0x040fe200078e028a */
[-C--:B------:R-:W-:Y:S02]  /*63c0*/  LEA.HI.X.SX32 R7, R143, R225.reuse, 0x2, P1 ;  /* 0x000000e18f077211 */ /* 0x080fe400008f16ff */
[CC--:B------:R-:W-:Y:S01]  /*63d0*/  LEA R4, P0, R139.reuse, R224.reuse, 0x2 ;  /* 0x000000e08b047211 */ /* 0x0c0fe200078010ff */
[C---:B------:R-:W-:Y:S01]  /*63e0*/  IMAD.IADD R138, R144.reuse, 0x1, R138 ;  /* 0x00000001908a7824 */ /* 0x040fe200078e028a */
[----:B------:R-:W-:Y:S02]  /*63f0*/  LDSM.16.MT88.4 R140, [R3+0x1c00] ;  /* 0x001c0000038c783b */ /* 0x000fe40000004200 */
[-C--:B------:R-:W-:Y:S01]  /*6400*/  LEA.HI.X.SX32 R5, R139, R225.reuse, 0x2, P0 ;  /* 0x000000e18b057211 */ /* 0x080fe200000f16ff */
[----:B------:R-:W-:Y:S02]  /*6410*/  IMAD.IADD R138, R144, 0x1, R138 ;  /* 0x00000001908a7824 */ /* 0x000fe400078e028a */
[----:B------:R-:W-:Y:S03]  /*6420*/  RED.E.ADD.F32.FTZ.RN.STRONG.GPU [R6.64], R15 ;  /* 0x0000000f0600798e */ /* 0x000fe6000c10e7a2 */
[CC--:B------:R-:W-:Y:S02]  /*6430*/  LEA R10, P2, R138.reuse, R224.reuse, 0x2 ;  /* 0x000000e08a0a7211 */ /* 0x0c0fe400078410ff */
[----:B------:R-:W-:Y:S02]  /*6440*/  RED.E.ADD.F32.FTZ.RN.STRONG.GPU [R4.64], R16 ;  /* 0x000000100400798e */ /* 0x000fe4000c10e7a2 */
[-C--:B------:R-:W-:Y:S05]  /*6450*/  LEA.HI.X.SX32 R11, R138, R225.reuse, 0x2, P2 ;  /* 0x000000e18a0b7211 */ /* 0x080fea00010f16ff */
[----:B------:R1:W-:Y:S02]  /*6460*/  RED.E.ADD.F32.FTZ.RN.STRONG.GPU [R10.64], R17 ;  /* 0x000000110a00798e */ /* 0x0003e4000c10e7a2 */
[CC--:B-1----:R-:W-:Y:S04]  /*6470*/  LEA R10, P3, R34.reuse, R224.reuse, 0x2 ;  /* 0x000000e0220a7211 */ /* 0x0c2fe800078610ff */
[-C--:B------:R-:W-:Y:S02]  /*6480*/  LEA.HI.X.SX32 R11, R34, R225.reuse, 0x2, P3 ;  /* 0x000000e1220b7211 */ /* 0x080fe400018f16ff */
[CC--:B----4-:R-:W-:Y:S04]  /*6490*/  LEA R8, P1, R137.reuse, R224.reuse, 0x2 ;  /* 0x000000e089087211 */ /* 0x0d0fe800078210ff */
[-C--:B------:R-:W-:Y:S02]  /*64a0*/  LEA.HI.X.SX32 R9, R137, R225.reuse, 0x2, P1 ;  /* 0x000000e189097211 */ /* 0x080fe400008f16ff */
[-C--:B---3--:R-:W-:Y:S02]  /*64b0*/  LEA R6, P0, R136, R224.reuse, 0x2 ;  /* 0x000000e088067211 */ /* 0x088fe400078010ff */
[-C--:B------:R-:W-:Y:S01]  /*64c0*/  LEA R4, P1, R132, R224.reuse, 0x2 ;  /* 0x000000e084047211 */ /* 0x080fe200078210ff */
[----:B------:R1:W-:Y:S01]  /*64d0*/  RED.E.ADD.F32.FTZ.RN.STRONG.GPU [R8.64], R18 ;  /* 0x000000120800798e */ /* 0x0003e2000c10e7a2 */
[-C--:B------:R-:W-:Y:S02]  /*64e0*/  LEA.HI.X.SX32 R7, R136, R225.reuse, 0x2, P0 ;  /* 0x000000e188077211 */ /* 0x080fe400000f16ff */
[-C--:B------:R-:W-:Y:S02]  /*64f0*/  LEA.HI.X.SX32 R5, R132, R225.reuse, 0x2, P1 ;  /* 0x000000e184057211 */ /* 0x080fe400008f16ff */
[CC--:B------:R-:W-:Y:S01]  /*6500*/  LEA R12, P0, R35.reuse, R224.reuse, 0x2 ;  /* 0x000000e0230c7211 */ /* 0x0c0fe200078010ff */
[----:B------:R-:W-:Y:S03]  /*6510*/  RED.E.ADD.F32.FTZ.RN.STRONG.GPU [R6.64], R19 ;  /* 0x000000130600798e */ /* 0x000fe6000c10e7a2 */
[-C--:B------:R-:W-:Y:S02]  /*6520*/  LEA.HI.X.SX32 R13, R35, R225.reuse, 0x2, P0 ;  /* 0x000000e1230d7211 */ /* 0x080fe400000f16ff */
[----:B------:R-:W-:Y:S05]  /*6530*/  RED.E.ADD.F32.FTZ.RN.STRONG.GPU [R224.64+0x100], R20 ;  /* 0x00010014e000798e */ /* 0x000fea000c10e7a2 */
[----:B------:R-:W-:Y:S05]  /*6540*/  RED.E.ADD.F32.FTZ.RN.STRONG.GPU [R32.64+0x100], R21 ;  /* 0x000100152000798e */ /* 0x000fea000c10e7a2 */
[----:B------:R2:W-:Y:S05]  /*6550*/  RED.E.ADD.F32.FTZ.RN.STRONG.GPU [R4.64], R22 ;  /* 0x000000160400798e */ /* 0x0005ea000c10e7a2 */
[----:B------:R-:W-:Y:S01]  /*6560*/  RED.E.ADD.F32.FTZ.RN.STRONG.GPU [R12.64], R23 ;  /* 0x000000170c00798e */ /* 0x000fe2000c10e7a2 */
[CC--:B-1----:R-:W-:Y:S04]  /*6570*/  LEA R8, P2, R31.reuse, R224.reuse, 0x2 ;  /* 0x000000e01f087211 */ /* 0x0c2fe800078410ff */
[----:B------:R-:W-:Y:S01]  /*6580*/  RED.E.ADD.F32.FTZ.RN.STRONG.GPU [R10.64], R24 ;  /* 0x000000180a00798e */ /* 0x000fe2000c10e7a2 */
[-C--:B------:R-:W-:Y:S04]  /*6590*/  LEA.HI.X.SX32 R9, R31, R225.reuse, 0x2, P2 ;  /* 0x000000e11f097211 */ /* 0x080fe800010f16ff */
[----:B------:R-:W-:Y:S05]  /*65a0*/  LDSM.16.MT88.4 R12, [R2+0x11000] ;  /* 0x01100000020c783b */ /* 0x000fea0000004200 */
[----:B------:R-:W-:Y:S05]  /*65b0*/  RED.E.ADD.F32.FTZ.RN.STRONG.GPU [R8.64], R25 ;  /* 0x000000190800798e */ /* 0x000fea000c10e7a2 */
[----:B------:R-:W-:Y:S01]  /*65c0*/  LDSM.16.MT88.4 R8, [R3] ;  /* 0x000000000308783b */ /* 0x000fe20000004200 */
[CC--:B--2---:R-:W-:Y:S04]  /*65d0*/  LEA R4, P0, R0.reuse, R224.reuse, 0x2 ;  /* 0x000000e000047211 */ /* 0x0c4fe800078010ff */
[----:B------:R-:W-:Y:S01]  /*65e0*/  LDSM.16.MT88.4 R16, [R3+0x1000] ;  /* 0x001000000310783b */ /* 0x000fe20000004200 */
[-C--:B------:R-:W-:Y:S02]  /*65f0*/  LEA.HI.X.SX32 R5, R0, R225.reuse, 0x2, P0 ;  /* 0x000000e100057211 */ /* 0x080fe400000f16ff */
[----:B------:R-:W-:Y:S02]  /*6600*/  PLOP3.LUT P0, PT, PT, PT, UP2, 0x80, 0x0 ;  /* 0x000000000000781c */ /* 0x000fe40003f0f028 */
[----:B------:R-:W-:Y:S01]  /*6610*/  LDSM.16.MT88.4 R20, [R3+0x2000] ;  /* 0x002000000314783b */ /* 0x000fe20000004200 */
[C---:B------:R-:W-:Y:S04]  /*6620*/  IADD3 R0, R3.reuse, -0x3000, RZ ;  /* 0xffffd00003007810 */ /* 0x040fe80007ffe0ff */
[----:B------:R-:W-:Y:S05]  /*6630*/  LDSM.16.MT88.4 R32, [R2+0x11800] ;  /* 0x011800000220783b */ /* 0x000fea0000004200 */
[----:B------:R-:W-:Y:S05]  /*6640*/  LDSM.16.MT88.4 R132, [R3+0x1400] ;  /* 0x001400000384783b */ /* 0x000fea0000004200 */
[----:B------:R-:W-:Y:S01]  /*6650*/  LDSM.16.MT88.4 R136, [R2+0x12800] ;  /* 0x012800000288783b */ /* 0x000fe20000004200 */
[C---:B------:R-:W-:Y:S04]  /*6660*/  LEA R6, P1, R30.reuse, R224, 0x2 ;  /* 0x000000e01e067211 */ /* 0x040fe800078210ff */
[----:B------:R-:W-:Y:S02]  /*6670*/  LEA.HI.X.SX32 R7, R30, R225, 0x2, P1 ;  /* 0x000000e11e077211 */ /* 0x000fe400008f16ff */
[----:B------:R-:W-:Y:S01]  /*6680*/  LDSM.16.MT88.4 R28, [R2+0xf800] ;  /* 0x00f80000021c783b */ /* 0x000fe20000004200 */
[----:B------:R-:W-:Y:S01]  /*6690*/  PLOP3.LUT P1, PT, PT, PT, UP0, 0x80, 0x0 ;  /* 0x000000000000781c */ /* 0x000fe20003f2f008 */
[----:B------:R-:W-:Y:S03]  /*66a0*/  @UP3 UIADD3 UR36, UP0, UR36, -0x100, URZ ;  /* 0xffffff0024243890 */ /* 0x000fe6000ff1e03f */
[----:B------:R-:W-:Y:S01]  /*66b0*/  RED.E.ADD.F32.FTZ.RN.STRONG.GPU [R6.64], R26 ;  /* 0x0000001a0600798e */ /* 0x000fe2000c10e7a2 */
[----:B------:R-:W-:Y:S04]  /*66c0*/  @UP3 UIADD3.X UR43, UR43, -0x1, URZ, UP0, !UPT ;  /* 0xffffffff2b2b3890 */ /* 0x000fe800087fe43f */
[----:B------:R-:W-:Y:S04]  /*66d0*/  RED.E.ADD.F32.FTZ.RN.STRONG.GPU [R4.64], R27 ;  /* 0x0000001b0400798e */ /* 0x000fe8000c10e7a2 */
[----:B------:R-:W-:Y:S01]  /*66e0*/  @P1 IADD3 R0, R3, 0x3000, RZ ;  /* 0x0000300003001810 */ /* 0x000fe20007ffe0ff */
[----:B------:R-:W1:Y:S05]  /*66f0*/  LDSM.16.MT88.4 R4, [R2+0xf000] ;  /* 0x00f000000204783b */ /* 0x000e6a0000004200 */
        /* <DEDUP_REMOVED lines=16> */
[----:B------:R-:W3:Y:S05]  /*6800*/  LDSM.16.MT88.4 R4, [R2+0x10000] ;  /* 0x010000000204783b */ /* 0x000eea0000004200 */
[----:B------:R-:W4:Y:S02]  /*6810*/  LDSM.16.MT88.4 R20, [R3+0x1800] ;  /* 0x001800000314783b */ /* 0x000f240000004200 */
        /* <DEDUP_REMOVED lines=42> */
.L_x_218:
[----:B--234-:R-:W2:Y:S04]  /*6ac0*/  LDL R134, [R1+0x1c] ;  /* 0x00001c0001867983 */ /* 0x01cea80000100800 */
[----:B------:R-:W3:Y:S04]  /*6ad0*/  LDL R132, [R1+0x20] ;  /* 0x0000200001847983 */ /* 0x000ee80000100800 */
[----:B------:R-:W4:Y:S04]  /*6ae0*/  LDL.64 R136, [R1+0x38] ;  /* 0x0000380001887983 */ /* 0x000f280000100a00 */
[----:B------:R-:W4:Y:S01]  /*6af0*/  LDL R133, [R1+0x24] ;  /* 0x0000240001857983 */ /* 0x000f220000100800 */
[----:B------:R-:W-:Y:S01]  /*6b00*/  FMUL.FTZ R84, R84, c[0x0][0x2e0] ;  /* 0x0000b80054547a20 */ /* 0x000fe20000410000 */
[----:B------:R-:W-:Y:S01]  /*6b10*/  ULDC.64 UR6, c[0x0][0x3a0] ;  /* 0x0000e80000067ab9 */ /* 0x000fe20000000a00 */
[----:B------:R-:W-:Y:S01]  /*6b20*/  FMUL.FTZ R3, R85, c[0x0][0x2e0] ;  /* 0x0000b80055037a20 */ /* 0x000fe20000410000 */
[----:B------:R-:W-:Y:S01]  /*6b30*/  ULDC.64 UR4, c[0x0][0x3a8] ;  /* 0x0000ea0000047ab9 */ /* 0x000fe20000000a00 */
[----:B------:R-:W-:-:S02]  /*6b40*/  FMUL.FTZ R86, R86, c[0x0][0x2e0] ;  /* 0x0000b80056567a20 */ /* 0x000fc40000410000 */
[----:B------:R-:W-:Y:S02]  /*6b50*/  FMUL.FTZ R0, R87, c[0x0][0x2e0] ;  /* 0x0000b80057007a20 */ /* 0x000fe40000410000 */
[----:B------:R-:W-:Y:S02]  /*6b60*/  FMUL.FTZ R96, R96, c[0x0][0x2e0] ;  /* 0x0000b80060607a20 */ /* 0x000fe40000410000 */
[----:B------:R-:W-:Y:S02]  /*6b70*/  FMUL.FTZ R9, R97, c[0x0][0x2e0] ;  /* 0x0000b80061097a20 */ /* 0x000fe40000410000 */
[----:B------:R-:W-:Y:S02]  /*6b80*/  FMUL.FTZ R98, R98, c[0x0][0x2e0] ;  /* 0x0000b80062627a20 */ /* 0x000fe40000410000 */
[----:B------:R-:W-:Y:S01]  /*6b90*/  FMUL.FTZ R8, R99, c[0x0][0x2e0] ;  /* 0x0000b80063087a20 */ /* 0x000fe20000410000 */
        /* <DEDUP_REMOVED lines=12> */
[----:B------:R-:W-:Y:S02]  /*6c60*/  FMUL.FTZ R94, R94, c[0x0][0x2e0] ;  /* 0x0000b8005e5e7a20 */ /* 0x000fe40000410000 */
[----:B------:R-:W-:Y:S01]  /*6c70*/  FMUL.FTZ R10, R95, c[0x0][0x2e0] ;  /* 0x0000b8005f0a7a20 */ /* 0x000fe20000410000 */
[----:B------:R-:W-:Y:S01]  /*6c80*/  F2FP.BF16.PACK_AB R13, R13, R88 ;  /* 0x000000580d0d723e */ /* 0x000fe200000010ff */
[----:B------:R-:W-:Y:S02]  /*6c90*/  FMUL.FTZ R34, R39, c[0x0][0x2dc] ;  /* 0x0000b70027227a20 */ /* 0x000fe40000410000 */
        /* <DEDUP_REMOVED lines=72> */
[----:B------:R-:W1:Y:S01]  /*7120*/  S2R R44, SR_CTAID.Y ;  /* 0x00000000002c7919 */ /* 0x000e620000002600 */
        /* <DEDUP_REMOVED lines=11> */
[----:B-1----:R-:W-:Y:S01]  /*71e0*/  FMUL.FTZ R25, R57, c[0x0][0x2dc] ;  /* 0x0000b70039197a20 */ /* 0x002fe20000410000 */
        /* <DEDUP_REMOVED lines=13> */
[----:B------:R-:W-:Y:S01]  /*72c0*/  FMUL.FTZ R70, R70, c[0x0][0x2dc] ;  /* 0x0000b70046467a20 */ /* 0x000fe20000410000 */
[----:B------:R-:W1:Y:S01]  /*72d0*/  S2R R45, SR_CTAID.Z ;  /* 0x00000000002d7919 */ /* 0x000e620000002700 */
        /* <DEDUP_REMOVED lines=16> */
[----:B------:R-:W1:Y:S01]  /*73e0*/  S2R R46, SR_TID.X ;  /* 0x00000000002e7919 */ /* 0x000e620000002100 */
[----:B------:R-:W-:Y:S01]  /*73f0*/  FMUL.FTZ R78, R78, c[0x0][0x2dc] ;  /* 0x0000b7004e4e7a20 */ /* 0x000fe20000410000 */
[----:B------:R-:W-:Y:S01]  /*7400*/  F2FP.BF16.PACK_AB R14, R14, R82 ;  /* 0x000000520e0e723e */ /* 0x000fe200000010ff */
[----:B------:R-:W-:Y:S01]  /*7410*/  FMUL.FTZ R36, R79, c[0x0][0x2dc] ;  /* 0x0000b7004f247a20 */ /* 0x000fe20000410000 */
[----:B------:R-:W-:Y:S01]  /*7420*/  F2FP.BF16.PACK_AB R17, R17, R72 ;  /* 0x000000481111723e */ /* 0x000fe200000010ff */
[----:B------:R-:W-:Y:S01]  /*7430*/  UIMAD UR6, UR25, UR6, URZ ;  /* 0x00000006190672a4 */ /* 0x000fe2000f8e023f */
[----:B------:R-:W-:Y:S02]  /*7440*/  MOV R6, UR30 ;  /* 0x0000001e00067c02 */ /* 0x000fe40008000f00 */
[----:B------:R-:W-:Y:S02]  /*7450*/  F2FP.BF16.PACK_AB R16, R16, R74 ;  /* 0x0000004a1010723e */ /* 0x000fe400000010ff */
[----:B------:R-:W-:-:S02]  /*7460*/  F2FP.BF16.PACK_AB R37, R37, R76 ;  /* 0x0000004c2525723e */ /* 0x000fc400000010ff */
        /* <DEDUP_REMOVED lines=43> */
[----:B------:R-:W-:Y:S01]  /*7720*/  STS [R134+0x9000], R25 ;  /* 0x0090001986007388 */ /* 0x000fe20000000800 */
[----:B------:R-:W-:-:S03]  /*7730*/  MOV R4, R136 ;  /* 0x0000008800047202 */ /* 0x000fc60000000f00 */
[----:B------:R-:W-:Y:S01]  /*7740*/  STS [R134+0x9200], R24 ;  /* 0x0092001886007388 */ /* 0x000fe20000000800 */
[----:B-1----:R-:W-:-:S03]  /*7750*/  MOV R0, UR30 ;  /* 0x0000001e00007c02 */ /* 0x002fc60008000f00 */
[----:B------:R-:W-:Y:S04]  /*7760*/  STS [R132+0x9000], R21 ;  /* 0x0090001584007388 */ /* 0x000fe80000000800 */
[----:B------:R-:W-:Y:S04]  /*7770*/  STS [R132+0x9200], R20 ;  /* 0x0092001484007388 */ /* 0x000fe80000000800 */
        /* <DEDUP_REMOVED lines=8> */
[----:B------:R-:W-:Y:S04]  /*7800*/  STS [R134+0xb200], R16 ;  /* 0x00b2001086007388 */ /* 0x000fe80000000800 */
[----:B------:R-:W-:Y:S01]  /*7810*/  STS [R132+0xb000], R37 ;  /* 0x00b0002584007388 */ /* 0x000fe20000000800 */
[----:B------:R-:W-:-:S03]  /*7820*/  IADD3 R7, R7, UR6, RZ ;  /* 0x0000000607077c10 */ /* 0x000fc6000fffe0ff */
[----:B------:R-:W-:Y:S01]  /*7830*/  STS [R132+0xb200], R36 ;  /* 0x00b2002484007388 */ /* 0x000fe20000000800 */
[C---:B--2---:R-:W-:Y:S02]  /*7840*/  IMAD R8, R0.reuse, c[0x0][0x388], RZ ;  /* 0x0000e20000087a24 */ /* 0x044fe400078e02ff */
        /* <DEDUP_REMOVED lines=12> */
[----:B------:R-:W-:Y:S01]  /*7910*/  IMAD.WIDE.U32 R6, R45, c[0x0][0x3b8], R6 ;  /* 0x0000ee002d067a25 */ /* 0x000fe200078e0006 */
[----:B------:R-:W-:-:S03]  /*7920*/  IADD3 R5, R5, R3, RZ ;  /* 0x0000000305057210 */ /* 0x000fc60007ffe0ff */
[----:B------:R-:W-:Y:S01]  /*7930*/  IMAD R3, R8, c[0x0][0x3c0], RZ ;  /* 0x0000f00008037a24 */ /* 0x000fe200078e02ff */
[----:B------:R-:W-:Y:S01]  /*7940*/  IADD3 R7, R7, R0, RZ ;  /* 0x0000000007077210 */ /* 0x000fe20007ffe0ff */
[----:B------:R-:W-:Y:S01]  /*7950*/  IMAD.WIDE.U32 R4, R45, c[0x0][0x3c0], R4 ;  /* 0x0000f0002d047a25 */ /* 0x000fe200078e0004 */
[----:B------:R-:W-:-:S03]  /*7960*/  SHF.R.S32.HI R0, RZ, 0x2, R43 ;  /* 0x00000002ff007819 */ /* 0x000fc6000001142b */
[----:B------:R-:W-:Y:S01]  /*7970*/  IMAD R3, R45, c[0x0][0x3c4], R3 ;  /* 0x0000f1002d037a24 */ /* 0x000fe200078e0203 */
[----:B------:R-:W-:Y:S01]  /*7980*/  SHF.R.S32.HI R8, RZ, 0x1f, R0 ;  /* 0x0000001fff087819 */ /* 0x000fe20000011400 */
[----:B------:R-:W1:Y:S04]  /*7990*/  LDS.128 R56, [R12+0x9000] ;  /* 0x009000000c387984 */ /* 0x000e680000000c00 */
[----:B------:R-:W2:Y:S04]  /*79a0*/  LDS.128 R48, [R12+0xb000] ;  /* 0x00b000000c307984 */ /* 0x000ea80000000c00 */
[----:B------:R-:W3:Y:S04]  /*79b0*/  LDS.128 R40, [R12+0xd000] ;  /* 0x00d000000c287984 */ /* 0x000ee80000000c00 */
[----:B------:R-:W4:Y:S04]  /*79c0*/  LDS.128 R52, [R12+0xa000] ;  /* 0x00a000000c347984 */ /* 0x000f280000000c00 */
        /* <DEDUP_REMOVED lines=8> */
[----:B------:R-:W-:Y:S01]  /*7a50*/  IADD3 R5, R5, R3, RZ ;  /* 0x0000000305057210 */ /* 0x000fe20007ffe0ff */
[----:B------:R-:W-:-:S02]  /*7a60*/  IMAD R3, R8, c[0x0][0x3a0], RZ ;  /* 0x0000e80008037a24 */ /* 0x000fc400078e02ff */
[----:B------:R-:W-:Y:S02]  /*7a70*/  IMAD R8, R8, c[0x0][0x3a8], RZ ;  /* 0x0000ea0008087a24 */ /* 0x000fe400078e02ff */
[C---:B------:R-:W-:Y:S02]  /*7a80*/  IMAD R60, R0.reuse, c[0x0][0x3a4], R3 ;  /* 0x0000e900003c7a24 */ /* 0x040fe400078e0203 */
[C---:B------:R-:W-:Y:S02]  /*7a90*/  IMAD R3, R0.reuse, c[0x0][0x3ac], R8 ;  /* 0x0000eb0000037a24 */ /* 0x040fe400078e0208 */
[----:B------:R-:W-:-:S04]  /*7aa0*/  IMAD.WIDE.U32 R10, R0, c[0x0][0x3a0], R6 ;  /* 0x0000e800000a7a25 */ /* 0x000fc800078e0006 */
[----:B------:R-:W-:Y:S01]  /*7ab0*/  IMAD.WIDE.U32 R8, R0, c[0x0][0x3a8], R4 ;  /* 0x0000ea0000087a25 */ /* 0x000fe200078e0004 */
[----:B------:R-:W-:Y:S02]  /*7ac0*/  IADD3 R5, R11, R60, RZ ;  /* 0x0000003c0b057210 */ /* 0x000fe40007ffe0ff */
[----:B------:R-:W-:Y:S02]  /*7ad0*/  LEA R6, P1, R10, c[0x0][0x340], 0x1 ;  /* 0x0000d0000a067a11 */ /* 0x000fe400078208ff */
[----:B------:R-:W-:Y:S02]  /*7ae0*/  IADD3 R0, R9, R3, RZ ;  /* 0x0000000309007210 */ /* 0x000fe40007ffe0ff */
[----:B------:R-:W-:Y:S02]  /*7af0*/  LEA R4, P0, R8, c[0x0][0x348], 0x1 ;  /* 0x0000d20008047a11 */ /* 0x000fe400078008ff */
[----:B------:R-:W-:Y:S02]  /*7b00*/  LEA.HI.X R7, R10, c[0x0][0x344], R5, 0x1, P1 ;  /* 0x0000d1000a077a11 */ /* 0x000fe400008f0c05 */
[----:B------:R-:W-:-:S02]  /*7b10*/  MOV R3, c[0x0][0x3a0] ;  /* 0x0000e80000037a02 */ /* 0x000fc40000000f00 */
[----:B------:R-:W-:Y:S02]  /*7b20*/  LEA.HI.X R5, R8, c[0x0][0x34c], R0, 0x1, P0 ;  /* 0x0000d30008057a11 */ /* 0x000fe400000f0c00 */
[----:B------:R-:W-:Y:S02]  /*7b30*/  MOV R0, c[0x0][0x3a8] ;  /* 0x0000ea0000007a02 */ /* 0x000fe40000000f00 */
[----:B------:R-:W-:Y:S02]  /*7b40*/  MOV R11, c[0x0][0x3a4] ;  /* 0x0000e900000b7a02 */ /* 0x000fe40000000f00 */
[----:B------:R-:W-:Y:S02]  /*7b50*/  LEA R10, P1, R3, R6, 0x7 ;  /* 0x00000006030a7211 */ /* 0x000fe400078238ff */
[----:B------:R-:W-:Y:S02]  /*7b60*/  MOV R9, c[0x0][0x3ac] ;  /* 0x0000eb0000097a02 */ /* 0x000fe40000000f00 */
[----:B------:R-:W-:-:S02]  /*7b70*/  LEA R8, P0, R0, R4, 0x7 ;  /* 0x0000000400087211 */ /* 0x000fc400078038ff */
[----:B------:R-:W-:Y:S02]  /*7b80*/  LEA.HI.X R11, R3, R7, R11, 0x7, P1 ;  /* 0x00000007030b7211 */ /* 0x000fe400008f3c0b */
[----:B------:R-:W-:Y:S01]  /*7b90*/  LEA.HI.X R9, R0, R5, R9, 0x7, P0 ;  /* 0x0000000500097211 */ /* 0x000fe200000f3c09 */
[----:B-1----:R1:W-:Y:S04]  /*7ba0*/  STG.E.128 [R6.64], R56 ;  /* 0x0000003806007986 */ /* 0x0023e8000c101d22 */
[----:B--2---:R1:W-:Y:S04]  /*7bb0*/  STG.E.128 [R6.64+0x40], R48 ;  /* 0x0000403006007986 */ /* 0x0043e8000c101d22 */
[----:B---3--:R1:W-:Y:S04]  /*7bc0*/  STG.E.128 [R6.64+0x80], R40 ;  /* 0x0000802806007986 */ /* 0x0083e8000c101d22 */
[----:B----4-:R1:W-:Y:S04]  /*7bd0*/  STG.E.128 [R10.64], R52 ;  /* 0x000000340a007986 */ /* 0x0103e8000c101d22 */
        /* <DEDUP_REMOVED lines=8> */
.L_x_215:
        /* <DEDUP_REMOVED lines=11> */
.L_x_222:
[----:B------:R-:W-:Y:S05]  /*7d10*/  EXIT ;  /* 0x000000000000794d */ /* 0x000fea0003800000 */
.L_x_224:
        /* <DEDUP_REMOVED lines=14> */
.L_x_671:


//--------------------- .text._ZN5flash44flash_bwd_dq_dk_dv_loop_seqk_parallel_kernelI23Flash_bwd_kernel_traitsILi96ELi64ELi128ELi8ELi2ELi4ELi4ELb1ELb0EN7cutlass10bfloat16_tE19Flash_kernel_traitsILi96ELi64ELi128ELi8ES3_EELb0ELb1ELb0ELb0ELb1ELb1ELb1EEEvNS_16Flash_bwd_paramsE --------------------------
	.section	.text._ZN5flash44flash_bwd_dq_dk_dv_loop_seqk_parallel_kernelI23Flash_bwd_kernel_traitsILi96ELi64ELi128ELi8ELi2ELi4ELi4ELb1ELb0EN7cutlass10bfloat16_tE19Flash_kernel_traitsILi96ELi64ELi128ELi8ES3_EELb0ELb1ELb0ELb0ELb1ELb1ELb1EEEvNS_16Flash_bwd_paramsE,"ax",@progbits
	.sectioninfo	@"SHI_REGISTERS=255"
	.align	128
        .global         _ZN5flash44flash_bwd_dq_dk_dv_loop_seqk_parallel_kernelI23Flash_bwd_kernel_traitsILi96ELi64ELi128ELi8ELi2ELi4ELi4ELb1ELb0EN7cutlass10bfloat16_tE19Flash_kernel_traitsILi96ELi64ELi128ELi8ES3_EELb0ELb1ELb0ELb0ELb1ELb1ELb1EEEvNS_16Flash_bwd_paramsE
        .type           _ZN5flash44flash_bwd_dq_dk_dv_loop_seqk_parallel_kernelI23Flash_bwd_kernel_traitsILi96ELi64ELi128ELi8ELi2ELi4ELi4ELb1ELb0EN7cutlass10bfloat16_tE19Flash_kernel_traitsILi96ELi64ELi128ELi8ES3_EELb0ELb1ELb0ELb0ELb1ELb1ELb1EEEvNS_16Flash_bwd_paramsE,@function
        .size           _ZN5flash44flash_bwd_dq_dk_dv_loop_seqk_parallel_kernelI23Flash_bwd_kernel_traitsILi96ELi64ELi128ELi8ELi2ELi4ELi4ELb1ELb0EN7cutlass10bfloat16_tE19Flash_kernel_traitsILi96ELi64ELi128ELi8ES3_EELb0ELb1ELb0ELb0ELb1ELb1ELb1EEEvNS_16Flash_bwd_paramsE,(.L_x_672 - _ZN5flash44flash_bwd_dq_dk_dv_loop_seqk_parallel_kernelI23Flash_bwd_kernel_traitsILi96ELi64ELi128ELi8ELi2ELi4ELi4ELb1ELb0EN7cutlass10bfloat16_tE19Flash_kernel_traitsILi96ELi64ELi128ELi8ES3_EELb0ELb1ELb0ELb0ELb1ELb1ELb1EEEvNS_16Flash_bwd_paramsE)
        .other          _ZN5flash44flash_bwd_dq_dk_dv_loop_seqk_parallel_kernelI23Flash_bwd_kernel_traitsILi96ELi64ELi128ELi8ELi2ELi4ELi4ELb1ELb0EN7cutlass10bfloat16_tE19Flash_kernel_traitsILi96ELi64ELi128ELi8ES3_EELb0ELb1ELb0ELb0ELb1ELb1ELb1EEEvNS_16Flash_bwd_paramsE,@"STO_CUDA_ENTRY STV_DEFAULT"
_ZN5flash44flash_bwd_dq_dk_dv_loop_seqk_parallel_kernelI23Flash_bwd_kernel_traitsILi96ELi64ELi128ELi8ELi2ELi4ELi4ELb1ELb0EN7cutlass10bfloat16_tE19Flash_kernel_traitsILi96ELi64ELi128ELi8ES3_EELb0ELb1ELb0ELb0ELb1ELb1ELb1EEEvNS_16Flash_bwd_paramsE:
.text._ZN5flash44flash_bwd_dq_dk_dv_loop_seqk_parallel_kernelI23Flash_bwd_kernel_traitsILi96ELi64ELi128ELi8ELi2ELi4ELi4ELb1ELb0EN7cutlass10bfloat16_tE19Flash_kernel_traitsILi96ELi64ELi128ELi8ES3_EELb0ELb1ELb0ELb0ELb1ELb1ELb1EEEvNS_16Flash_bwd_paramsE:
        /* <DEDUP_REMOVED lines=211> */
.L_x_233:
        /* <DEDUP_REMOVED lines=105> */
.L_x_226:
[----:B------:R-:W-:-:S04]  /*13c0*/  UIMAD UR43, UR29, UR14, UR33 ;  /* 0x0000000e1d2b72a4 */ /* 0x000fc8000f8e0221 */
[----:B------:R-:W-:Y:S02]  /*13d0*/  UIMAD UR43, UR43, UR13, URZ ;  /* 0x0000000d2b2b72a4 */ /* 0x000fe4000f8e023f */
.L_x_227:
        /* <DEDUP_REMOVED lines=254> */
[----:B------:R-:W-:Y:S01]  /*23c0*/  IMAD.MOV.U32 R127, RZ, RZ, RZ ;  /* 0x000000ffff7f7224 */ /* 0x000fe200078e00ff */
[----:B------:R-:W-:Y:S01]  /*23d0*/  SEL R0, R0, R231, !P0 ;  /* 0x000000e700007207 */ /* 0x000fe20004000000 */
[----:B------:R2:W-:Y:S01]  /*23e0*/  STL [R1+0x4], R12 ;  /* 0x0000040c01007387 */ /* 0x0005e20000100800 */
[----:B------:R-:W-:Y:S01]  /*23f0*/  UIADD3 UR33, -UR37, 0x80, UR33 ;  /* 0x0000008025217890 */ /* 0x000fe2000fffe121 */
[----:B------:R-:W-:-:S02]  /*2400*/  IMAD.SHL.U32 R3, R3, 0x2, RZ ;  /* 0x0000000203037824 */ /* 0x000fc400078e00ff */
[----:B------:R2:W-:Y:S01]  /*2410*/  STL [R1], R8 ;  /* 0x0000000801007387 */ /* 0x0005e20000100800 */
[----:B------:R-:W-:-:S03]  /*2420*/  IMAD.SHL.U32 R220, R0, 0x2, RZ ;  /* 0x0000000200dc7824 */ /* 0x000fc600078e00ff */
        /* <DEDUP_REMOVED lines=26> */
.L_x_231:
[----:B------:R-:W0:Y:S01]  /*25d0*/  LDGDEPBAR ;  /* 0x00000000000079af */ /* 0x000e220000000000 */
[----:B--2---:R-:W-:Y:S01]  /*25e0*/  IADD3 R0, R230, R220, RZ ;  /* 0x000000dce6007210 */ /* 0x004fe20007ffe0ff */
[----:B------:R-:W-:Y:S02]  /*25f0*/  USHF.L.U32 UR29, UR4, 0x6, URZ ;  /* 0x00000006041d7899 */ /* 0x000fe4000800063f */
[----:B------:R-:W-:Y:S02]  /*2600*/  UISETP.GT.AND UP3, UPT, UR4, UR7, UPT ;  /* 0x000000070400728c */ /* 0x000fe4000bf64270 */
[----:B------:R-:W-:Y:S02]  /*2610*/  UISETP.GE.AND UP0, UPT, UR29, UR33, UPT ;  /* 0x000000211d00728c */ /* 0x000fe4000bf06270 */
[----:B------:R-:W2:Y:S04]  /*2620*/  LDL R244, [R1+0xc] ;  /* 0x00000c0001f47983 */ /* 0x000ea80000100800 */
[----:B------:R-:W2:Y:S01]  /*2630*/  LDL R246, [R1+0x3c] ;  /* 0x00003c0001f67983 */ /* 0x000ea20000100800 */
[----:B------:R-:W-:Y:S03]  /*2640*/  PLOP3.LUT P0, PT, PT, PT, UP0, 0x80, 0x0 ;  /* 0x000000000000781c */ /* 0x000fe60003f0f008 */
[----:B----4-:R-:W4:Y:S04]  /*2650*/  LDL R243, [R1+0x8] ;  /* 0x0000080001f37983 */ /* 0x010f280000100800 */
        /* <DEDUP_REMOVED lines=26> */
[----:B-1----:R-:W2:Y:S01]  /*2800*/  LDL R3, [R1] ;  /* 0x0000000001037983 */ /* 0x002ea20000100800 */
        /* <DEDUP_REMOVED lines=98> */
[----:B-1----:R-:W-:Y:S04]  /*2e30*/  MOV R8, UR29 ;  /* 0x0000001d00087c02 */ /* 0x002fe80008000f00 */
[----:B------:R-:W-:Y:S05]  /*2e40*/  @!P0 IADD3 R8, R8, UR37, R246 ;  /* 0x0000002508088c10 */ /* 0x000fea000fffe0f6 */
        /* <DEDUP_REMOVED lines=125> */
[CC--:B------:R-:W-:Y:S01]  /*3620*/  @!P0 ISETP.GE.AND P1, PT, R15.reuse, R13.reuse, PT ;  /* 0x0000000d0f00820c */ /* 0x0c0fe20003f26270 */
[----:B------:R-:W-:Y:S08]  /*3630*/  FFMA.FTZ R6, R6, c[0x0][0x23c], -R4 ;  /* 0x00008f0006067a23 */ /* 0x000ff00000010804 */
[----:B------:R1:W-:Y:S02]  /*3640*/  MUFU.EX2 R43, R6 ;  /* 0x00000006002b7308 */ /* 0x0003e40000000800 */
[----:B-1----:R-:W-:Y:S02]  /*3650*/  MOV R6, R154 ;  /* 0x0000009a00067202 */ /* 0x002fe40000000f00 */
[----:B------:R-:W-:Y:S02]  /*3660*/  @!P0 FSEL R6, R154, -INF , !P1 ;  /* 0xff8000009a068808 */ /* 0x000fe40004800000 */
[-C--:B------:R-:W-:Y:S03]  /*3670*/  @!P0 ISETP.GE.AND P1, PT, R14, R13.reuse, PT ;  /* 0x0000000d0e00820c */ /* 0x080fe60003f26270 */
[--C-:B------:R-:W-:Y:S01]  /*3680*/  FFMA.FTZ R7, R6, c[0x0][0x23c], -R11.reuse ;  /* 0x00008f0006077a23 */ /* 0x100fe2000001080b */
[----:B------:R-:W-:Y:S02]  /*3690*/  MOV R6, R150 ;  /* 0x0000009600067202 */ /* 0x000fe40000000f00 */
[----:B------:R-:W-:Y:S01]  /*36a0*/  @!P0 FSEL R6, R150, -INF , !P1 ;  /* 0xff80000096068808 */ /* 0x000fe20004800000 */
[----:B------:R1:W-:Y:S01]  /*36b0*/  MUFU.EX2 R159, R7 ;  /* 0x00000007009f7308 */ /* 0x0003e20000000800 */
[----:B------:R-:W-:Y:S03]  /*36c0*/  @!P0 ISETP.GE.AND P1, PT, R15, R12, PT ;  /* 0x0000000c0f00820c */ /* 0x000fe60003f26270 */
        /* <DEDUP_REMOVED lines=13> */
[----:B------:R-:W-:Y:S02]  /*37a0*/  @!P0 ISETP.GE.AND P1, PT, R7, R13, PT ;  /* 0x0000000d0700820c */ /* 0x000fe40003f26270 */
        /* <DEDUP_REMOVED lines=86> */
[----:B------:R4:W-:Y:S04]  /*3d10*/  MUFU.EX2 R3, R4 ;  /* 0x0000000400037308 */ /* 0x0009e80000000800 */
        /* <DEDUP_REMOVED lines=92> */
[----:B------:R-:W-:Y:S03]  /*42e0*/  FMUL.FTZ R4, R248, R4 ;  /* 0x00000004f8047220 */ /* 0x000fe60000410000 */
[----:B------:R-:W-:Y:S01]  /*42f0*/  MOV R248, c[0x0][0x1c0] ;  /* 0x0000700000f87a02 */ /* 0x000fe20000000f00 */
[----:B------:R-:W-:Y:S02]  /*4300*/  FMUL.FTZ R144, R4, R0 ;  /* 0x0000000004907220 */ /* 0x000fe40000410000 */
[----:B------:R1:W3:Y:S01]  /*4310*/  LDG.E R4, [R142.64+0x80] ;  /* 0x000080228e047981 */ /* 0x0002e2000c1e1900 */
[C---:B------:R-:W-:Y:S01]  /*4320*/  HMMA.16816.F32.BF16 R24, R136.reuse, R216, R24 ;  /* 0x000000d88818723c */ /* 0x040fe20000041818 */
[----:B------:R-:W-:Y:S02]  /*4330*/  IMAD R248, R248, c[0x0][0x22c], RZ ;  /* 0x00008b00f8f87a24 */ /* 0x000fe400078e02ff */
[----:B------:R1:W4:Y:S03]  /*4340*/  LDG.E R0, [R142.64+0xa0] ;  /* 0x0000a0228e007981 */ /* 0x000326000c1e1900 */
[----:B------:R-:W-:Y:S02]  /*4350*/  LEA R248, -R248, RZ, 0x6 ;  /* 0x000000fff8f87211 */ /* 0x000fe400078e31ff */
[C---:B------:R-:W-:Y:S01]  /*4360*/  FADD.FTZ R17, -R140.reuse, R17 ;  /* 0x000000118c117221 */ /* 0x040fe20000010100 */
[-C--:B------:R-:W-:Y:S03]  /*4370*/  HMMA.16816.F32.BF16 R28, R136, R218.reuse, R28 ;  /* 0x000000da881c723c */ /* 0x080fe6000004181c */
[----:B------:R-:W-:Y:S01]  /*4380*/  FADD.FTZ R16, -R140, R16 ;  /* 0x000000108c107221 */ /* 0x000fe20000010100 */
[----:B------:R-:W-:Y:S03]  /*4390*/  LEA R232, P0, R248, R232, 0x2 ;  /* 0x000000e8f8e87211 */ /* 0x000fe600078010ff */
[C---:B------:R-:W-:Y:S01]  /*43a0*/  FADD.FTZ R20, -R140.reuse, R20 ;  /* 0x000000148c147221 */ /* 0x040fe20000010100 */
[----:B------:R-:W-:Y:S01]  /*43b0*/  HMMA.16816.F32.BF16 R32, R132, R218, R32 ;  /* 0x000000da8420723c */ /* 0x000fe20000041820 */
[----:B------:R-:W-:Y:S03]  /*43c0*/  FADD.FTZ R21, -R140, R21 ;  /* 0x000000158c157221 */ /* 0x000fe60000010100 */
[----:B------:R-:W-:Y:S02]  /*43d0*/  LEA.HI.X.SX32 R233, R248, R233, 0x2, P0 ;  /* 0x000000e9f8e97211 */ /* 0x000fe400000f16ff */
[----:B------:R-:W-:Y:S01]  /*43e0*/  PLOP3.LUT P0, PT, PT, PT, UP3, 0x80, 0x0 ;  /* 0x000000000000781c */ /* 0x000fe20003f0f038 */
[----:B------:R-:W-:Y:S02]  /*43f0*/  FFMA.FTZ R132, -R155, R155, 1 ;  /* 0x3f8000009b847423 */ /* 0x000fe4000001019b */
[----:B------:R-:W-:Y:S03]  /*4400*/  FMUL.FTZ R133, R159, R16 ;  /* 0x000000109f857220 */ /* 0x000fe60000410000 */
[----:B------:R-:W-:Y:S02]  /*4410*/  FMUL.FTZ R132, R132, c[0x0][0x2ec] ;  /* 0x0000bb0084847a20 */ /* 0x000fe40000410000 */
[----:B------:R-:W-:Y:S02]  /*4420*/  FFMA.FTZ R16, -R150, R150, 1 ;  /* 0x3f80000096107423 */ /* 0x000fe40000010196 */
[----:B-1----:R-:W-:Y:S02]  /*4430*/  FMUL.FTZ R142, R141, R132 ;  /* 0x000000848d8e7220 */ /* 0x002fe40000410000 */
[----:B------:R-:W-:Y:S02]  /*4440*/  FMUL.FTZ R132, R158, R17 ;  /* 0x000000119e847220 */ /* 0x000fe40000410000 */
[----:B------:R-:W-:Y:S02]  /*4450*/  FFMA.FTZ R17, -R154, R154, 1 ;  /* 0x3f8000009a117423 */ /* 0x000fe4000001019a */
[----:B------:R-:W-:Y:S02]  /*4460*/  FMUL.FTZ R135, R157, R20 ;  /* 0x000000149d877220 */ /* 0x000fe40000410000 */
[----:B------:R-:W-:Y:S02]  /*4470*/  FMUL.FTZ R17, R17, c[0x0][0x2ec] ;  /* 0x0000bb0011117a20 */ /* 0x000fe40000410000 */
[----:B------:R-:W-:Y:S02]  /*4480*/  FMUL.FTZ R134, R156, R21 ;  /* 0x000000159c867220 */ /* 0x000fe40000410000 */
[----:B------:R-:W-:Y:S02]  /*4490*/  FMUL.FTZ R16, R16, c[0x0][0x2ec] ;  /* 0x0000bb0010107a20 */ /* 0x000fe40000410000 */
[----:B------:R-:W-:Y:S02]  /*44a0*/  FADD.FTZ R20, -R140, R32 ;  /* 0x000000208c147221 */ /* 0x000fe40000010100 */
[----:B------:R-:W-:Y:S02]  /*44b0*/  FMUL.FTZ R141, R133, R17 ;  /* 0x00000011858d7220 */ /* 0x000fe40000410000 */
[----:B------:R-:W-:Y:S02]  /*44c0*/  FFMA.FTZ R21, -R153, R153, 1 ;  /* 0x3f80000099157423 */ /* 0x000fe40000010199 */
[----:B------:R-:W-:Y:S02]  /*44d0*/  FFMA.FTZ R17, -R146, R146, 1 ;  /* 0x3f80000092117423 */ /* 0x000fe40000010192 */
[----:B------:R-:W-:Y:S02]  /*44e0*/  FADD.FTZ R32, -R140, R33 ;  /* 0x000000218c207221 */ /* 0x000fe40000010100 */
[----:B------:R-:W-:Y:S02]  /*44f0*/  FMUL.FTZ R140, R132, R16 ;  /* 0x00000010848c7220 */ /* 0x000fe40000410000 */
[----:B------:R-:W-:Y:S02]  /*4500*/  FMUL.FTZ R33, R151, R20 ;  /* 0x0000001497217220 */ /* 0x000fe40000410000 */
[----:B------:R-:W-:Y:S02]  /*4510*/  FFMA.FTZ R20, -R152, R152, 1 ;  /* 0x3f80000098147423 */ /* 0x000fe40000010198 */
[----:B------:R-:W-:Y:S02]  /*4520*/  FFMA.FTZ R16, -R145, R145, 1 ;  /* 0x3f80000091107423 */ /* 0x000fe40000010191 */
[----:B------:R-:W-:Y:S02]  /*4530*/  FMUL.FTZ R21, R21, c[0x0][0x2ec] ;  /* 0x0000bb0015157a20 */ /* 0x000fe40000410000 */
[----:B------:R-:W-:Y:S02]  /*4540*/  FMUL.FTZ R17, R17, c[0x0][0x2ec] ;  /* 0x0000bb0011117a20 */ /* 0x000fe40000410000 */
[----:B------:R-:W-:Y:S02]  /*4550*/  FFMA.FTZ R133, -R171, R171, 1 ;  /* 0x3f800000ab857423 */ /* 0x000fe400000101ab */
[----:B------:R-:W-:Y:S02]  /*4560*/  FMUL.FTZ R32, R149, R32 ;  /* 0x0000002095207220 */ /* 0x000fe40000410000 */
[----:B------:R-:W-:Y:S02]  /*4570*/  FMUL.FTZ R20, R20, c[0x0][0x2ec] ;  /* 0x0000bb0014147a20 */ /* 0x000fe40000410000 */
[----:B------:R-:W-:Y:S02]  /*4580*/  FMUL.FTZ R16, R16, c[0x0][0x2ec] ;  /* 0x0000bb0010107a20 */ /* 0x000fe40000410000 */
[----:B------:R-:W-:Y:S02]  /*4590*/  FMUL.FTZ R139, R135, R21 ;  /* 0x00000015878b7220 */ /* 0x000fe40000410000 */
[----:B------:R-:W-:Y:S02]  /*45a0*/  FMUL.FTZ R137, R33, R17 ;  /* 0x0000001121897220 */ /* 0x000fe40000410000 */
[----:B------:R-:W-:Y:S02]  /*45b0*/  FMUL.FTZ R133, R133, c[0x0][0x2ec] ;  /* 0x0000bb0085857a20 */ /* 0x000fe40000410000 */
[----:B------:R-:W-:Y:S02]  /*45c0*/  FFMA.FTZ R33, -R164, R164, 1 ;  /* 0x3f800000a4217423 */ /* 0x000fe400000101a4 */
[----:B------:R-:W-:Y:S02]  /*45d0*/  FFMA.FTZ R135, -R148, R148, 1 ;  /* 0x3f80000094877423 */ /* 0x000fe40000010194 */
[----:B------:R-:W-:Y:S02]  /*45e0*/  FMUL.FTZ R138, R134, R20 ;  /* 0x00000014868a7220 */ /* 0x000fe40000410000 */
[----:B------:R-:W-:Y:S02]  /*45f0*/  FMUL.FTZ R136, R32, R16 ;  /* 0x0000001020887220 */ /* 0x000fe40000410000 */
[----:B------:R-:W-:Y:S02]  /*4600*/  FMUL.FTZ R33, R33, c[0x0][0x2ec] ;  /* 0x0000bb0021217a20 */ /* 0x000fe40000410000 */
[----:B------:R-:W-:Y:S02]  /*4610*/  FFMA.FTZ R134, -R147, R147, 1 ;  /* 0x3f80000093867423 */ /* 0x000fe40000010193 */
[----:B------:R-:W-:Y:S02]  /*4620*/  FMUL.FTZ R135, R135, c[0x0][0x2ec] ;  /* 0x0000bb0087877a20 */ /* 0x000fe40000410000 */
[----:B------:R-:W-:Y:S02]  /*4630*/  FMUL.FTZ R134, R134, c[0x0][0x2ec] ;  /* 0x0000bb0086867a20 */ /* 0x000fe40000410000 */
[----:B------:R-:W-:Y:S02]  /*4640*/  FFMA.FTZ R132, -R170, R170, 1 ;  /* 0x3f800000aa847423 */ /* 0x000fe400000101aa */
[----:B------:R-:W-:Y:S02]  /*4650*/  FFMA.FTZ R32, -R162, R162, 1 ;  /* 0x3f800000a2207423 */ /* 0x000fe400000101a2 */
[----:B------:R-:W-:Y:S02]  /*4660*/  FMUL.FTZ R132, R132, c[0x0][0x2ec] ;  /* 0x0000bb0084847a20 */ /* 0x000fe40000410000 */
[----:B------:R-:W-:Y:S02]  /*4670*/  FMUL.FTZ R32, R32, c[0x0][0x2ec] ;  /* 0x0000bb0020207a20 */ /* 0x000fe40000410000 */
[----:B------:R-:W-:Y:S02]  /*4680*/  FFMA.FTZ R21, -R250, R250, 1 ;  /* 0x3f800000fa157423 */ /* 0x000fe400000101fa */
[----:B------:R-:W-:Y:S02]  /*4690*/  FFMA.FTZ R20, -R244, R244, 1 ;  /* 0x3f800000f4147423 */ /* 0x000fe400000101f4 */
[----:B------:R-:W-:Y:S02]  /*46a0*/  FMUL.FTZ R21, R21, c[0x0][0x2ec] ;  /* 0x0000bb0015157a20 */ /* 0x000fe40000410000 */
[----:B------:R-:W-:Y:S02]  /*46b0*/  FMUL.FTZ R20, R20, c[0x0][0x2ec] ;  /* 0x0000bb0014147a20 */ /* 0x000fe40000410000 */
[C---:B--2---:R-:W-:Y:S02]  /*46c0*/  FADD.FTZ R6, -R5.reuse, R6 ;  /* 0x0000000605067221 */ /* 0x044fe40000010100 */
[C---:B------:R-:W-:Y:S02]  /*46d0*/  FADD.FTZ R18, -R5.reuse, R18 ;  /* 0x0000001205127221 */ /* 0x040fe40000010100 */
[----:B------:R-:W-:Y:S02]  /*46e0*/  FMUL.FTZ R6, R58, R6 ;  /* 0x000000063a067220 */ /* 0x000fe40000410000 */
[C---:B------:R-:W-:Y:S01]  /*46f0*/  FADD.FTZ R34, -R5.reuse, R34 ;  /* 0x0000002205227221 */ /* 0x040fe20000010100 */
[----:B------:R1:W5:Y:S01]  /*4700*/  LDL.LU R58, [R1+0xb4] ;  /* 0x0000b400013a7983 */ /* 0x0003620000300800 */
[C---:B------:R-:W-:Y:S02]  /*4710*/  FADD.FTZ R7, -R5.reuse, R7 ;  /* 0x0000000705077221 */ /* 0x040fe40000010100 */
[----:B------:R-:W-:Y:S02]  /*4720*/  FADD.FTZ R19, -R5, R19 ;  /* 0x0000001305137221 */ /* 0x000fe40000010100 */
[----:B------:R-:W-:Y:S02]  /*4730*/  FMUL.FTZ R133, R6, R133 ;  /* 0x0000008506857220 */ /* 0x000fe40000410000 */
[----:B------:R-:W-:Y:S02]  /*4740*/  FMUL.FTZ R6, R249, R18 ;  /* 0x00000012f9067220 */ /* 0x000fe40000410000 */
[C---:B------:R-:W-:Y:S02]  /*4750*/  FADD.FTZ R16, -R5.reuse, R22 ;  /* 0x0000001605107221 */ /* 0x040fe40000010100 */
[C---:B------:R-:W-:Y:S02]  /*4760*/  FADD.FTZ R17, -R5.reuse, R23 ;  /* 0x0000001705117221 */ /* 0x040fe40000010100 */
[----:B------:R-:W-:Y:S02]  /*4770*/  FADD.FTZ R35, -R5, R35 ;  /* 0x0000002305237221 */ /* 0x000fe40000010100 */
[----:B------:R-:W-:Y:S02]  /*4780*/  FMUL.FTZ R5, R167, R34 ;  /* 0x00000022a7057220 */ /* 0x000fe40000410000 */
[----:B------:R-:W-:Y:S02]  /*4790*/  FMUL.FTZ R7, R57, R7 ;  /* 0x0000000739077220 */ /* 0x000fe40000410000 */
[----:B------:R-:W-:Y:S01]  /*47a0*/  FMUL.FTZ R33, R6, R33 ;  /* 0x0000002106217220 */ /* 0x000fe20000410000 */
[----:B------:R1:W5:Y:S01]  /*47b0*/  LDL.LU R57, [R1+0xb0] ;  /* 0x0000b00001397983 */ /* 0x0003620000300800 */
[----:B------:R-:W-:Y:S02]  /*47c0*/  FMUL.FTZ R6, R166, R35 ;  /* 0x00000023a6067220 */ /* 0x000fe40000410000 */
[----:B------:R-:W-:Y:S02]  /*47d0*/  FMUL.FTZ R135, R5, R135 ;  /* 0x0000008705877220 */ /* 0x000fe40000410000 */
[----:B---3--:R-:W-:Y:S02]  /*47e0*/  FADD.FTZ R5, -R4, R8 ;  /* 0x0000000804057221 */ /* 0x008fe40000010100 */
[----:B------:R-:W-:Y:S02]  /*47f0*/  FMUL.FTZ R134, R6, R134 ;  /* 0x0000008606867220 */ /* 0x000fe40000410000 */
[----:B------:R-:W-:Y:S02]  /*4800*/  FADD.FTZ R6, -R4, R9 ;  /* 0x0000000904067221 */ /* 0x000fe40000010100 */
[----:B------:R-:W-:Y:S02]  /*4810*/  FMUL.FTZ R5, R56, R5 ;  /* 0x0000000538057220 */ /* 0x000fe40000410000 */
[C---:B------:R-:W-:Y:S01]  /*4820*/  FADD.FTZ R9, -R4.reuse, R12 ;  /* 0x0000000c04097221 */ /* 0x040fe20000010100 */
[----:B------:R1:W5:Y:S01]  /*4830*/  LDL.LU R56, [R1+0xac] ;  /* 0x0000ac0001387983 */ /* 0x0003620000300800 */
[----:B------:R-:W-:Y:S02]  /*4840*/  FMUL.FTZ R6, R55, R6 ;  /* 0x0000000637067220 */ /* 0x000fe40000410000 */
[----:B------:R-:W-:Y:S01]  /*4850*/  FADD.FTZ R12, -R4, R13 ;  /* 0x0000000d040c7221 */ /* 0x000fe20000010100 */
[----:B------:R1:W5:Y:S01]  /*4860*/  LDL.LU R55, [R1+0xa8] ;  /* 0x0000a80001377983 */ /* 0x0003620000300800 */
[----:B------:R-:W-:Y:S02]  /*4870*/  FMUL.FTZ R9, R54, R9 ;  /* 0x0000000936097220 */ /* 0x000fe40000410000 */
[----:B------:R-:W-:Y:S01]  /*4880*/  FMUL.FTZ R132, R7, R132 ;  /* 0x0000008407847220 */ /* 0x000fe20000410000 */
[----:B------:R1:W5:Y:S01]  /*4890*/  LDL.LU R54, [R1+0xa4] ;  /* 0x0000a40001367983 */ /* 0x0003620000300800 */
[----:B------:R-:W-:Y:S02]  /*48a0*/  FMUL.FTZ R7, R247, R19 ;  /* 0x00000013f7077220 */ /* 0x000fe40000410000 */
[----:B------:R-:W-:Y:S02]  /*48b0*/  FMUL.FTZ R12, R53, R12 ;  /* 0x0000000c350c7220 */ /* 0x000fe40000410000 */
[----:B------:R-:W-:Y:S01]  /*48c0*/  FMUL.FTZ R32, R7, R32 ;  /* 0x0000002007207220 */ /* 0x000fe20000410000 */
[----:B------:R1:W5:Y:S01]  /*48d0*/  LDL.LU R53, [R1+0xa0] ;  /* 0x0000a00001357983 */ /* 0x0003620000300800 */
[----:B------:R-:W-:Y:S02]  /*48e0*/  FFMA.FTZ R8, -R52, R52, 1 ;  /* 0x3f80000034087423 */ /* 0x000fe40000010134 */
[----:B------:R-:W-:Y:S01]  /*48f0*/  FFMA.FTZ R7, -R51, R51, 1 ;  /* 0x3f80000033077423 */ /* 0x000fe20000010133 */
[----:B------:R1:W5:Y:S01]  /*4900*/  LDL.LU R52, [R1+0x9c] ;  /* 0x00009c0001347983 */ /* 0x0003620000300800 */
[----:B------:R-:W-:Y:S02]  /*4910*/  FFMA.FTZ R22, -R251, R251, 1 ;  /* 0x3f800000fb167423 */ /* 0x000fe400000101fb */
[----:B------:R-:W-:Y:S01]  /*4920*/  FMUL.FTZ R8, R8, c[0x0][0x2ec] ;  /* 0x0000bb0008087a20 */ /* 0x000fe20000410000 */
[----:B------:R1:W5:Y:S01]  /*4930*/  LDL.LU R51, [R1+0x98] ;  /* 0x0000980001337983 */ /* 0x0003620000300800 */
[----:B------:R-:W-:Y:S02]  /*4940*/  FMUL.FTZ R7, R7, c[0x0][0x2ec] ;  /* 0x0000bb0007077a20 */ /* 0x000fe40000410000 */
        /* <DEDUP_REMOVED lines=14> */
[----:B------:R-:W-:Y:S02]  /*4a30*/  FMUL.FTZ R24, R24, c[0x0][0x2ec] ;  /* 0x0000bb0018187a20 */ /* 0x000fe40000410000 */
[----:B------:R-:W-:Y:S01]  /*4a40*/  FMUL.FTZ R9, R47, R9 ;  /* 0x000000092f097220 */ /* 0x000fe20000410000 */
[----:B------:R1:W5:Y:S01]  /*4a50*/  LDL.LU R48, [R1+0x8c] ;  /* 0x00008c0001307983 */ /* 0x0003620000300800 */
[----:B------:R-:W-:Y:S02]  /*4a60*/  FMUL.FTZ R24, R4, R24 ;  /* 0x0000001804187220 */ /* 0x000fe40000410000 */
[C---:B----4-:R-:W-:Y:S01]  /*4a70*/  FADD.FTZ R4, -R0.reuse, R10 ;  /* 0x0000000a00047221 */ /* 0x050fe20000010100 */
[----:B------:R1:W5:Y:S01]  /*4a80*/  LDL.LU R47, [R1+0x88] ;  /* 0x00008800012f7983 */ /* 0x0003620000300800 */
[----:B------:R-:W-:Y:S02]  /*4a90*/  FADD.FTZ R10, -R0, R11 ;  /* 0x0000000b000a7221 */ /* 0x000fe40000010100 */
[----:B------:R-:W-:Y:S02]  /*4aa0*/  FMUL.FTZ R4, R46, R4 ;  /* 0x000000042e047220 */ /* 0x000fe40000410000 */
[----:B------:R-:W-:Y:S01]  /*4ab0*/  FADD.FTZ R11, -R0, R14 ;  /* 0x0000000e000b7221 */ /* 0x000fe20000010100 */
[----:B------:R1:W5:Y:S01]  /*4ac0*/  LDL.LU R46, [R1+0x84] ;  /* 0x00008400012e7983 */ /* 0x0003620000300800 */
[----:B------:R-:W-:Y:S02]  /*4ad0*/  FMUL.FTZ R10, R45, R10 ;  /* 0x0000000a2d0a7220 */ /* 0x000fe40000410000 */
[----:B------:R-:W-:Y:S01]  /*4ae0*/  FMUL.FTZ R21, R12, R21 ;  /* 0x000000150c157220 */ /* 0x000fe20000410000 */
[----:B------:R1:W5:Y:S01]  /*4af0*/  LDL.LU R45, [R1+0x80] ;  /* 0x00008000012d7983 */ /* 0x0003620000300800 */
[----:B------:R-:W-:Y:S02]  /*4b00*/  FFMA.FTZ R23, -R168, R168, 1 ;  /* 0x3f800000a8177423 */ /* 0x000fe400000101a8 */
[----:B------:R-:W-:Y:S02]  /*4b10*/  FADD.FTZ R12, -R0, R15 ;  /* 0x0000000f000c7221 */ /* 0x000fe40000010100 */
[----:B------:R-:W-:Y:S02]  /*4b20*/  FMUL.FTZ R11, R44, R11 ;  /* 0x0000000b2c0b7220 */ /* 0x000fe40000410000 */
[----:B------:R-:W-:Y:S01]  /*4b30*/  FMUL.FTZ R23, R23, c[0x0][0x2ec] ;  /* 0x0000bb0017177a20 */ /* 0x000fe20000410000 */
[----:B------:R1:W5:Y:S01]  /*4b40*/  LDL.LU R44, [R1+0x7c] ;  /* 0x00007c00012c7983 */ /* 0x0003620000300800 */
[----:B------:R-:W-:Y:S02]  /*4b50*/  FMUL.FTZ R12, R43, R12 ;  /* 0x0000000c2b0c7220 */ /* 0x000fe40000410000 */
[----:B------:R-:W-:Y:S01]  /*4b60*/  FFMA.FTZ R28, -R161, R161, 1 ;  /* 0x3f800000a11c7423 */ /* 0x000fe200000101a1 */
[----:B------:R1:W5:Y:S01]  /*4b70*/  LDL.LU R43, [R1+0x78] ;  /* 0x00007800012b7983 */ /* 0x0003620000300800 */
[----:B------:R-:W-:Y:S02]  /*4b80*/  FMUL.FTZ R23, R5, R23 ;  /* 0x0000001705177220 */ /* 0x000fe40000410000 */
[----:B------:R-:W-:Y:S02]  /*4b90*/  FFMA.FTZ R5, -R42, R42, 1 ;  /* 0x3f8000002a057423 */ /* 0x000fe4000001012a */
[----:B------:R-:W-:Y:S01]  /*4ba0*/  FFMA.FTZ R25, -R160, R160, 1 ;  /* 0x3f800000a0197423 */ /* 0x000fe200000101a0 */
[----:B------:R1:W5:Y:S01]  /*4bb0*/  LDL.LU R42, [R1+0x74] ;  /* 0x00007400012a7983 */ /* 0x0003620000300800 */
[----:B------:R-:W-:Y:S02]  /*4bc0*/  FMUL.FTZ R28, R28, c[0x0][0x2ec] ;  /* 0x0000bb001c1c7a20 */ /* 0x000fe40000410000 */
[----:B------:R-:W-:Y:S02]  /*4bd0*/  FFMA.FTZ R13, -R41, R41, 1 ;  /* 0x3f800000290d7423 */ /* 0x000fe40000010129 */
[----:B------:R-:W-:Y:S01]  /*4be0*/  FMUL.FTZ R25, R25, c[0x0][0x2ec] ;  /* 0x0000bb0019197a20 */ /* 0x000fe20000410000 */
[----:B------:R1:W5:Y:S01]  /*4bf0*/  LDL.LU R41, [R1+0x70] ;  /* 0x0000700001297983 */ /* 0x0003620000300800 */
[----:B------:R-:W-:Y:S02]  /*4c00*/  FMUL.FTZ R28, R6, R28 ;  /* 0x0000001c061c7220 */ /* 0x000fe40000410000 */
[----:B------:R-:W-:Y:S02]  /*4c10*/  FFMA.FTZ R6, -R40, R40, 1 ;  /* 0x3f80000028067423 */ /* 0x000fe40000010128 */
[----:B------:R-:W-:Y:S01]  /*4c20*/  FMUL.FTZ R25, R9, R25 ;  /* 0x0000001909197220 */ /* 0x000fe20000410000 */
        /* <DEDUP_REMOVED lines=16> */
[----:B------:R-:W-:Y:S02]  /*4d30*/  FMUL.FTZ R10, R36, R10 ;  /* 0x0000000a240a7220 */ /* 0x000fe40000410000 */
[----:B------:R-:W-:Y:S01]  /*4d40*/  FMUL.FTZ R11, R3, R11 ;  /* 0x0000000b030b7220 */ /* 0x000fe20000410000 */
[----:B------:R1:W5:Y:S01]  /*4d50*/  LDL.LU R37, [R1+0x60] ;  /* 0x0000600001257983 */ /* 0x0003620000300800 */
[----:B------:R-:W-:Y:S02]  /*4d60*/  FFMA.FTZ R18, -R2, R2, 1 ;  /* 0x3f80000002127423 */ /* 0x000fe40000010102 */
[----:B------:R-:W-:Y:S01]  /*4d70*/  FFMA.FTZ R34, -R163, R163, 1 ;  /* 0x3f800000a3227423 */ /* 0x000fe200000101a3 */
[----:B------:R1:W5:Y:S01]  /*4d80*/  LDL.LU R36, [R1+0x5c] ;  /* 0x00005c0001247983 */ /* 0x0003620000300800 */
[----:B------:R-:W-:Y:S02]  /*4d90*/  FMUL.FTZ R17, R245, R17 ;  /* 0x00000011f5117220 */ /* 0x000fe40000410000 */
[----:B------:R-:W-:Y:S01]  /*4da0*/  FMUL.FTZ R34, R34, c[0x0][0x2ec] ;  /* 0x0000bb0022227a20 */ /* 0x000fe20000410000 */
[----:B------:R1:W5:Y:S01]  /*4db0*/  LDL.LU R3, [R1+0x58] ;  /* 0x0000580001037983 */ /* 0x0003620000300800 */
[----:B------:R-:W-:Y:S02]  /*4dc0*/  FFMA.FTZ R35, -R165, R165, 1 ;  /* 0x3f800000a5237423 */ /* 0x000fe400000101a5 */
[----:B------:R-:W-:Y:S01]  /*4dd0*/  FMUL.FTZ R34, R17, R34 ;  /* 0x0000002211227220 */ /* 0x000fe20000410000 */
[----:B------:R1:W5:Y:S01]  /*4de0*/  LDL.LU R2, [R1+0x54] ;  /* 0x0000540001027983 */ /* 0x0003620000300800 */
[----:B------:R-:W-:Y:S02]  /*4df0*/  FFMA.FTZ R17, -R252, R252, 1 ;  /* 0x3f800000fc117423 */ /* 0x000fe400000101fc */
[----:B------:R-:W-:Y:S02]  /*4e00*/  FFMA.FTZ R19, -R243, R243, 1 ;  /* 0x3f800000f3137423 */ /* 0x000fe400000101f3 */
[----:B------:R-:W-:Y:S02]  /*4e10*/  FMUL.FTZ R16, R246, R16 ;  /* 0x00000010f6107220 */ /* 0x000fe40000410000 */
[----:B------:R-:W-:Y:S02]  /*4e20*/  FMUL.FTZ R35, R35, c[0x0][0x2ec] ;  /* 0x0000bb0023237a20 */ /* 0x000fe40000410000 */
[----:B------:R-:W-:Y:S02]  /*4e30*/  FMUL.FTZ R9, R9, c[0x0][0x2ec] ;  /* 0x0000bb0009097a20 */ /* 0x000fe40000410000 */
[----:B------:R-:W-:Y:S02]  /*4e40*/  FMUL.FTZ R18, R18, c[0x0][0x2ec] ;  /* 0x0000bb0012127a20 */ /* 0x000fe40000410000 */
[----:B------:R-:W-:Y:S02]  /*4e50*/  FMUL.FTZ R17, R17, c[0x0][0x2ec] ;  /* 0x0000bb0011117a20 */ /* 0x000fe40000410000 */
[----:B------:R-:W-:Y:S02]  /*4e60*/  FMUL.FTZ R19, R19, c[0x0][0x2ec] ;  /* 0x0000bb0013137a20 */ /* 0x000fe40000410000 */
[----:B------:R-:W-:Y:S02]  /*4e70*/  FMUL.FTZ R35, R16, R35 ;  /* 0x0000002310237220 */ /* 0x000fe40000410000 */
[----:B------:R-:W-:Y:S02]  /*4e80*/  FMUL.FTZ R9, R12, R9 ;  /* 0x000000090c097220 */ /* 0x000fe40000410000 */
[----:B------:R-:W-:Y:S02]  /*4e90*/  FMUL.FTZ R18, R0, R18 ;  /* 0x0000001200127220 */ /* 0x000fe40000410000 */
[----:B------:R-:W-:Y:S02]  /*4ea0*/  FMUL.FTZ R17, R4, R17 ;  /* 0x0000001104117220 */ /* 0x000fe40000410000 */
[----:B------:R-:W-:Y:S02]  /*4eb0*/  FMUL.FTZ R20, R10, R20 ;  /* 0x000000140a147220 */ /* 0x000fe40000410000 */
[----:B------:R-:W-:Y:S01]  /*4ec0*/  FMUL.FTZ R19, R11, R19 ;  /* 0x000000130b137220 */ /* 0x000fe20000410000 */
[----:B------:R-:W-:-:S05]  /*4ed0*/  @!P0 BRA `(.L_x_229) ;  /* 0x0000012000008947 */ /* 0x000fca0003800000 */
[----:B-1----:R-:W-:Y:S01]  /*4ee0*/  IMAD.MOV.U32 R0, RZ, RZ, c[0x0][0x190] ;  /* 0x00006400ff007624 */ /* 0x002fe200078e00ff */
        /* <DEDUP_REMOVED lines=17> */
.L_x_229:
[----:B-1----:R-:W-:Y:S02]  /*5000*/  F2FP.BF16.PACK_AB R16, R142, R144 ;  /* 0x000000908e10723e */ /* 0x002fe400000010ff */
        /* <DEDUP_REMOVED lines=32> */
[----:B-1----:R-:W-:Y:S05]  /*5210*/  IMAD.SHL.U32 R0, R229, 0x2, RZ ;  /* 0x00000002e5007824 */ /* 0x002fea00078e00ff */
[----:B-----5:R-:W-:Y:S04]  /*5220*/  LDSM.16.MT88.4 R4, [R2+0x13000] ;  /* 0x013000000204783b */ /* 0x020fe80000004200 */
[----:B------:R-:W1:Y:S04]  /*5230*/  LDSM.16.MT88.4 R8, [R0+0x6000] ;  /* 0x006000000008783b */ /* 0x000e680000004200 */
[----:B------:R-:W2:Y:S04]  /*5240*/  LDSM.16.MT88.4 R12, [R2+0x15000] ;  /* 0x01500000020c783b */ /* 0x000ea80000004200 */
[----:B------:R-:W3:Y:S04]  /*5250*/  LDSM.16.MT88.4 R16, [R0+0x7000] ;  /* 0x007000000010783b */ /* 0x000ee80000004200 */
[----:B------:R-:W4:Y:S04]  /*5260*/  LDSM.16.MT88.4 R20, [R0+0x8000] ;  /* 0x008000000014783b */ /* 0x000f280000004200 */
[----:B------:R-:W-:Y:S04]  /*5270*/  LDSM.16.MT88.4 R24, [R2+0x13800] ;  /* 0x013800000218783b */ /* 0x000fe80000004200 */
[----:B------:R-:W3:Y:S04]  /*5280*/  LDSM.16.MT88.4 R28, [R0+0x6400] ;  /* 0x00640000001c783b */ /* 0x000ee80000004200 */
[----:B------:R-:W3:Y:S04]  /*5290*/  LDSM.16.MT88.4 R32, [R2+0x15800] ;  /* 0x015800000220783b */ /* 0x000ee80000004200 */
[----:B------:R-:W3:Y:S04]  /*52a0*/  LDSM.16.MT88.4 R132, [R0+0x7400] ;  /* 0x007400000084783b */ /* 0x000ee80000004200 */
[----:B------:R-:W-:Y:S01]  /*52b0*/  LDSM.16.MT88.4 R136, [R2+0x16800] ;  /* 0x016800000288783b */ /* 0x000fe20000004200 */
[-C--:B-1----:R-:W-:Y:S08]  /*52c0*/  HMMA.16816.F32.BF16 R36, R4, R8.reuse, R36 ;  /* 0x000000080424723c */ /* 0x082ff00000041824 */
[C---:B--2---:R-:W-:Y:S08]  /*52d0*/  HMMA.16816.F32.BF16 R40, R12.reuse, R8, R40 ;  /* 0x000000080c28723c */ /* 0x044ff00000041828 */
[-C--:B------:R-:W-:Y:S08]  /*52e0*/  HMMA.16816.F32.BF16 R44, R12, R10.reuse, R44 ;  /* 0x0000000a0c2c723c */ /* 0x080ff0000004182c */
[C---:B------:R-:W-:Y:S01]  /*52f0*/  HMMA.16816.F32.BF16 R48, R4.reuse, R10, R48 ;  /* 0x0000000a0430723c */ /* 0x040fe20000041830 */
[----:B------:R-:W1:Y:S07]  /*5300*/  LDSM.16.MT88.4 R8, [R0+0x8400] ;  /* 0x008400000008783b */ /* 0x000e6e0000004200 */
[-C--:B---3--:R-:W-:Y:S08]  /*5310*/  HMMA.16816.F32.BF16 R52, R4, R16.reuse, R52 ;  /* 0x000000100434723c */ /* 0x088ff00000041834 */
[C---:B------:R-:W-:Y:S08]  /*5320*/  HMMA.16816.F32.BF16 R56, R12.reuse, R16, R56 ;  /* 0x000000100c38723c */ /* 0x040ff00000041838 */
[-C--:B------:R-:W-:Y:S08]  /*5330*/  HMMA.16816.F32.BF16 R60, R12, R18.reuse, R60 ;  /* 0x000000120c3c723c */ /* 0x080ff0000004183c */
[C---:B------:R-:W-:Y:S01]  /*5340*/  HMMA.16816.F32.BF16 R64, R4.reuse, R18, R64 ;  /* 0x000000120440723c */ /* 0x040fe20000041840 */
[----:B------:R-:W-:Y:S07]  /*5350*/  LDSM.16.MT88.4 R16, [R2+0x16000] ;  /* 0x016000000210783b */ /* 0x000fee0000004200 */
[-C--:B----4-:R-:W-:Y:S08]  /*5360*/  HMMA.16816.F32.BF16 R68, R4, R20.reuse, R68 ;  /* 0x000000140444723c */ /* 0x090ff00000041844 */
[C---:B------:R-:W-:Y:S08]  /*5370*/  HMMA.16816.F32.BF16 R72, R12.reuse, R20, R72 ;  /* 0x000000140c48723c */ /* 0x040ff00000041848 */
[-C--:B------:R-:W-:Y:S01]  /*5380*/  HMMA.16816.F32.BF16 R76, R12, R22.reuse, R76 ;  /* 0x000000160c4c723c */ /* 0x080fe2000004184c */
[----:B------:R-:W-:Y:S07]  /*5390*/  LDSM.16.MT88.4 R12, [R0+0x6800] ;  /* 0x00680000000c783b */ /* 0x000fee0000004200 */
[----:B------:R-:W-:Y:S01]  /*53a0*/  HMMA.16816.F32.BF16 R80, R4, R22, R80 ;  /* 0x000000160450723c */ /* 0x000fe20000041850 */
[----:B------:R-:W2:Y:S04]  /*53b0*/  LDSM.16.MT88.4 R4, [R2+0x14000] ;  /* 0x014000000204783b */ /* 0x000ea80000004200 */
        /* <DEDUP_REMOVED lines=16> */
[----:B------:R-:W1:Y:S04]  /*54c0*/  LDSM.16.MT88.4 R8, [R0+0x7c00] ;  /* 0x007c00000008783b */ /* 0x000e680000004200 */
[----:B------:R-:W1:Y:S03]  /*54d0*/  LDSM.16.MT88.4 R24, [R0+0x8c00] ;  /* 0x008c00000018783b */ /* 0x000e660000004200 */
[-C--:B--2---:R-:W-:Y:S01]  /*54e0*/  HMMA.16816.F32.BF16 R36, R4, R12.reuse, R36 ;  /* 0x0000000c0424723c */ /* 0x084fe20000041824 */
        /* <DEDUP_REMOVED lines=40> */
.L_x_230:
        /* <DEDUP_REMOVED lines=9> */
[----:B------:R-:W4:Y:S01]  /*5800*/  LDSM.16.MT88.4 R28, [R0+0xd000] ;  /* 0x00d00000001c783b */ /* 0x000f220000004200 */
[----:B------:R-:W-:Y:S03]  /*5810*/  UIADD3 UR4, UR4, -0x1, URZ ;  /* 0xffffffff04047890 */ /* 0x000fe6000fffe03f */
[----:B------:R-:W5:Y:S04]  /*5820*/  LDL R150, [R1+0x34] ;  /* 0x0000340001967983 */ /* 0x000f680000100800 */
[----:B------:R-:W-:Y:S04]  /*5830*/  LDSM.16.M88.4 R32, [R226] ;  /* 0x00000000e220783b */ /* 0x000fe80000000200 */
[----:B------:R-:W5:Y:S04]  /*5840*/  LDL R149, [R1+0x38] ;  /* 0x0000380001957983 */ /* 0x000f680000100800 */
[----:B------:R-:W1:Y:S04]  /*5850*/  LDSM.16.MT88.4 R132, [R0+0x9400] ;  /* 0x009400000084783b */ /* 0x000e680000004200 */
[----:B------:R1:W5:Y:S04]  /*5860*/  LDL R145, [R1+0xc] ;  /* 0x00000c0001917983 */ /* 0x0003680000100800 */
[----:B------:R-:W1:Y:S04]  /*5870*/  LDSM.16.MT88.4 R136, [R0+0xb400] ;  /* 0x00b400000088783b */ /* 0x000e680000004200 */
[----:B------:R1:W5:Y:S02]  /*5880*/  LDL R146, [R1] ;  /* 0x0000000001927983 */ /* 0x0003640000100800 */
[C---:B-12---:R-:W-:Y:S02]  /*5890*/  HMMA.16816.F32.BF16 R4, R24.reuse, R8, RZ ;  /* 0x000000081804723c */ /* 0x046fe400000418ff */
[----:B------:R-:W1:Y:S04]  /*58a0*/  LDSM.16.MT88.4 R140, [R0+0xd400] ;  /* 0x00d40000008c783b */ /* 0x000e680000004200 */
[----:B------:R2:W2:Y:S02]  /*58b0*/  LDL R147, [R1+0x4] ;  /* 0x0000040001937983 */ /* 0x0004a40000100800 */
[C---:B------:R-:W-:Y:S02]  /*58c0*/  HMMA.16816.F32.BF16 R8, R24.reuse, R10, RZ ;  /* 0x0000000a1808723c */ /* 0x040fe400000418ff */
[----:B------:R1:W2:Y:S06]  /*58d0*/  LDL R148, [R1+0x8] ;  /* 0x0000080001947983 */ /* 0x0002ac0000100800 */
[C---:B---3--:R-:W-:Y:S08]  /*58e0*/  HMMA.16816.F32.BF16 R12, R24.reuse, R16, RZ ;  /* 0x00000010180c723c */ /* 0x048ff000000418ff */
[C---:B------:R-:W-:Y:S08]  /*58f0*/  HMMA.16816.F32.BF16 R16, R24.reuse, R18, RZ ;  /* 0x000000121810723c */ /* 0x040ff000000418ff */
[C---:B----4-:R-:W-:Y:S08]  /*5900*/  HMMA.16816.F32.BF16 R20, R24.reuse, R28, RZ ;  /* 0x0000001c1814723c */ /* 0x050ff000000418ff */
[----:B------:R-:W-:Y:S01]  /*5910*/  HMMA.16816.F32.BF16 R24, R24, R30, RZ ;  /* 0x0000001e1818723c */ /* 0x000fe200000418ff */
[----:B------:R-:W-:Y:S07]  /*5920*/  LDSM.16.M88.4 R28, [R228] ;  /* 0x00000000e41c783b */ /* 0x000fee0000000200 */
[C---:B------:R-:W-:Y:S08]  /*5930*/  HMMA.16816.F32.BF16 R4, R32.reuse, R132, R4 ;  /* 0x000000842004723c */ /* 0x040ff00000041804 */
[C---:B------:R-:W-:Y:S01]  /*5940*/  HMMA.16816.F32.BF16 R8, R32.reuse, R134, R8 ;  /* 0x000000862008723c */ /* 0x040fe20000041808 */
[----:B------:R-:W3:Y:S07]  /*5950*/  LDSM.16.MT88.4 R132, [R0+0x9800] ;  /* 0x009800000084783b */ /* 0x000eee0000004200 */
[C---:B------:R-:W-:Y:S08]  /*5960*/  HMMA.16816.F32.BF16 R12, R32.reuse, R136, R12 ;  /* 0x00000088200c723c */ /* 0x040ff0000004180c */
[C---:B------:R-:W-:Y:S01]  /*5970*/  HMMA.16816.F32.BF16 R16, R32.reuse, R138, R16 ;  /* 0x0000008a2010723c */ /* 0x040fe20000041810 */
[----:B------:R-:W4:Y:S07]  /*5980*/  LDSM.16.MT88.4 R136, [R0+0xb800] ;  /* 0x00b800000088783b */ /* 0x000f2e0000004200 */
[C---:B-1----:R-:W-:Y:S08]  /*5990*/  HMMA.16816.F32.BF16 R20, R32.reuse, R140, R20 ;  /* 0x0000008c2014723c */ /* 0x042ff00000041814 */
[----:B------:R-:W-:Y:S01]  /*59a0*/  HMMA.16816.F32.BF16 R24, R32, R142, R24 ;  /* 0x0000008e2018723c */ /* 0x000fe20000041818 */
[----:B------:R-:W1:Y:S04]  /*59b0*/  LDSM.16.MT88.4 R32, [R0+0xd800] ;  /* 0x00d800000020783b */ /* 0x000e680000004200 */
[----:B------:R-:W-:Y:S03]  /*59c0*/  LDSM.16.MT88.4 R140, [R0+0xbc00] ;  /* 0x00bc0000008c783b */ /* 0x000fe60000004200 */
[C---:B---3--:R-:W-:Y:S08]  /*59d0*/  HMMA.16816.F32.BF16 R4, R28.reuse, R132, R4 ;  /* 0x000000841c04723c */ /* 0x048ff00000041804 */
[C---:B------:R-:W-:Y:S01]  /*59e0*/  HMMA.16816.F32.BF16 R8, R28.reuse, R134, R8 ;  /* 0x000000861c08723c */ /* 0x040fe20000041808 */
[----:B------:R-:W-:Y:S07]  /*59f0*/  LDSM.16.M88.4 R132, [R227] ;  /* 0x00000000e384783b */ /* 0x000fee0000000200 */
[C---:B----4-:R-:W-:Y:S08]  /*5a00*/  HMMA.16816.F32.BF16 R12, R28.reuse, R136, R12 ;  /* 0x000000881c0c723c */ /* 0x050ff0000004180c */
        /* <DEDUP_REMOVED lines=15> */
[----:B------:R-:W-:Y:S03]  /*5b00*/  LDSM.16.M88.4 R132, [R226+0x2000] ;  /* 0x00200000e284783b */ /* 0x000fe60000000200 */
[C---:B---3--:R-:W-:Y:S08]  /*5b10*/  HMMA.16816.F32.BF16 R4, R32.reuse, R136, R4 ;  /* 0x000000882004723c */ /* 0x048ff00000041804 */
[C---:B------:R-:W-:Y:S01]  /*5b20*/  HMMA.16816.F32.BF16 R8, R32.reuse, R138, R8 ;  /* 0x0000008a2008723c */ /* 0x040fe20000041808 */
[----:B------:R-:W3:Y:S07]  /*5b30*/  LDSM.16.MT88.4 R136, [R0+0xa400] ;  /* 0x00a400000088783b */ /* 0x000eee0000004200 */
[C---:B----4-:R-:W-:Y:S08]  /*5b40*/  HMMA.16816.F32.BF16 R12, R32.reuse, R140, R12 ;  /* 0x0000008c200c723c */ /* 0x050ff0000004180c */
        /* <DEDUP_REMOVED lines=24> */
[----:B------:R-:W1:Y:S06]  /*5cd0*/  LDSM.16.MT88.4 R28, [R0+0xec00] ;  /* 0x00ec0000001c783b */ /* 0x000e6c0000004200 */
[----:B-----5:R-:W-:Y:S01]  /*5ce0*/  @P0 IADD3 R32, P1, R150, UR6, RZ ;  /* 0x0000000696200c10 */ /* 0x020fe2000ff3e0ff */
[----:B------:R-:W-:Y:S01]  /*5cf0*/  @UP3 UIADD3 UR6, UP1, UR6, -0x100, URZ ;  /* 0xffffff0006063890 */ /* 0x000fe2000ff3e03f */
[C---:B---3--:R-:W-:Y:S05]  /*5d00*/  HMMA.16816.F32.BF16 R4, R132.reuse, R136, R4 ;  /* 0x000000888404723c */ /* 0x048fea0000041804 */
[----:B------:R-:W-:Y:S01]  /*5d10*/  @P0 IADD3.X R33, R149, UR5, RZ, P1, !PT ;  /* 0x0000000595210c10 */ /* 0x000fe20008ffe4ff */
[----:B------:R-:W-:Y:S01]  /*5d20*/  IMAD.MOV.U32 R149, RZ, RZ, c[0x0][0x1c0] ;  /* 0x00007000ff957624 */ /* 0x000fe200078e00ff */
[CC--:B------:R-:W-:Y:S01]  /*5d30*/  LEA R34, P1, R144.reuse, R232.reuse, 0x2 ;  /* 0x000000e890227211 */ /* 0x0c0fe200078210ff */
[C---:B------:R-:W-:Y:S01]  /*5d40*/  HMMA.16816.F32.BF16 R8, R132.reuse, R138, R8 ;  /* 0x0000008a8408723c */ /* 0x040fe20000041808 */
[----:B------:R-:W-:Y:S01]  /*5d50*/  @UP3 UIADD3.X UR5, UR5, -0x1, URZ, UP1, !UPT ;  /* 0xffffffff05053890 */ /* 0x000fe20008ffe43f */
[----:B------:R-:W3:Y:S02]  /*5d60*/  @P0 LDG.E R145, [R32.64] ;  /* 0x0000002220910981 */ /* 0x000ee4000c1e1900 */
[-C--:B------:R-:W-:Y:S01]  /*5d70*/  LEA.HI.X.SX32 R35, R144, R233.reuse, 0x2, P1 ;  /* 0x000000e990237211 */ /* 0x080fe200008f16ff */
[----:B------:R-:W-:Y:S01]  /*5d80*/  IMAD R149, R149, c[0x0][0x22c], RZ ;  /* 0x00008b0095957a24 */ /* 0x000fe200078e02ff */
[----:B------:R-:W5:Y:S02]  /*5d90*/  @P0 LDG.E R146, [R32.64+0xa0] ;  /* 0x0000a02220920981 */ /* 0x000f64000c1e1900 */
[C---:B----4-:R-:W-:Y:S02]  /*5da0*/  HMMA.16816.F32.BF16 R12, R132.reuse, R140, R12 ;  /* 0x0000008c840c723c */ /* 0x050fe4000004180c */
[----:B--2---:R-:W2:Y:S02]  /*5db0*/  @P0 LDG.E R147, [R32.64+0x80] ;  /* 0x0000802220930981 */ /* 0x004ea4000c1e1900 */
[----:B------:R-:W-:Y:S02]  /*5dc0*/  IMAD.SHL.U32 R149, R149, 0x20, RZ ;  /* 0x0000002095957824 */ /* 0x000fe400078e00ff */
[----:B------:R-:W4:Y:S02]  /*5dd0*/  @P0 LDG.E R148, [R32.64+0x20] ;  /* 0x0000202220940981 */ /* 0x000f24000c1e1900 */
        /* <DEDUP_REMOVED lines=9> */
[----:B-----5:R5:W-:Y:S04]  /*5e70*/  @P0 STL [R1], R146 ;  /* 0x0000009201000387 */ /* 0x020be80000100800 */
[----:B--2---:R2:W-:Y:S04]  /*5e80*/  @P0 STL [R1+0x4], R147 ;  /* 0x0000049301000387 */ /* 0x0045e80000100800 */
[----:B----4-:R4:W-:Y:S04]  /*5e90*/  @P0 STL [R1+0x8], R148 ;  /* 0x0000089401000387 */ /* 0x0109e80000100800 */
[----:B------:R-:W3:Y:S01]  /*5ea0*/  LDL R0, [R1+0x18] ;  /* 0x0000180001007983 */ /* 0x000ee20000100800 */
[----:B-1----:R-:W-:Y:S04]  /*5eb0*/  IMAD.MOV.U32 R145, RZ, RZ, c[0x0][0x1c0] ;  /* 0x00007000ff917624 */ /* 0x002fe800078e00ff */
[----:B------:R-:W-:Y:S04]  /*5ec0*/  IMAD R145, R145, c[0x0][0x22c], RZ ;  /* 0x00008b0091917a24 */ /* 0x000fe800078e02ff */
[----:B------:R-:W-:Y:S02]  /*5ed0*/  IMAD.SHL.U32 R145, R145, 0x10, RZ ;  /* 0x0000001091917824 */ /* 0x000fe400078e00ff */
[----:B-----5:R-:W-:Y:S03]  /*5ee0*/  IMAD.MOV.U32 R146, RZ, RZ, c[0x0][0x1c0] ;  /* 0x00007000ff927624 */ /* 0x020fe600078e00ff */
        /* <DEDUP_REMOVED lines=9> */
[----:B----4-:R-:W-:Y:S01]  /*5f80*/  IMAD.MOV.U32 R148, RZ, RZ, c[0x0][0x1c0] ;  /* 0x00007000ff947624 */ /* 0x010fe200078e00ff */
[-C--:B------:R-:W-:Y:S01]  /*5f90*/  LEA R4, P1, R146, R232.reuse, 0x2 ;  /* 0x000000e892047211 */ /* 0x080fe200078210ff */
[----:B------:R-:W-:Y:S02]  /*5fa0*/  IMAD R147, R147, c[0x0][0x22c], RZ ;  /* 0x00008b0093937a24 */ /* 0x000fe400078e02ff */
[----:B------:R-:W-:Y:S01]  /*5fb0*/  IMAD R148, R148, c[0x0][0x22c], RZ ;  /* 0x00008b0094947a24 */ /* 0x000fe200078e02ff */
[-C--:B------:R-:W-:Y:S01]  /*5fc0*/  LEA.HI.X.SX32 R5, R146, R233.reuse, 0x2, P1 ;  /* 0x000000e992057211 */ /* 0x080fe200008f16ff */
[----:B------:R-:W-:Y:S02]  /*5fd0*/  IMAD R147, R147, 0x30, RZ ;  /* 0x0000003093937824 */ /* 0x000fe400078e02ff */
[----:B------:R-:W-:Y:S02]  /*5fe0*/  IMAD R148, R148, 0x28, RZ ;  /* 0x0000002894947824 */ /* 0x000fe400078e02ff */
[----:B------:R2:W-:Y:S01]  /*5ff0*/  RED.E.ADD.F32.FTZ.RN.STRONG.GPU [R4.64], R7 ;  /* 0x000000070400798e */ /* 0x0005e2000c10e7a2 */
[----:B------:R-:W-:Y:S02]  /*6000*/  IMAD.MOV.U32 R146, RZ, RZ, c[0x0][0x1c0] ;  /* 0x00007000ff927624 */ /* 0x000fe400078e00ff */
[----:B------:R-:W-:Y:S01]  /*6010*/  IMAD.IADD R33, R144, 0x1, R33 ;  /* 0x0000000190217824 */ /* 0x000fe200078e0221 */
[----:B------:R4:W-:Y:S01]  /*6020*/  RED.E.ADD.F32.FTZ.RN.STRONG.GPU [R30.64], R8 ;  /* 0x000000081e00798e */ /* 0x0009e2000c10e7a2 */
[----:B------:R-:W-:Y:S04]  /*6030*/  IMAD R146, R146, c[0x0][0x22c], RZ ;  /* 0x00008b0092927a24 */ /* 0x000fe800078e02ff */
        /* <DEDUP_REMOVED lines=41> */
[-C--:B-----5:R-:W-:Y:S01]  /*62d0*/  LEA R4, P0, R139, R232.reuse, 0x2 ;  /* 0x000000e88b047211 */ /* 0x0a0fe200078010ff */
        /* <DEDUP_REMOVED lines=27> */
[CC--:B-----5:R-:W-:Y:S01]  /*6490*/  LEA R10, P3, R32.reuse, R232.reuse, 0x2 ;  /* 0x000000e8200a7211 */ /* 0x0e0fe200078610ff */
        /* <DEDUP_REMOVED lines=63> */
[----:B-----5:R-:W-:Y:S04]  /*6890*/  IMAD.MOV.U32 R3, RZ, RZ, R0 ;  /* 0x000000ffff037224 */ /* 0x020fe800078e0000 */
[C---:B------:R-:W-:Y:S08]  /*68a0*/  HMMA.16816.F32.BF16 R96, R4.reuse, R14, R96 ;  /* 0x0000000e0460723c */ /* 0x040ff00000041860 */
[-C--:B----4-:R-:W-:Y:S08]  /*68b0*/  HMMA.16816.F32.BF16 R100, R4, R20.reuse, R100 ;  /* 0x000000140464723c */ /* 0x090ff00000041864 */
        /* <DEDUP_REMOVED lines=20> */
.L_x_228:
        /* <DEDUP_REMOVED lines=235> */
.L_x_225:
        /* <DEDUP_REMOVED lines=11> */
.L_x_232:
[----:B------:R-:W-:Y:S05]  /*7960*/  EXIT ;  /* 0x000000000000794d */ /* 0x000fea0003800000 */
.L_x_234:
        /* <DEDUP_REMOVED lines=9> */
.L_x_672:


//--------------------- .text._ZN5flash44flash_bwd_dq_dk_dv_loop_seqk_parallel_kernelI23Flash_bwd_kernel_traitsILi96ELi64ELi128ELi8ELi2ELi4ELi4ELb1ELb0EN7cutlass10bfloat16_tE19Flash_kernel_traitsILi96ELi64ELi128ELi8ES3_EELb1ELb1ELb0ELb0ELb0ELb1ELb0EEEvNS_16Flash_bwd_paramsE --------------------------
	.section	.text._ZN5flash44flash_bwd_dq_dk_dv_loop_seqk_parallel_kernelI23Flash_bwd_kernel_traitsILi96ELi64ELi128ELi8ELi2ELi4ELi4ELb1ELb0EN7cutlass10bfloat16_tE19Flash_kernel_traitsILi96ELi64ELi128ELi8ES3_EELb1ELb1ELb0ELb0ELb0ELb1ELb0EEEvNS_16Flash_bwd_paramsE,"ax",@progbits
	.sectioninfo	@"SHI_REGISTERS=255"
	.align	128
        .global         _ZN5flash44flash_bwd_dq_dk_dv_loop_seqk_parallel_kernelI23Flash_bwd_kernel_traitsILi96ELi64ELi128ELi8ELi2ELi4ELi4ELb1ELb0EN7cutlass10bfloat16_tE19Flash_kernel_traitsILi96ELi64ELi128ELi8ES3_EELb1ELb1ELb0ELb0ELb0ELb1ELb0EEEvNS_16Flash_bwd_paramsE
        .type           _ZN5flash44flash_bwd_dq_dk_dv_loop_seqk_parallel_kernelI23Flash_bwd_kernel_traitsILi96ELi64ELi128ELi8ELi2ELi4ELi4ELb1ELb0EN7cutlass10bfloat16_tE19Flash_kernel_traitsILi96ELi64ELi128ELi8ES3_EELb1ELb1ELb0ELb0ELb0ELb1ELb0EEEvNS_16Flash_bwd_paramsE,@function
        .size           _ZN5flash44flash_bwd_dq_dk_dv_loop_seqk_parallel_kernelI23Flash_bwd_kernel_traitsILi96ELi64ELi128ELi8ELi2ELi4ELi4ELb1ELb0EN7cutlass10bfloat16_tE19Flash_kernel_traitsILi96ELi64ELi128ELi8ES3_EELb1ELb1ELb0ELb0ELb0ELb1ELb0EEEvNS_16Flash_bwd_paramsE,(.L_x_673 - _ZN5flash44flash_bwd_dq_dk_dv_loop_seqk_parallel_kernelI23Flash_bwd_kernel_traitsILi96ELi64ELi128ELi8ELi2ELi4ELi4ELb1ELb0EN7cutlass10bfloat16_tE19Flash_kernel_traitsILi96ELi64ELi128ELi8ES3_EELb1ELb1ELb0ELb0ELb0ELb1ELb0EEEvNS_16Flash_bwd_paramsE)
        .other          _ZN5flash44flash_bwd_dq_dk_dv_loop_seqk_parallel_kernelI23Flash_bwd_kernel_traitsILi96ELi64ELi128ELi8ELi2ELi4ELi4ELb1ELb0EN7cutlass10bfloat16_tE19Flash_kernel_traitsILi96ELi64ELi128ELi8ES3_EELb1ELb1ELb0ELb0ELb0ELb1ELb0EEEvNS_16Flash_bwd_paramsE,@"STO_CUDA_ENTRY STV_DEFAULT"
_ZN5flash44flash_bwd_dq_dk_dv_loop_seqk_parallel_kernelI23Flash_bwd_kernel_traitsILi96ELi64ELi128ELi8ELi2ELi4ELi4ELb1ELb0EN7cutlass10bfloat16_tE19Flash_kernel_traitsILi96ELi64ELi128ELi8ES3_EELb1ELb1ELb0ELb0ELb0ELb1ELb0EEEvNS_16Flash_bwd_paramsE:
.text._ZN5flash44flash_bwd_dq_dk_dv_loop_seqk_parallel_kernelI23Flash_bwd_kernel_traitsILi96ELi64ELi128ELi8ELi2ELi4ELi4ELb1ELb0EN7cutlass10bfloat16_tE19Flash_kernel_traitsILi96ELi64ELi128ELi8ES3_EELb1ELb1ELb0ELb0ELb0ELb1ELb0EEEvNS_16Flash_bwd_paramsE:
        /* <DEDUP_REMOVED lines=49> */
[----:B------:R-:W-:Y:S01]  /*0310*/  LOP3.LUT R8, R4, 0xffffffe0, RZ, 0xc0, !PT ;  /* 0xffffffe004087812 */ /* 0x000fe200078ec0ff */
        /* <DEDUP_REMOVED lines=23> */
[--C-:B------:R-:W-:Y:S01]  /*0490*/  SHF.R.S32.HI R0, RZ, 0x5, R4.reuse ;  /* 0x00000005ff007819 */ /* 0x100fe20000011404 */
[----:B------:R-:W-:Y:S01]  /*04a0*/  ULDC UR58, c[0x0][0x1c8] ;  /* 0x00007200003a7ab9 */ /* 0x000fe20000000800 */
[----:B------:R-:W-:Y:S01]  /*04b0*/  SHF.R.S32.HI R2, RZ, 0x1f, R4 ;  /* 0x0000001fff027819 */ /* 0x000fe20000011404 */
[----:B------:R-:W-:Y:S01]  /*04c0*/  ULDC.U8 UR8, c[0x0][0x3d0] ;  /* 0x0000f40000087ab9 */ /* 0x000fe20000000000 */
[----:B------:R-:W-:Y:S01]  /*04d0*/  LEA.HI R247, R3, R8, RZ, 0x2 ;  /* 0x0000000803f77211 */ /* 0x000fe200078f10ff */
[----:B------:R-:W-:Y:S01]  /*04e0*/  IMAD R5, R0, 0x8, R5 ;  /* 0x0000000800057824 */ /* 0x000fe200078e0205 */
[-C--:B------:R-:W-:Y:S01]  /*04f0*/  LEA.HI R4, R4, R0.reuse, RZ, 0x1 ;  /* 0x0000000004047211 */ /* 0x080fe200078f08ff */
[----:B------:R-:W-:Y:S01]  /*0500*/  ULDC UR52, c[0x0][0x224] ;  /* 0x0000890000347ab9 */ /* 0x000fe20000000800 */
[----:B------:R-:W-:Y:S01]  /*0510*/  LEA.HI R2, R2, R0, RZ, 0x2 ;  /* 0x0000000002027211 */ /* 0x000fe200078f10ff */
[----:B------:R-:W-:Y:S01]  /*0520*/  @UP5 UIMAD UR56, UR30, UR51, URZ ;  /* 0x000000331e3852a4 */ /* 0x000fe2000f8e023f */
[----:B------:R-:W-:Y:S01]  /*0530*/  SHF.R.S32.HI R3, RZ, 0x3, R12 ;  /* 0x00000003ff037819 */ /* 0x000fe2000001140c */
[----:B------:R-:W-:Y:S01]  /*0540*/  ULDC.64 UR12, c[0x0][0x118] ;  /* 0x00004600000c7ab9 */ /* 0x000fe20000000a00 */
[----:B------:R-:W-:Y:S01]  /*0550*/  LOP3.LUT R4, R4, 0xfffffffe, RZ, 0xc0, !PT ;  /* 0xfffffffe04047812 */ /* 0x000fe200078ec0ff */
[----:B------:R-:W-:Y:S01]  /*0560*/  ULOP3.LUT UR58, UR35, UR58, URZ, 0x3c, !UPT ;  /* 0x0000003a233a7292 */ /* 0x000fe2000f8e3c3f */
[----:B------:R-:W-:Y:S01]  /*0570*/  LOP3.LUT R2, R2, 0xfffffffc, RZ, 0xc0, !PT ;  /* 0xfffffffc02027812 */ /* 0x000fe200078ec0ff */
[----:B------:R-:W-:Y:S01]  /*0580*/  IMAD.SHL.U32 R3, R3, 0x40, RZ ;  /* 0x0000004003037824 */ /* 0x000fe200078e00ff */
[----:B------:R-:W-:Y:S01]  /*0590*/  LEA.HI R6, R11, R11, RZ, 0x1 ;  /* 0x0000000b0b067211 */ /* 0x000fe200078f08ff */
[C---:B------:R-:W-:Y:S01]  /*05a0*/  IMAD.IADD R19, R0.reuse, 0x1, -R4 ;  /* 0x0000000100137824 */ /* 0x040fe200078e0a04 */
[----:B------:R-:W-:Y:S01]  /*05b0*/  SHF.R.S32.HI R8, RZ, 0x1f, R9 ;  /* 0x0000001fff087819 */ /* 0x000fe20000011409 */
[----:B------:R-:W-:Y:S01]  /*05c0*/  IMAD.IADD R10, R0, 0x1, -R2 ;  /* 0x00000001000a7824 */ /* 0x000fe200078e0a02 */
[----:B------:R-:W-:Y:S01]  /*05d0*/  LOP3.LUT R0, R3, 0xc0, RZ, 0xc0, !PT ;  /* 0x000000c003007812 */ /* 0x000fe200078ec0ff */
[----:B------:R-:W-:Y:S01]  /*05e0*/  USHF.R.S32.HI UR59, URZ, 0x1f, UR35 ;  /* 0x0000001f3f3b7899 */ /* 0x000fe20008011423 */
[----:B------:R-:W-:Y:S01]  /*05f0*/  LOP3.LUT R2, R6, 0x7fffffe, RZ, 0xc0, !PT ;  /* 0x07fffffe06027812 */ /* 0x000fe200078ec0ff */
[----:B------:R-:W-:Y:S01]  /*0600*/  STL [R1+0x2c], R19 ;  /* 0x00002c1301007387 */ /* 0x000fe20000100800 */
[----:B------:R-:W-:Y:S01]  /*0610*/  SHF.R.U32.HI R4, RZ, 0x3, R0 ;  /* 0x00000003ff047819 */ /* 0x000fe20000011600 */
[----:B------:R-:W-:Y:S01]  /*0620*/  UISETP.NE.AND UP6, UPT, UR8, URZ, UPT ;  /* 0x0000003f0800728c */ /* 0x000fe2000bfc5270 */
[----:B------:R-:W-:Y:S01]  /*0630*/  LOP3.LUT R3, R0, 0x18, R22, 0xf8, !PT ;  /* 0x0000001800037812 */ /* 0x000fe200078ef816 */
[----:B------:R-:W-:Y:S01]  /*0640*/  IMAD.IADD R2, R11, 0x1, -R2 ;  /* 0x000000010b027824 */ /* 0x000fe200078e0a02 */
[-C--:B------:R-:W-:Y:S01]  /*0650*/  LEA.HI R8, R8, R9.reuse, RZ, 0x3 ;  /* 0x0000000908087211 */ /* 0x080fe200078f18ff */
[----:B------:R-:W-:Y:S01]  /*0660*/  IMAD R0, R20, 0x4, R13 ;  /* 0x0000000414007824 */ /* 0x000fe200078e020d */
[----:B------:R-:W-:Y:S01]  /*0670*/  LOP3.LUT R3, R3, R4, RZ, 0x3c, !PT ;  /* 0x0000000403037212 */ /* 0x000fe200078e3cff */
[----:B------:R-:W-:Y:S01]  /*0680*/  STL [R1+0x30], R22 ;  /* 0x0000301601007387 */ /* 0x000fe20000100800 */
[----:B------:R-:W-:Y:S01]  /*0690*/  LOP3.LUT P4, RZ, R7, 0x2, RZ, 0xc0, !PT ;  /* 0x0000000207ff7812 */ /* 0x000fe2000788c0ff */
[----:B------:R-:W-:Y:S01]  /*06a0*/  IMAD R17, R0, 0x8, R2 ;  /* 0x0000000800117824 */ /* 0x000fe200078e0202 */
[----:B------:R-:W-:Y:S01]  /*06b0*/  LEA.HI R0, R9, R9, RZ, 0x1 ;  /* 0x0000000909007211 */ /* 0x000fe200078f08ff */
[----:B------:R-:W-:Y:S01]  /*06c0*/  IMAD.U32 R3, R5, 0x20, R3 ;  /* 0x0000002005037824 */ /* 0x000fe200078e0003 */
[----:B------:R-:W-:Y:S01]  /*06d0*/  LOP3.LUT R2, R8, 0xfffffff8, RZ, 0xc0, !PT ;  /* 0xfffffff808027812 */ /* 0x000fe200078ec0ff */
[----:B------:R-:W-:Y:S01]  /*06e0*/  STL [R1+0x28], R20 ;  /* 0x0000281401007387 */ /* 0x000fe20000100800 */
[----:B------:R-:W-:Y:S01]  /*06f0*/  LOP3.LUT R4, R0, 0x7fffffe, RZ, 0xc0, !PT ;  /* 0x07fffffe00047812 */ /* 0x000fe200078ec0ff */
[----:B------:R-:W-:Y:S01]  /*0700*/  USHF.R.S32.HI UR61, URZ, 0x1f, UR30 ;  /* 0x0000001f3f3d7899 */ /* 0x000fe2000801141e */
[----:B------:R-:W-:Y:S01]  /*0710*/  SHF.R.S32.HI R247, RZ, 0x2, R247 ;  /* 0x00000002fff77819 */ /* 0x000fe200000114f7 */
[----:B------:R1:W-:Y:S01]  /*0720*/  STL [R1+0x20], R3 ;  /* 0x0000200301007387 */ /* 0x0003e20000100800 */
[C---:B------:R-:W-:Y:S01]  /*0730*/  IMAD.IADD R14, R9.reuse, 0x1, -R2 ;  /* 0x00000001090e7824 */ /* 0x040fe200078e0a02 */
[----:B------:R-:W-:Y:S01]  /*0740*/  USHF.R.S32.HI UR60, URZ, 0x1f, UR35 ;  /* 0x0000001f3f3c7899 */ /* 0x000fe20008011423 */
[----:B------:R-:W-:Y:S01]  /*0750*/  IMAD.IADD R15, R9, 0x1, -R4 ;  /* 0x00000001090f7824 */ /* 0x000fe200078e0a04 */
[--C-:B------:R-:W-:Y:S01]  /*0760*/  SHF.R.S32.HI R4, RZ, 0x1, R0.reuse ;  /* 0x00000001ff047819 */ /* 0x100fe20000011400 */
[----:B------:R-:W-:Y:S01]  /*0770*/  IMAD R247, R19, 0x10, R247 ;  /* 0x0000001013f77824 */ /* 0x000fe200078e02f7 */
[----:B------:R-:W-:Y:S01]  /*0780*/  SHF.R.S32.HI R0, RZ, 0x1f, R0 ;  /* 0x0000001fff007819 */ /* 0x000fe20000011400 */
[----:B------:R-:W-:-:S02]  /*0790*/  UIMAD.WIDE.U32 UR42, UR36, UR44, URZ ;  /* 0x0000002c242a72a5 */ /* 0x000fc4000f8e003f */
[----:B------:R-:W-:Y:S01]  /*07a0*/  UIMAD UR53, UR37, UR44, URZ ;  /* 0x0000002c253572a4 */ /* 0x000fe2000f8e023f */
[----:B------:R-:W-:Y:S01]  /*07b0*/  LEA.HI R2, R0, R4, RZ, 0x2 ;  /* 0x0000000400027211 */ /* 0x000fe200078f10ff */
[----:B------:R-:W-:Y:S01]  /*07c0*/  USHF.R.S32.HI UR55, URZ, 0x1f, UR48 ;  /* 0x0000001f3f377899 */ /* 0x000fe20008011430 */
[----:B------:R-:W-:Y:S01]  /*07d0*/  SHF.R.S32.HI R0, RZ, 0x1, R6 ;  /* 0x00000001ff007819 */ /* 0x000fe20000011406 */
[----:B------:R-:W-:Y:S01]  /*07e0*/  UIMAD UR52, UR5, UR52, URZ ;  /* 0x00000034053472a4 */ /* 0x000fe2000f8e023f */
[C---:B------:R-:W-:Y:S01]  /*07f0*/  LEA.HI R6, R7.reuse, R7, RZ, 0x1 ;  /* 0x0000000707067211 */ /* 0x040fe200078f08ff */
[----:B------:R-:W-:Y:S01]  /*0800*/  @!UP5 UIMAD UR51, UR6, UR51, URZ ;  /* 0x000000330633d2a4 */ /* 0x000fe2000f8e023f */
[C---:B------:R-:W-:Y:S01]  /*0810*/  LOP3.LUT P6, RZ, R0.reuse, 0x2, RZ, 0xc0, !PT ;  /* 0x0000000200ff7812 */ /* 0x040fe200078cc0ff */
[----:B------:R-:W-:Y:S01]  /*0820*/  IMAD.SHL.U32 R0, R0, 0x40, RZ ;  /* 0x0000004000007824 */ /* 0x000fe200078e00ff */
[----:B------:R-:W-:Y:S02]  /*0830*/  USHF.R.S32.HI UR50, URZ, 0x1f, UR46 ;  /* 0x0000001f3f327899 */ /* 0x000fe4000801142e */
[----:B------:R-:W-:Y:S01]  /*0840*/  SEL R222, R230, 0xffffffe0, !P6 ;  /* 0xffffffe0e6de7807 */ /* 0x000fe20007000000 */
[----:B------:R-:W-:Y:S01]  /*0850*/  USHF.R.S32.HI UR49, URZ, 0x1f, UR41 ;  /* 0x0000001f3f317899 */ /* 0x000fe20008011429 */
[----:B------:R-:W-:Y:S01]  /*0860*/  LOP3.LUT R0, R0, 0xc0, RZ, 0xc0, !PT ;  /* 0x000000c000007812 */ /* 0x000fe200078ec0ff */
[----:B------:R-:W-:Y:S01]  /*0870*/  UMOV UR40, 0xffffd000 ;  /* 0xffffd00000287882 */ /* 0x000fe20000000000 */
[----:B-1----:R-:W-:-:S04]  /*0880*/  LOP3.LUT R3, R7, 0x1, RZ, 0xc0, !PT ;  /* 0x0000000107037812 */ /* 0x002fc800078ec0ff */
[----:B------:R-:W-:Y:S01]  /*0890*/  ISETP.NE.U32.AND P5, PT, R3, 0x1, PT ;  /* 0x000000010300780c */ /* 0x000fe20003fa5070 */
[----:B------:R-:W-:-:S03]  /*08a0*/  IMAD.SHL.U32 R3, R11, 0x40, RZ ;  /* 0x000000400b037824 */ /* 0x000fc600078e00ff */
[----:B------:R-:W-:Y:S02]  /*08b0*/  SEL R236, R236, 0x10, !P5 ;  /* 0x00000010ecec7807 */ /* 0x000fe40006800000 */
[----:B------:R-:W-:Y:S02]  /*08c0*/  LOP3.LUT R5, R3, 0x1c0, RZ, 0xc0, !PT ;  /* 0x000001c003057812 */ /* 0x000fe400078ec0ff */
[----:B------:R-:W-:Y:S01]  /*08d0*/  LOP3.LUT R3, R2, 0xfffffffc, RZ, 0xc0, !PT ;  /* 0xfffffffc02037812 */ /* 0x000fe200078ec0ff */
[----:B------:R-:W-:-:S04]  /*08e0*/  IMAD.SHL.U32 R2, R10, 0x10, RZ ;  /* 0x000000100a027824 */ /* 0x000fc800078e00ff */
[----:B------:R-:W-:Y:S01]  /*08f0*/  IMAD.IADD R9, R4, 0x1, -R3 ;  /* 0x0000000104097824 */ /* 0x000fe200078e0a03 */
[----:B------:R-:W-:Y:S02]  /*0900*/  LOP3.LUT R3, R0, 0x8, R12, 0xf8, !PT ;  /* 0x0000000800037812 */ /* 0x000fe400078ef80c */
[----:B------:R-:W-:Y:S02]  /*0910*/  SHF.R.U32.HI R0, RZ, 0x3, R0 ;  /* 0x00000003ff007819 */ /* 0x000fe40000011600 */
[----:B------:R-:W-:Y:S02]  /*0920*/  LOP3.LUT R2, R5, 0x30, R2, 0xf8, !PT ;  /* 0x0000003005027812 */ /* 0x000fe400078ef802 */
[----:B------:R-:W-:Y:S01]  /*0930*/  LOP3.LUT R221, R3, R0, RZ, 0x3c, !PT ;  /* 0x0000000003dd7212 */ /* 0x000fe200078e3cff */
[----:B------:R-:W-:Y:S01]  /*0940*/  IMAD.SHL.U32 R3, R20, 0x20, RZ ;  /* 0x0000002014037824 */ /* 0x000fe200078e00ff */
[----:B------:R-:W-:Y:S02]  /*0950*/  LOP3.LUT R0, R6, 0x3fffffe, RZ, 0xc0, !PT ;  /* 0x03fffffe06007812 */ /* 0x000fe400078ec0ff */
[----:B------:R-:W-:Y:S01]  /*0960*/  LOP3.LUT R4, R2, 0x8, R12, 0xf8, !PT ;  /* 0x0000000802047812 */ /* 0x000fe200078ef80c */
[----:B------:R-:W-:Y:S01]  /*0970*/  IMAD.U32 R221, R17, 0x20, R221 ;  /* 0x0000002011dd7824 */ /* 0x000fe200078e00dd */
[----:B------:R-:W-:Y:S01]  /*0980*/  SHF.R.U32.HI R2, RZ, 0x3, R5 ;  /* 0x00000003ff027819 */ /* 0x000fe20000011605 */
[----:B------:R-:W-:-:S02]  /*0990*/  IMAD.IADD R5, R7, 0x1, -R0 ;  /* 0x0000000107057824 */ /* 0x000fc400078e0a00 */
[----:B------:R-:W-:Y:S01]  /*09a0*/  IMAD.SHL.U32 R0, R7, 0x40, RZ ;  /* 0x0000004007007824 */ /* 0x000fe200078e00ff */
[----:B------:R-:W-:Y:S01]  /*09b0*/  LOP3.LUT R11, R4, R2, RZ, 0x3c, !PT ;  /* 0x00000002040b7212 */ /* 0x000fe200078e3cff */
[----:B------:R-:W-:Y:S01]  /*09c0*/  IMAD.SHL.U32 R4, R16, 0x2, RZ ;  /* 0x0000000210047824 */ /* 0x000fe200078e00ff */
[----:B------:R-:W-:Y:S01]  /*09d0*/  SHF.R.S32.HI R2, RZ, 0x3, R8 ;  /* 0x00000003ff027819 */ /* 0x000fe20000011408 */
[----:B------:R-:W-:Y:S01]  /*09e0*/  IMAD.SHL.U32 R221, R221, 0x2, RZ ;  /* 0x00000002dddd7824 */ /* 0x000fe200078e00ff */
[----:B------:R-:W-:-:S03]  /*09f0*/  LOP3.LUT R0, R0, 0x1c0, RZ, 0xc0, !PT ;  /* 0x000001c000007812 */ /* 0x000fc600078ec0ff */
        /* <DEDUP_REMOVED lines=8> */
[----:B------:R-:W-:Y:S01]  /*0a80*/  SHF.R.S32.HI R0, RZ, 0x1, R6 ;  /* 0x00000001ff007819 */ /* 0x000fe20000011406 */
[----:B------:R-:W-:Y:S01]  /*0a90*/  IMAD.U32 R3, RZ, RZ, UR15 ;  /* 0x0000000fff037e24 */ /* 0x000fe2000f8e00ff */
[----:B------:R-:W-:-:S02]  /*0aa0*/  SHF.R.S32.HI R2, RZ, 0x7, R18 ;  /* 0x00000007ff027819 */ /* 0x000fc40000011412 */
[C---:B------:R-:W-:Y:S01]  /*0ab0*/  LOP3.LUT P3, RZ, R0.reuse, 0x2, RZ, 0xc0, !PT ;  /* 0x0000000200ff7812 */ /* 0x040fe2000786c0ff */
[----:B------:R-:W-:Y:S02]  /*0ac0*/  IMAD.SHL.U32 R0, R0, 0x40, RZ ;  /* 0x0000004000007824 */ /* 0x000fe400078e00ff */
[----:B------:R-:W-:Y:S01]  /*0ad0*/  IMAD R3, R2, 0x1000, R4 ;  /* 0x0000100002037824 */ /* 0x000fe200078e0204 */
        /* <DEDUP_REMOVED lines=47> */
.L_x_263:
[----:B------:R-:W-:Y:S02]  /*0dd0*/  ULDC.64 UR4, c[0x0][0x240] ;  /* 0x0000900000047ab9 */ /* 0x000fe40000000a00 */
[----:B------:R-:W-:Y:S02]  /*0de0*/  UISETP.NE.U32.AND UP1, UPT, URZ, UR4, UPT ;  /* 0x000000043f00728c */ /* 0x000fe4000bf25070 */
[----:B------:R-:W-:Y:S02]  /*0df0*/  USHF.L.U32 UR14, UR30, 0x2, URZ ;  /* 0x000000021e0e7899 */ /* 0x000fe4000800063f */
[----:B------:R-:W-:Y:S02]  /*0e00*/  USHF.R.S32.HI UR39, URZ, 0x1f, UR30 ;  /* 0x0000001f3f277899 */ /* 0x000fe4000801141e */
[----:B------:R-:W-:-:S02]  /*0e10*/  UISETP.NE.AND.EX UP1, UPT, URZ, UR5, UPT, UP1 ;  /* 0x000000053f00728c */ /* 0x000fc4000bf25310 */
[----:B------:R-:W-:Y:S02]  /*0e20*/  ULDC.64 UR8, c[0x0][0x250] ;  /* 0x0000940000087ab9 */ /* 0x000fe40000000a00 */
[----:B------:R-:W-:Y:S02]  /*0e30*/  UISETP.NE.U32.AND UP3, UPT, URZ, UR8, UPT ;  /* 0x000000083f00728c */ /* 0x000fe4000bf65070 */
[----:B------:R-:W-:Y:S01]  /*0e40*/  USHF.L.U64.HI UR10, UR30, 0x2, UR39 ;  /* 0x000000021e0a7899 */ /* 0x000fe20008010227 */
[----:B------:R-:W-:Y:S01]  /*0e50*/  PLOP3.LUT P2, PT, PT, PT, UP1, 0x80, 0x0 ;  /* 0x000000000000781c */ /* 0x000fe20003f4f018 */
[----:B------:R-:W-:Y:S02]  /*0e60*/  UIADD3 UR4, UP0, UR14, UR4, URZ ;  /* 0x000000040e047290 */ /* 0x000fe4000ff1e03f */
[----:B------:R-:W-:Y:S02]  /*0e70*/  UISETP.NE.AND.EX UP3, UPT, URZ, UR9, UPT, UP3 ;  /* 0x000000093f00728c */ /* 0x000fe4000bf65330 */
[----:B------:R-:W-:-:S02]  /*0e80*/  UIADD3.X UR5, UR10, UR5, URZ, UP0, !UPT ;  /* 0x000000050a057290 */ /* 0x000fc400087fe43f */
[----:B-1----:R-:W-:Y:S01]  /*0e90*/  IMAD.U32 R4, RZ, RZ, UR4 ;  /* 0x00000004ff047e24 */ /* 0x002fe2000f8e00ff */
[----:B------:R-:W-:Y:S01]  /*0ea0*/  ULDC.U8 UR11, c[0x0][0x312] ;  /* 0x0000c480000b7ab9 */ /* 0x000fe20000000000 */
[----:B------:R-:W-:Y:S01]  /*0eb0*/  PLOP3.LUT P0, PT, PT, PT, UP3, 0x80, 0x0 ;  /* 0x000000000000781c */ /* 0x000fe20003f0f038 */
[----:B------:R-:W-:Y:S01]  /*0ec0*/  ULDC.64 UR6, c[0x0][0x248] ;  /* 0x0000920000067ab9 */ /* 0x000fe20000000a00 */
[----:B------:R-:W-:Y:S01]  /*0ed0*/  IMAD.U32 R5, RZ, RZ, UR5 ;  /* 0x00000005ff057e24 */ /* 0x000fe2000f8e00ff */
[----:B------:R-:W-:Y:S02]  /*0ee0*/  UISETP.NE.AND UP4, UPT, UR11, URZ, UPT ;  /* 0x0000003f0b00728c */ /* 0x000fe4000bf85270 */
[----:B------:R-:W-:Y:S02]  /*0ef0*/  @UP3 UIADD3 UR4, UP0, UR14, UR8, URZ ;  /* 0x000000080e043290 */ /* 0x000fe4000ff1e03f */
[----:B------:R1:W2:Y:S01]  /*0f00*/  @P2 LDG.E R8, [R4.64] ;  /* 0x0000000c04082981 */ /* 0x0002a2000c1e1900 */
[----:B------:R-:W-:-:S02]  /*0f10*/  UISETP.EQ.U32.AND UP2, UPT, URZ, UR6, UPT ;  /* 0x000000063f00728c */ /* 0x000fc4000bf42070 */
        /* <DEDUP_REMOVED lines=32> */
.L_x_235:
        /* <DEDUP_REMOVED lines=59> */
.L_x_237:
        /* <DEDUP_REMOVED lines=8> */
[----:B------:R-:W-:-:S04]  /*1550*/  UIMAD UR6, UR6, UR4, URZ ;  /* 0x00000004060672a4 */ /* 0x000fc8000f8e023f */
[----:B------:R-:W-:-:S03]  /*1560*/  UIMAD UR8, UR21, UR5, UR6 ;  /* 0x00000005150872a4 */ /* 0x000fc6000f8e0206 */
[----:B------:R-:W-:Y:S02]  /*1570*/  ULDC.64 UR6, c[0x0][0x188] ;  /* 0x0000620000067ab9 */ /* 0x000fe40000000a00 */
[----:B------:R-:W-:-:S04]  /*1580*/  UIMAD UR5, UR39, UR6, URZ ;  /* 0x00000006270572a4 */ /* 0x000fc8000f8e023f */
[----:B------:R-:W-:Y:S02]  /*1590*/  UIMAD UR7, UR30, UR7, UR5 ;  /* 0x000000071e0772a4 */ /* 0x000fe4000f8e0205 */
[----:B------:R-:W-:-:S04]  /*15a0*/  UIMAD.WIDE.U32 UR4, UR21, UR4, URZ ;  /* 0x00000004150472a5 */ /* 0x000fc8000f8e003f */
[----:B------:R-:W-:-:S04]  /*15b0*/  UIADD3 UR5, UR5, UR8, URZ ;  /* 0x0000000805057290 */ /* 0x000fc8000fffe03f */
[----:B------:R-:W-:-:S04]  /*15c0*/  UIMAD.WIDE.U32 UR4, UR30, UR6, UR4 ;  /* 0x000000061e0472a5 */ /* 0x000fc8000f8e0004 */
[----:B------:R-:W-:-:S03]  /*15d0*/  UIADD3 UR29, UR5, UR7, URZ ;  /* 0x00000007051d7290 */ /* 0x000fc6000fffe03f */
[----:B------:R-:W-:Y:S02]  /*15e0*/  UMOV UR28, UR4 ;  /* 0x00000004001c7c82 */ /* 0x000fe40008000000 */
.L_x_238:
[----:B------:R-:W-:Y:S01]  /*15f0*/  IABS R6, c[0x0][0x1c8] ;  /* 0x0000720000067a13 */ /* 0x000fe20000000000 */
[----:B------:R-:W-:Y:S01]  /*1600*/  ULDC.64 UR6, c[0x0][0x370] ;  /* 0x0000dc0000067ab9 */ /* 0x000fe20000000a00 */
[----:B------:R-:W-:Y:S01]  /*1610*/  ISETP.NE.AND P2, PT, RZ, c[0x0][0x1c8], PT ;  /* 0x00007200ff007a0c */ /* 0x000fe20003f45270 */
[----:B------:R-:W-:Y:S01]  /*1620*/  @UP2 UIMAD.WIDE.U32 UR4, UR11, UR6, URZ ;  /* 0x000000060b0422a5 */ /* 0x000fe2000f8e003f */
[----:B------:R-:W1:Y:S01]  /*1630*/  I2F.RP R4, R6 ;  /* 0x0000000600047306 */ /* 0x000e620000209400 */
[----:B------:R-:W-:Y:S02]  /*1640*/  ULDC UR8, c[0x0][0x224] ;  /* 0x0000890000087ab9 */ /* 0x000fe40000000800 */
        /* <DEDUP_REMOVED lines=26> */
[----:B------:R-:W-:Y:S01]  /*17f0*/  IABS R0, UR35 ;  /* 0x0000002300007c13 */ /* 0x000fe20008000000 */
[----:B------:R-:W-:-:S02]  /*1800*/  USEL UR15, UR4, URZ, UP6 ;  /* 0x0000003f040f7287 */ /* 0x000fc4000b000000 */
[----:B------:R-:W-:Y:S01]  /*1810*/  IMAD.HI.U32 R3, R5, R3, R4 ;  /* 0x0000000305037227 */ /* 0x000fe200078e0004 */
[----:B------:R-:W-:Y:S02]  /*1820*/  UIMAD UR7, UR8, UR7, UR5 ;  /* 0x00000007080772a4 */ /* 0x000fe4000f8e0205 */
[----:B------:R-:W-:Y:S02]  /*1830*/  USHF.L.U64.HI UR4, UR30, 0x7, UR39 ;  /* 0x000000071e047899 */ /* 0x000fe40008010227 */
[----:B------:R-:W-:Y:S01]  /*1840*/  USHF.L.U32 UR8, UR30, 0x7, URZ ;  /* 0x000000071e087899 */ /* 0x000fe2000800063f */
[----:B------:R-:W-:Y:S01]  /*1850*/  IMAD.HI.U32 R3, R3, R0, RZ ;  /* 0x0000000003037227 */ /* 0x000fe200078e00ff */
[----:B------:R-:W-:Y:S02]  /*1860*/  USEL UR5, UR4, URZ, UP1 ;  /* 0x0000003f04057287 */ /* 0x000fe40008800000 */
[----:B------:R-:W-:Y:S01]  /*1870*/  USEL UR4, UR8, URZ, UP1 ;  /* 0x0000003f08047287 */ /* 0x000fe20008800000 */
[----:B------:R-:W-:-:S02]  /*1880*/  IMAD.MOV R4, RZ, RZ, -R3 ;  /* 0x000000ffff047224 */ /* 0x000fc400078e0a03 */
[----:B------:R-:W-:Y:S02]  /*1890*/  ULDC UR8, c[0x0][0x234] ;  /* 0x00008d0000087ab9 */ /* 0x000fe40000000800 */
[----:B------:R-:W-:Y:S01]  /*18a0*/  IMAD R0, R6, R4, R0 ;  /* 0x0000000406007224 */ /* 0x000fe200078e0200 */
[----:B------:R-:W-:-:S04]  /*18b0*/  UIADD3 UR4, UP1, UR14, UR4, URZ ;  /* 0x000000040e047290 */ /* 0x000fc8000ff3e03f */
[----:B------:R-:W-:Y:S01]  /*18c0*/  ISETP.GT.U32.AND P0, PT, R6, R0, PT ;  /* 0x000000000600720c */ /* 0x000fe20003f04070 */
[----:B------:R-:W-:Y:S02]  /*18d0*/  UIADD3.X UR6, UR27, UR5, URZ, UP1, !UPT ;  /* 0x000000051b067290 */ /* 0x000fe40008ffe43f */
[----:B------:R-:W-:-:S04]  /*18e0*/  UIMAD UR5, UR37, UR4, URZ ;  /* 0x00000004250572a4 */ /* 0x000fc8000f8e023f */
[----:B------:R-:W-:Y:S02]  /*18f0*/  UIMAD UR6, UR36, UR6, UR5 ;  /* 0x00000006240672a4 */ /* 0x000fe4000f8e0205 */
[----:B------:R-:W-:-:S04]  /*1900*/  @UP5 USEL UR5, UR56, UR11, !UP2 ;  /* 0x0000000b38055287 */ /* 0x000fc8000d000000 */
[----:B------:R-:W-:Y:S01]  /*1910*/  @!P0 IMAD.IADD R0, R0, 0x1, -R6 ;  /* 0x0000000100008824 */ /* 0x000fe200078e0a06 */
[----:B------:R-:W-:Y:S01]  /*1920*/  @!P0 IADD3 R3, R3, 0x1, RZ ;  /* 0x0000000103038810 */ /* 0x000fe20007ffe0ff */
[----:B------:R-:W-:Y:S01]  /*1930*/  @UP5 UIMAD UR10, UR35, UR8, UR5 ;  /* 0x00000008230a52a4 */ /* 0x000fe2000f8e0205 */
[----:B------:R-:W-:Y:S01]  /*1940*/  ISETP.LE.AND P0, PT, RZ, UR58, PT ;  /* 0x0000003aff007c0c */ /* 0x000fe2000bf03270 */
[----:B------:R-:W-:Y:S01]  /*1950*/  UIMAD.WIDE.U32 UR4, UR36, UR4, URZ ;  /* 0x00000004240472a5 */ /* 0x000fe2000f8e003f */
[----:B------:R-:W-:Y:S01]  /*1960*/  ISETP.GE.U32.AND P3, PT, R0, R6, PT ;  /* 0x000000060000720c */ /* 0x000fe20003f66070 */
[----:B------:R-:W-:Y:S02]  /*1970*/  USEL UR8, UR7, URZ, UP6 ;  /* 0x0000003f07087287 */ /* 0x000fe4000b000000 */
[----:B------:R-:W-:Y:S02]  /*1980*/  UIADD3 UR7, UR5, UR6, URZ ;  /* 0x0000000605077290 */ /* 0x000fe4000fffe03f */
[----:B------:R-:W-:-:S08]  /*1990*/  @!UP5 UMOV UR10, UR51 ;  /* 0x00000033000adc82 */ /* 0x000fd00008000000 */
        /* <DEDUP_REMOVED lines=11> */
.L_x_239:
[----:B------:R-:W-:Y:S02]  /*1a50*/  UMOV UR6, UR52 ;  /* 0x0000003400067c82 */ /* 0x000fe40008000000 */
.L_x_240:
[----:B------:R-:W2:Y:S04]  /*1a60*/  LDL.64 R4, [R1+0x30] ;  /* 0x0000300001047983 */ /* 0x000ea80000100a00 */
[----:B------:R1:W2:Y:S01]  /*1a70*/  LDL.64 R14, [R1+0x30] ;  /* 0x00003000010e7983 */ /* 0x0002a20000100a00 */
[----:B------:R-:W-:Y:S01]  /*1a80*/  UIADD3 UR4, UP4, UP3, UR4, UR46, UR48 ;  /* 0x0000002e04047290 */ /* 0x000fe2000fb9e030 */
[----:B------:R-:W-:Y:S01]  /*1a90*/  BSSY B1, `(.L_x_236) ;  /* 0x000077f000017945 */ /* 0x000fe20003800000 */
[----:B------:R-:W-:Y:S01]  /*1aa0*/  UIADD3 UR10, UR14, UR10, URZ ;  /* 0x0000000a0e0a7290 */ /* 0x000fe2000fffe03f */
[----:B------:R-:W3:Y:S01]  /*1ab0*/  S2R R22, SR_TID.X ;  /* 0x0000000000167919 */ /* 0x000ee20000002100 */
        /* <DEDUP_REMOVED lines=9> */
[----:B---3--:R-:W-:-:S03]  /*1b50*/  SHF.R.S32.HI R10, RZ, 0x1f, R22 ;  /* 0x0000001fff0a7819 */ /* 0x008fc60000011416 */
[----:B------:R-:W-:Y:S01]  /*1b60*/  UIMAD UR8, UR35, UR5, UR4 ;  /* 0x00000005230872a4 */ /* 0x000fe2000f8e0204 */
[----:B------:R-:W-:Y:S02]  /*1b70*/  LEA.HI R0, R10, R22, RZ, 0x2 ;  /* 0x000000160a007211 */ /* 0x000fe400078f10ff */
[----:B------:R-:W-:Y:S02]  /*1b80*/  ULDC.64 UR4, c[0x0][0x370] ;  /* 0x0000dc0000047ab9 */ /* 0x000fe40000000a00 */
[----:B------:R-:W-:Y:S01]  /*1b90*/  UIMAD UR4, UR27, UR4, URZ ;  /* 0x000000041b0472a4 */ /* 0x000fe2000f8e023f */
[----:B------:R-:W-:-:S03]  /*1ba0*/  SHF.R.S32.HI R0, RZ, 0x2, R0 ;  /* 0x00000002ff007819 */ /* 0x000fc60000011400 */
[----:B------:R-:W-:Y:S01]  /*1bb0*/  UIMAD UR7, UR14, UR5, UR4 ;  /* 0x000000050e0772a4 */ /* 0x000fe2000f8e0204 */
[----:B------:R-:W-:Y:S01]  /*1bc0*/  SHF.R.S32.HI R13, RZ, 0x1f, R0 ;  /* 0x0000001fff0d7819 */ /* 0x000fe20000011400 */
[----:B------:R-:W-:Y:S01]  /*1bd0*/  UIADD3 UR4, UR14, UR6, URZ ;  /* 0x000000060e047290 */ /* 0x000fe2000fffe03f */
[----:B------:R-:W-:-:S04]  /*1be0*/  IADD3 R6, P0, R0, UR14, RZ ;  /* 0x0000000e00067c10 */ /* 0x000fc8000ff1e0ff */
[----:B------:R-:W-:Y:S01]  /*1bf0*/  IADD3.X R7, R13, UR27, RZ, P0, !PT ;  /* 0x0000001b0d077c10 */ /* 0x000fe200087fe4ff */
[----:B------:R-:W-:-:S04]  /*1c00*/  UMOV UR27, 0x4 ;  /* 0x00000004001b7882 */ /* 0x000fc80000000000 */
[----:B------:R-:W-:Y:S02]  /*1c10*/  IMAD R7, R7, c[0x0][0x190], RZ ;  /* 0x0000640007077a24 */ /* 0x000fe400078e02ff */
[----:B--2---:R-:W-:-:S05]  /*1c20*/  IMAD.MOV.U32 R14, RZ, RZ, R4 ;  /* 0x000000ffff0e7224 */ /* 0x004fca00078e0004 */
[----:B------:R-:W-:-:S05]  /*1c30*/  SHF.R.S32.HI R15, RZ, 0x1f, R14 ;  /* 0x0000001fff0f7819 */ /* 0x000fca000001140e */
[C---:B------:R-:W-:Y:S01]  /*1c40*/  IMAD.WIDE.U32 R4, R6.reuse, c[0x0][0x190], R14 ;  /* 0x0000640006047a25 */ /* 0x040fe200078e000e */
[----:B------:R1:W-:Y:S03]  /*1c50*/  STL [R1+0x34], R15 ;  /* 0x0000340f01007387 */ /* 0x0003e60000100800 */
[----:B------:R-:W-:Y:S01]  /*1c60*/  IMAD R6, R6, c[0x0][0x194], R7 ;  /* 0x0000650006067a24 */ /* 0x000fe200078e0207 */
[----:B------:R-:W-:-:S04]  /*1c70*/  IADD3 R8, P0, R4, UR38, RZ ;  /* 0x0000002604087c10 */ /* 0x000fc8000ff1e0ff */
[----:B------:R-:W-:Y:S01]  /*1c80*/  IADD3.X R9, R5, UR32, R6, P0, !PT ;  /* 0x0000002005097c10 */ /* 0x000fe200087fe406 */
[----:B------:R-:W-:Y:S01]  /*1c90*/  IMAD.U32 R6, RZ, RZ, UR14 ;  /* 0x0000000eff067e24 */ /* 0x000fe2000f8e00ff */
[----:B------:R-:W-:Y:S01]  /*1ca0*/  ULDC.64 UR14, c[0x0][0x3c8] ;  /* 0x0000f200000e7ab9 */ /* 0x000fe20000000a00 */
[----:B------:R-:W-:Y:S01]  /*1cb0*/  IADD3 R4, P0, R14, UR25, RZ ;  /* 0x000000190e047c10 */ /* 0x000fe2000ff1e0ff */
[----:B------:R-:W-:-:S03]  /*1cc0*/  UIMAD.WIDE UR4, UR4, UR27, UR14 ;  /* 0x0000001b040472a5 */ /* 0x000fc6000f8e020e */
[----:B------:R-:W-:-:S04]  /*1cd0*/  IADD3.X R5, R15, UR26, RZ, P0, !PT ;  /* 0x0000001a0f057c10 */ /* 0x000fc800087fe4ff */
[----:B------:R-:W-:Y:S01]  /*1ce0*/  UMOV UR15, UR4 ;  /* 0x00000004000f7c82 */ /* 0x000fe20008000000 */
[----:B------:R-:W-:Y:S01]  /*1cf0*/  IMAD.WIDE.U32 R4, R6, c[0x0][0x370], R4 ;  /* 0x0000dc0006047a25 */ /* 0x000fe200078e0004 */
[----:B------:R-:W-:Y:S01]  /*1d00*/  UIADD3 UR4, -UR16, UR20, UR18 ;  /* 0x0000001410047290 */ /* 0x000fe2000fffe112 */
[----:B------:R-:W-:Y:S01]  /*1d10*/  LEA.HI R6, R10, R22, RZ, 0x5 ;  /* 0x000000160a067211 */ /* 0x000fe200078f28ff */
[----:B------:R-:W-:Y:S02]  /*1d20*/  UMOV UR14, UR5 ;  /* 0x00000005000e7c82 */ /* 0x000fe40008000000 */
[----:B------:R-:W-:Y:S01]  /*1d30*/  UIADD3 UR4, UR4, -UR17, URZ ;  /* 0x8000001104047290 */ /* 0x000fe2000fffe03f */
[----:B------:R-:W-:Y:S02]  /*1d40*/  LOP3.LUT R7, R6, 0xffffffe0, RZ, 0xc0, !PT ;  /* 0xffffffe006077812 */ /* 0x000fe400078ec0ff */
[----:B------:R-:W-:Y:S01]  /*1d50*/  IADD3 R5, R5, UR7, RZ ;  /* 0x0000000705057c10 */ /* 0x000fe2000fffe0ff */
[----:B------:R-:W-:Y:S01]  /*1d60*/  USHF.R.S32.HI UR17, URZ, 0x1f, UR4 ;  /* 0x0000001f3f117899 */ /* 0x000fe20008011404 */
[----:B------:R-:W-:Y:S01]  /*1d70*/  SHF.R.S32.HI R10, RZ, 0x5, R6 ;  /* 0x00000005ff0a7819 */ /* 0x000fe20000011406 */
[----:B------:R-:W-:Y:S01]  /*1d80*/  IMAD.U32 R6, RZ, RZ, UR35 ;  /* 0x00000023ff067e24 */ /* 0x000fe2000f8e00ff */
[----:B------:R-:W-:Y:S01]  /*1d90*/  UIADD3 UR7, UR33, -0x1, URZ ;  /* 0xffffffff21077890 */ /* 0x000fe2000fffe03f */
[----:B------:R-:W-:Y:S01]  /*1da0*/  IMAD.IADD R22, R22, 0x1, -R7 ;  /* 0x0000000116167824 */ /* 0x000fe200078e0a07 */
[----:B------:R-:W-:Y:S01]  /*1db0*/  ULEA.HI UR17, UR17, UR4, URZ, 0x6 ;  /* 0x0000000411117291 */ /* 0x000fe2000f8f303f */
[----:B------:R-:W-:-:S02]  /*1dc0*/  IMAD.WIDE.U32 R4, R6, c[0x0][0x378], R4 ;  /* 0x0000de0006047a25 */ /* 0x000fc400078e0004 */
[----:B------:R-:W-:Y:S02]  /*1dd0*/  ULDC.64 UR4, c[0x0][0x200] ;  /* 0x0000800000047ab9 */ /* 0x000fe40000000a00 */
[----:B------:R-:W-:Y:S01]  /*1de0*/  USHF.R.S32.HI UR17, URZ, 0x6, UR17 ;  /* 0x000000063f117899 */ /* 0x000fe20008011411 */
[----:B------:R-:W-:Y:S01]  /*1df0*/  IMAD.WIDE.U32 R6, R6, c[0x0][0x1a8], R8 ;  /* 0x00006a0006067a25 */ /* 0x000fe200078e0008 */
[----:B------:R-:W-:Y:S02]  /*1e00*/  IADD3 R5, R5, UR8, RZ ;  /* 0x0000000805057c10 */ /* 0x000fe4000fffe0ff */
[----:B------:R-:W-:Y:S01]  /*1e10*/  UISETP.LT.AND UP1, UPT, URZ, UR17, UPT ;  /* 0x000000113f00728c */ /* 0x000fe2000bf21270 */
[----:B------:R-:W-:Y:S01]  /*1e20*/  IMAD R10, R10, UR47, R22 ;  /* 0x0000002f0a0a7c24 */ /* 0x000fe2000f8e0216 */
[----:B------:R-:W-:Y:S01]  /*1e30*/  IADD3 R9, R7, UR9, RZ ;  /* 0x0000000907097c10 */ /* 0x000fe2000fffe0ff */
[----:B------:R-:W-:Y:S01]  /*1e40*/  IMAD R7, R13, c[0x0][0x370], RZ ;  /* 0x0000dc000d077a24 */ /* 0x000fe200078e02ff */
[----:B------:R-:W-:Y:S01]  /*1e50*/  USEL UR17, URZ, UR17, !UP1 ;  /* 0x000000113f117287 */ /* 0x000fe2000c800000 */
[----:B------:R-:W-:Y:S01]  /*1e60*/  IMAD.WIDE.U32 R4, R0, c[0x0][0x370], R4 ;  /* 0x0000dc0000047a25 */ /* 0x000fe200078e0004 */
[----:B------:R-:W-:-:S02]  /*1e70*/  IADD3 R11, P0, R10, UR23, RZ ;  /* 0x000000170a0b7c10 */ /* 0x000fc4000ff1e0ff */
[----:B------:R-:W-:Y:S01]  /*1e80*/  UISETP.GT.AND UP1, UPT, UR33, UR17, UPT ;  /* 0x000000112100728c */ /* 0x000fe2000bf24270 */
[----:B------:R-:W-:Y:S01]  /*1e90*/  IMAD R8, R0, c[0x0][0x374], R7 ;  /* 0x0000dd0000087a24 */ /* 0x000fe200078e0207 */
[----:B------:R-:W-:Y:S01]  /*1ea0*/  LEA.HI.X.SX32 R7, R10, UR11, 0x1, P0 ;  /* 0x0000000b0a077c11 */ /* 0x000fe200080f0eff */
[----:B------:R-:W-:Y:S01]  /*1eb0*/  UIMAD.WIDE UR10, UR10, UR27, UR4 ;  /* 0x0000001b0a0a72a5 */ /* 0x000fe2000f8e0204 */
[----:B------:R-:W-:Y:S01]  /*1ec0*/  LEA R246, P2, R11, c[0x0][0x350], 0x2 ;  /* 0x0000d4000bf67a11 */ /* 0x000fe200078410ff */
[----:B------:R-:W-:Y:S01]  /*1ed0*/  IMAD.IADD R5, R5, 0x1, R8 ;  /* 0x0000000105057824 */ /* 0x000fe200078e0208 */
[----:B------:R-:W-:Y:S02]  /*1ee0*/  PLOP3.LUT P0, PT, PT, PT, UP1, 0x80, 0x0 ;  /* 0x000000000000781c */ /* 0x000fe40003f0f018 */
[----:B------:R-:W-:Y:S02]  /*1ef0*/  LEA R240, P3, R4, c[0x0][0x330], 0x1 ;  /* 0x0000cc0004f07a11 */ /* 0x000fe400078608ff */
[----:B------:R-:W-:-:S02]  /*1f00*/  LEA R242, P4, R6, c[0x0][0x160], 0x1 ;  /* 0x0000580006f27a11 */ /* 0x000fc400078808ff */
[----:B------:R-:W-:Y:S02]  /*1f10*/  LEA.HI.X R241, R4, c[0x0][0x334], R5, 0x1, P3 ;  /* 0x0000cd0004f17a11 */ /* 0x000fe400018f0c05 */
[----:B------:R-:W-:Y:S02]  /*1f20*/  LEA.HI.X R243, R6, c[0x0][0x164], R9, 0x1, P4 ;  /* 0x0000590006f37a11 */ /* 0x000fe400020f0c09 */
[----:B------:R-:W-:-:S03]  /*1f30*/  LEA.HI.X R245, R11, c[0x0][0x354], R7, 0x2, P2 ;  /* 0x0000d5000bf57a11 */ /* 0x000fc600010f1407 */
        /* <DEDUP_REMOVED lines=19> */
.L_x_242:
        /* <DEDUP_REMOVED lines=18> */
.L_x_243:
        /* <DEDUP_REMOVED lines=29> */
.L_x_245:
[----:B------:R-:W-:Y:S05]  /*2360*/  BSYNC B0 ;  /* 0x0000000000007941 */ /* 0x000fea0003800000 */
.L_x_244:
        /* <DEDUP_REMOVED lines=16> */
.L_x_247:
[----:B------:R-:W-:Y:S05]  /*2470*/  BSYNC B0 ;  /* 0x0000000000007941 */ /* 0x000fea0003800000 */
.L_x_246:
        /* <DEDUP_REMOVED lines=26> */
.L_x_249:
[----:B------:R-:W-:Y:S05]  /*2620*/  BSYNC B0 ;  /* 0x0000000000007941 */ /* 0x000fea0003800000 */
.L_x_248:
        /* <DEDUP_REMOVED lines=14> */
.L_x_241:
[----:B-1----:R-:W2:Y:S01]  /*2710*/  LDL R23, [R1+0x20] ;  /* 0x0000200001177983 */ /* 0x002ea20000100800 */
[----:B------:R-:W-:Y:S01]  /*2720*/  ULDC.64 UR4, c[0x0][0x1a0] ;  /* 0x0000680000047ab9 */ /* 0x000fe20000000a00 */
[----:B------:R-:W-:Y:S01]  /*2730*/  IMAD.U32 R4, RZ, RZ, UR18 ;  /* 0x00000012ff047e24 */ /* 0x000fe2000f8e00ff */
[----:B------:R-:W-:Y:S01]  /*2740*/  UIMAD UR4, UR22, UR4, URZ ;  /* 0x00000004160472a4 */ /* 0x000fe2000f8e023f */
[----:B------:R-:W-:-:S02]  /*2750*/  IADD3 R8, R0, 0x40, RZ ;  /* 0x0000004000087810 */ /* 0x000fc40007ffe0ff */
[----:B------:R-:W-:Y:S01]  /*2760*/  IMAD.WIDE.U32 R6, R4, c[0x0][0x1a0], R14 ;  /* 0x0000680004067a25 */ /* 0x000fe200078e000e */
[----:B------:R-:W-:-:S03]  /*2770*/  UIMAD UR4, UR18, UR5, UR4 ;  /* 0x00000005120472a4 */ /* 0x000fc6000f8e0204 */
[----:B------:R-:W-:Y:S01]  /*2780*/  IMAD.WIDE.U32 R4, R4, c[0x0][0x198], R14 ;  /* 0x0000660004047a25 */ /* 0x000fe200078e000e */
[----:B------:R-:W-:-:S03]  /*2790*/  IADD3 R6, P1, R6, UR28, RZ ;  /* 0x0000001c06067c10 */ /* 0x000fc6000ff3e0ff */
[----:B------:R-:W-:Y:S01]  /*27a0*/  IMAD.U32 R11, RZ, RZ, UR4 ;  /* 0x00000004ff0b7e24 */ /* 0x000fe2000f8e00ff */
[----:B------:R-:W-:Y:S02]  /*27b0*/  ULDC.64 UR4, c[0x0][0x198] ;  /* 0x0000660000047ab9 */ /* 0x000fe40000000a00 */
[----:B------:R-:W-:Y:S02]  /*27c0*/  UIMAD UR6, UR22, UR4, URZ ;  /* 0x00000004160672a4 */ /* 0x000fe4000f8e023f */
[----:B------:R-:W-:Y:S02]  /*27d0*/  UIMAD UR4, UR19, -0x80, UR16 ;  /* 0xffffff80130478a4 */ /* 0x000fe4000f8e0210 */
[----:B------:R-:W-:-:S04]  /*27e0*/  UIMAD UR5, UR18, UR5, UR6 ;  /* 0x00000005120572a4 */ /* 0x000fc8000f8e0206 */
[----:B------:R-:W-:Y:S02]  /*27f0*/  ISETP.GE.AND P2, PT, R8, UR4, PT ;  /* 0x0000000408007c0c */ /* 0x000fe4000bf46270 */
[----:B------:R-:W-:Y:S01]  /*2800*/  IMAD.U32 R10, RZ, RZ, UR5 ;  /* 0x00000005ff0a7e24 */ /* 0x000fe2000f8e00ff */
[----:B------:R-:W-:Y:S02]  /*2810*/  IADD3 R4, P0, R4, UR31, RZ ;  /* 0x0000001f04047c10 */ /* 0x000fe4000ff1e0ff */
[----:B------:R-:W-:Y:S01]  /*2820*/  ISETP.GE.AND P3, PT, R0, UR4, PT ;  /* 0x0000000400007c0c */ /* 0x000fe2000bf66270 */
[C---:B------:R-:W-:Y:S01]  /*2830*/  IMAD R9, R12.reuse, c[0x0][0x1b8], RZ ;  /* 0x00006e000c097a24 */ /* 0x040fe200078e02ff */
[----:B------:R-:W-:Y:S01]  /*2840*/  IADD3.X R7, R7, UR29, R11, P1, !PT ;  /* 0x0000001d07077c10 */ /* 0x000fe20008ffe40b */
[----:B------:R-:W-:Y:S01]  /*2850*/  IMAD R8, R12, c[0x0][0x1b0], RZ ;  /* 0x00006c000c087a24 */ /* 0x000fe200078e02ff */
[----:B------:R-:W-:-:S04]  /*2860*/  IADD3.X R5, R5, UR34, R10, P0, !PT ;  /* 0x0000002205057c10 */ /* 0x000fc800087fe40a */
[----:B------:R-:W-:Y:S01]  /*2870*/  @!P2 IADD3 R16, P0, R0, 0x40, RZ ;  /* 0x000000400010a810 */ /* 0x000fe20007f1e0ff */
[C---:B------:R-:W-:Y:S02]  /*2880*/  IMAD R9, R3.reuse, c[0x0][0x1bc], R9 ;  /* 0x00006f0003097a24 */ /* 0x040fe400078e0209 */
[C---:B------:R-:W-:Y:S02]  /*2890*/  IMAD R8, R3.reuse, c[0x0][0x1b4], R8 ;  /* 0x00006d0003087a24 */ /* 0x040fe400078e0208 */
[----:B------:R-:W-:-:S04]  /*28a0*/  IMAD.WIDE.U32 R6, R3, c[0x0][0x1b8], R6 ;  /* 0x00006e0003067a25 */ /* 0x000fc800078e0006 */
[----:B------:R-:W-:-:S04]  /*28b0*/  IMAD.WIDE.U32 R4, R3, c[0x0][0x1b0], R4 ;  /* 0x00006c0003047a25 */ /* 0x000fc800078e0004 */
[--C-:B------:R-:W-:Y:S01]  /*28c0*/  @!P2 IMAD.X R3, RZ, RZ, R13.reuse, P0 ;  /* 0x000000ffff03a224 */ /* 0x100fe200000e060d */
[----:B------:R-:W-:Y:S02]  /*28d0*/  @!P2 IADD3 R14, P0, R0, 0x40, RZ ;  /* 0x00000040000ea810 */ /* 0x000fe40007f1e0ff */
[----:B------:R-:W-:Y:S01]  /*28e0*/  IADD3 R7, R7, R9, RZ ;  /* 0x0000000907077210 */ /* 0x000fe20007ffe0ff */
[----:B------:R-:W-:Y:S02]  /*28f0*/  @!P2 IMAD R3, R3, c[0x0][0x1a0], RZ ;  /* 0x000068000303aa24 */ /* 0x000fe400078e02ff */
[----:B------:R-:W-:Y:S02]  /*2900*/  @!P3 IMAD R11, R13, c[0x0][0x1a0], RZ ;  /* 0x000068000d0bba24 */ /* 0x000fe400078e02ff */
[----:B------:R-:W-:Y:S02]  /*2910*/  @!P2 IMAD.X R10, RZ, RZ, R13, P0 ;  /* 0x000000ffff0aa224 */ /* 0x000fe400000e060d */
[----:B------:R-:W-:Y:S01]  /*2920*/  IMAD.IADD R5, R5, 0x1, R8 ;  /* 0x0000000105057824 */ /* 0x000fe200078e0208 */
[----:B------:R-:W-:Y:S01]  /*2930*/  @!P2 MOV R8, R6 ;  /* 0x000000060008a202 */ /* 0x000fe20000000f00 */
[----:B------:R-:W-:-:S02]  /*2940*/  @!P2 IMAD R21, R16, c[0x0][0x1a4], R3 ;  /* 0x000069001015aa24 */ /* 0x000fc400078e0203 */
[----:B------:R-:W-:Y:S02]  /*2950*/  @!P2 IMAD.MOV.U32 R9, RZ, RZ, R7 ;  /* 0x000000ffff09a224 */ /* 0x000fe400078e0007 */
[----:B------:R-:W-:Y:S02]  /*2960*/  @!P3 IMAD R3, R13, c[0x0][0x198], RZ ;  /* 0x000066000d03ba24 */ /* 0x000fe400078e02ff */
[----:B------:R-:W-:Y:S02]  /*2970*/  @!P3 IMAD R11, R0, c[0x0][0x1a4], R11 ;  /* 0x00006900000bba24 */ /* 0x000fe400078e020b */
[----:B------:R-:W-:Y:S02]  /*2980*/  @!P2 IMAD R10, R10, c[0x0][0x198], RZ ;  /* 0x000066000a0aaa24 */ /* 0x000fe400078e02ff */
[----:B------:R-:W-:-:S04]  /*2990*/  @!P3 IMAD.WIDE.U32 R6, R0, c[0x0][0x1a0], R6 ;  /* 0x000068000006ba25 */ /* 0x000fc800078e0006 */
[--C-:B------:R-:W-:Y:S02]  /*29a0*/  @!P2 IMAD.MOV.U32 R18, RZ, RZ, R4.reuse ;  /* 0x000000ffff12a224 */ /* 0x100fe400078e0004 */
[C---:B------:R-:W-:Y:S02]  /*29b0*/  @!P3 IMAD R20, R0.reuse, c[0x0][0x19c], R3 ;  /* 0x000067000014ba24 */ /* 0x040fe400078e0203 */
[----:B------:R-:W-:-:S04]  /*29c0*/  @!P3 IMAD.WIDE.U32 R12, R0, c[0x0][0x198], R4 ;  /* 0x00006600000cba25 */ /* 0x000fc800078e0004 */
[----:B------:R-:W-:Y:S01]  /*29d0*/  @!P2 IMAD R4, R14, c[0x0][0x19c], R10 ;  /* 0x000067000e04aa24 */ /* 0x000fe200078e020a */
[----:B------:R-:W-:Y:S01]  /*29e0*/  @!P3 LEA R10, P0, R6, c[0x0][0x170], 0x1 ;  /* 0x00005c00060aba11 */ /* 0x000fe200078008ff */
[----:B------:R-:W-:-:S05]  /*29f0*/  @!P3 IMAD.IADD R3, R7, 0x1, R11 ;  /* 0x000000010703b824 */ /* 0x000fca00078e020b */
[----:B------:R-:W-:Y:S02]  /*2a00*/  @!P3 LEA.HI.X R11, R6, c[0x0][0x174], R3, 0x1, P0 ;  /* 0x00005d00060bba11 */ /* 0x000fe400000f0c03 */
[----:B------:R-:W-:Y:S01]  /*2a10*/  PLOP3.LUT P0, PT, PT, PT, UP6, 0x80, 0x0 ;  /* 0x000000000000781c */ /* 0x000fe20003f0f068 */
[----:B------:R-:W-:Y:S01]  /*2a20*/  UIMAD UR4, UR7, -0x40, UR20 ;  /* 0xffffffc0070478a4 */ /* 0x000fe2000f8e0214 */
[----:B------:R-:W-:Y:S01]  /*2a30*/  @!P2 IMAD.WIDE.U32 R16, R16, c[0x0][0x1a0], R8 ;  /* 0x000068001010aa25 */ /* 0x000fe200078e0008 */
[----:B------:R-:W-:Y:S01]  /*2a40*/  ULEA.HI UR5, UR7, UR7, URZ, 0x1 ;  /* 0x0000000707057291 */ /* 0x000fe2000f8f083f */
[----:B------:R-:W-:-:S03]  /*2a50*/  @!P2 MOV R19, R5 ;  /* 0x000000050013a202 */ /* 0x000fc60000000f00 */
[----:B------:R-:W-:Y:S01]  /*2a60*/  ISETP.GE.AND P1, PT, R0, UR4, PT ;  /* 0x0000000400007c0c */ /* 0x000fe2000bf26270 */
[----:B------:R-:W-:Y:S01]  /*2a70*/  ULOP3.LUT UR5, UR5, 0xfffffffe, URZ, 0xc0, !UPT ;  /* 0xfffffffe05057892 */ /* 0x000fe2000f8ec03f */
[----:B------:R-:W-:Y:S02]  /*2a80*/  @!P2 IADD3 R0, R17, R21, RZ ;  /* 0x000000151100a210 */ /* 0x000fe40007ffe0ff */
[----:B------:R-:W-:Y:S01]  /*2a90*/  @!P2 LEA R8, P4, R16, c[0x0][0x170], 0x1 ;  /* 0x00005c001008aa11 */ /* 0x000fe200078808ff */
[----:B------:R-:W-:Y:S01]  /*2aa0*/  @!P2 IMAD.WIDE.U32 R14, R14, c[0x0][0x198], R18 ;  /* 0x000066000e0eaa25 */ /* 0x000fe200078e0012 */
[----:B------:R-:W-:Y:S02]  /*2ab0*/  UIADD3 UR5, UR7, -UR5, URZ ;  /* 0x8000000507057290 */ /* 0x000fe4000fffe03f */
[----:B------:R-:W-:Y:S01]  /*2ac0*/  @!P2 LEA.HI.X R9, R16, c[0x0][0x174], R0, 0x1, P4 ;  /* 0x00005d001009aa11 */ /* 0x000fe200020f0c00 */
[----:B------:R-:W-:Y:S01]  /*2ad0*/  @!P3 IMAD.IADD R0, R13, 0x1, R20 ;  /* 0x000000010d00b824 */ /* 0x000fe200078e0214 */
[----:B------:R-:W-:Y:S01]  /*2ae0*/  @!P3 LEA R6, P5, R12, c[0x0][0x168], 0x1 ;  /* 0x00005a000c06ba11 */ /* 0x000fe200078a08ff */
[----:B------:R-:W-:Y:S01]  /*2af0*/  @!P2 IMAD.IADD R3, R15, 0x1, R4 ;  /* 0x000000010f03a824 */ /* 0x000fe200078e0204 */
[----:B------:R-:W-:Y:S01]  /*2b00*/  UISETP.NE.AND UP0, UPT, UR5, 0x1, UPT ;  /* 0x000000010500788c */ /* 0x000fe2000bf05270 */
[----:B------:R-:W-:Y:S01]  /*2b10*/  @P0 BAR.SYNC.DEFER_BLOCKING 0x0 ;  /* 0x0000000000000b1d */ /* 0x000fe20000010000 */
[----:B------:R-:W-:-:S02]  /*2b20*/  @!P2 LEA R4, P4, R14, c[0x0][0x168], 0x1 ;  /* 0x00005a000e04aa11 */ /* 0x000fc400078808ff */
[----:B------:R-:W-:Y:S02]  /*2b30*/  @!P3 LEA.HI.X R7, R12, c[0x0][0x16c], R0, 0x1, P5 ;  /* 0x00005b000c07ba11 */ /* 0x000fe400028f0c00 */
[----:B------:R-:W-:Y:S02]  /*2b40*/  @!P2 LEA.HI.X R5, R14, c[0x0][0x16c], R3, 0x1, P4 ;  /* 0x00005b000e05aa11 */ /* 0x000fe400020f0c03 */
[----:B------:R-:W-:Y:S02]  /*2b50*/  PLOP3.LUT P0, PT, PT, PT, UP0, 0x80, 0x0 ;  /* 0x000000000000781c */ /* 0x000fe40003f0f008 */
[----:B------:R-:W-:Y:S01]  /*2b60*/  ISETP.GE.AND P4, PT, R247, UR4, PT ;  /* 0x00000004f7007c0c */ /* 0x000fe2000bf86270 */
[----:B------:R-:W-:Y:S01]  /*2b70*/  IMAD.MOV.U32 R251, RZ, RZ, 0x7f800000 ;  /* 0x7f800000fffb7424 */ /* 0x000fe200078e00ff */
[----:B------:R-:W-:Y:S01]  /*2b80*/  MOV R250, 0x7f800000 ;  /* 0x7f80000000fa7802 */ /* 0x000fe20000000f00 */
[----:B------:R-:W-:Y:S01]  /*2b90*/  IMAD.MOV.U32 R249, RZ, RZ, 0x7f800000 ;  /* 0x7f800000fff97424 */ /* 0x000fe200078e00ff */
[----:B------:R-:W-:-:S02]  /*2ba0*/  MOV R248, 0x7f800000 ;  /* 0x7f80000000f87802 */ /* 0x000fc40000000f00 */
[C---:B--2---:R-:W-:Y:S02]  /*2bb0*/  SHF.L.U32 R0, R23.reuse, 0x1, RZ ;  /* 0x0000000117007819 */ /* 0x044fe400000006ff */
[----:B------:R-:W-:-:S03]  /*2bc0*/  IADD3 R3, R23, 0x1800, RZ ;  /* 0x0000180017037810 */ /* 0x000fc60007ffe0ff */
[----:B------:R-:W-:Y:S01]  /*2bd0*/  @P3 STS [R0+0xf000], RZ ;  /* 0x00f000ff00003388 */ /* 0x000fe20000000800 */
[----:B------:R-:W-:-:S03]  /*2be0*/  SEL R3, R3, R23, !P0 ;  /* 0x0000001703037207 */ /* 0x000fc60004000000 */
        /* <DEDUP_REMOVED lines=12> */
[----:B------:R-:W-:Y:S01]  /*2cb0*/  @P2 STS.128 [R0+0x14000], RZ ;  /* 0x014000ff00002388 */ /* 0x000fe20000000c00 */
[----:B------:R-:W-:-:S03]  /*2cc0*/  IMAD.SHL.U32 R244, R3, 0x2, RZ ;  /* 0x0000000203f47824 */ /* 0x000fc600078e00ff */
[----:B------:R-:W-:Y:S01]  /*2cd0*/  @!PT LDS RZ, [RZ] ;  /* 0x00000000fffff984 */ /* 0x000fe20000000800 */
[----:B------:R-:W-:Y:S01]  /*2ce0*/  @!PT LDS RZ, [RZ] ;  /* 0x00000000fffff984 */ /* 0x000fe20000000800 */
[----:B------:R-:W-:Y:S01]  /*2cf0*/  @!PT LDS RZ, [RZ] ;  /* 0x00000000fffff984 */ /* 0x000fe20000000800 */
[----:B------:R2:W-:Y:S04]  /*2d00*/  @!P2 LDGSTS.E.BYPASS.LTC128B.128 [R0+0x10000], [R8.64] ;  /* 0x100000000800afae */ /* 0x0005e8000b901d4c */
[----:B------:R2:W-:Y:S04]  /*2d10*/  @!P2 LDGSTS.E.BYPASS.LTC128B.128 [R0+0x12000], [R8.64+0x40] ;  /* 0x120000400800afae */ /* 0x0005e8000b901d4c */
[----:B------:R2:W-:Y:S04]  /*2d20*/  @!P2 LDGSTS.E.BYPASS.LTC128B.128 [R0+0x14000], [R8.64+0x80] ;  /* 0x140000800800afae */ /* 0x0005e8000b901d4c */
[----:B------:R-:W0:Y:S04]  /*2d30*/  LDGDEPBAR ;  /* 0x00000000000079af */ /* 0x000e280000000000 */
        /* <DEDUP_REMOVED lines=47> */
[----:B------:R1:W-:Y:S01]  /*3030*/  @!P2 LDGSTS.E.BYPASS.LTC128B.128 [R0+0xc000], [R4.64+0x40] ;  /* 0x0c0000400400afae */ /* 0x0003e2000b901d4c */
[----:B------:R-:W-:-:S03]  /*3040*/  IADD3 R3, R247, 0x28, RZ ;  /* 0x00000028f7037810 */ /* 0x000fc60007ffe0ff */
[----:B------:R1:W-:Y:S04]  /*3050*/  @!P2 LDGSTS.E.BYPASS.LTC128B.128 [R0+0xe000], [R4.64+0x80] ;  /* 0x0e0000800400afae */ /* 0x0003e8000b901d4c */
[----:B------:R-:W0:Y:S01]  /*3060*/  LDGDEPBAR ;  /* 0x00000000000079af */ /* 0x000e220000000000 */
[----:B------:R-:W-:Y:S02]  /*3070*/  ISETP.GE.AND P1, PT, R3, UR4, PT ;  /* 0x0000000403007c0c */ /* 0x000fe4000bf26270 */
[C---:B--2---:R-:W-:Y:S02]  /*3080*/  IADD3 R9, R247.reuse, 0x8, RZ ;  /* 0x00000008f7097810 */ /* 0x044fe40007ffe0ff */
[----:B------:R-:W-:Y:S02]  /*3090*/  IADD3 R8, R247, 0x20, RZ ;  /* 0x00000020f7087810 */ /* 0x000fe40007ffe0ff */
[----:B------:R-:W-:-:S02]  /*30a0*/  ISETP.GE.AND P3, PT, R9, UR4, PT ;  /* 0x0000000409007c0c */ /* 0x000fc4000bf66270 */
[----:B------:R-:W-:Y:S01]  /*30b0*/  ISETP.GE.AND P2, PT, R8, UR4, PT ;  /* 0x0000000408007c0c */ /* 0x000fe2000bf46270 */
[----:B----4-:R-:W-:-:S04]  /*30c0*/  IMAD.MOV.U32 R6, RZ, RZ, 0x4 ;  /* 0x00000004ff067424 */ /* 0x010fc800078e00ff */
[----:B------:R-:W-:-:S05]  /*30d0*/  @!P1 IMAD.WIDE R6, R3, R6, UR10 ;  /* 0x0000000a03069e25 */ /* 0x000fca000f8e0206 */
[----:B------:R2:W5:Y:S01]  /*30e0*/  @!P1 LDG.E R249, [R6.64] ;  /* 0x0000000c06f99981 */ /* 0x000562000c1e1900 */
[----:B-1----:R-:W-:Y:S01]  /*30f0*/  IMAD.MOV.U32 R4, RZ, RZ, 0x4 ;  /* 0x00000004ff047424 */ /* 0x002fe200078e00ff */
[----:B------:R-:W-:-:S04]  /*3100*/  DEPBAR.LE SB0, 0x1 ;  /* 0x000080400000791a */ /* 0x000fc80000000000 */
[----:B------:R-:W-:-:S05]  /*3110*/  IMAD.WIDE R4, R247, R4, UR10 ;  /* 0x0000000af7047e25 */ /* 0x000fca000f8e0204 */
[----:B------:R1:W5:Y:S04]  /*3120*/  @!P4 LDG.E R250, [R4.64] ;  /* 0x0000000c04fac981 */ /* 0x000368000c1e1900 */
[----:B------:R1:W5:Y:S04]  /*3130*/  @!P3 LDG.E R251, [R4.64+0x20] ;  /* 0x0000200c04fbb981 */ /* 0x000368000c1e1900 */
[----:B------:R1:W5:Y:S04]  /*3140*/  @!P2 LDG.E R248, [R4.64+0x80] ;  /* 0x0000800c04f8a981 */ /* 0x000368000c1e1900 */
[----:B------:R-:W-:Y:S01]  /*3150*/  BAR.SYNC.DEFER_BLOCKING 0x0 ;  /* 0x0000000000007b1d */ /* 0x000fe20000010000 */
[----:B--2---:R-:W-:Y:S01]  /*3160*/  IMAD.MOV.U32 R6, RZ, RZ, c[0x0][0x308] ;  /* 0x0000c200ff067624 */ /* 0x004fe200078e00ff */
[----:B------:R-:W-:-:S05]  /*3170*/  MOV R7, c[0x0][0x30c] ;  /* 0x0000c30000077a02 */ /* 0x000fca0000000f00 */
[----:B-1----:R1:W2:Y:S01]  /*3180*/  LDG.E.64 R4, [R6.64+0x8] ;  /* 0x0000080c06047981 */ /* 0x0022a2000c1e1b00 */
[----:B------:R-:W-:-:S03]  /*3190*/  SHF.R.S32.HI R0, RZ, 0x1f, R22 ;  /* 0x0000001fff007819 */ /* 0x000fc60000011416 */
[----:B------:R-:W4:Y:S01]  /*31a0*/  S2R R8, SR_TID.X ;  /* 0x0000000000087919 */ /* 0x000f220000002100 */
[----:B------:R-:W-:-:S03]  /*31b0*/  IADD3 R3, R231, 0x1800, RZ ;  /* 0x00001800e7037810 */ /* 0x000fc60007ffe0ff */
[----:B------:R-:W2:Y:S04]  /*31c0*/  LDSM.16.M88.4 R172, [R221+0xf000] ;  /* 0x00f00000ddac783b */ /* 0x000ea80000000200 */
[----:B------:R-:W2:Y:S04]  /*31d0*/  LDSM.16.M88.4 R176, [R221+0xf400] ;  /* 0x00f40000ddb0783b */ /* 0x000ea80000000200 */
[----:B------:R-:W2:Y:S04]  /*31e0*/  LDSM.16.M88.4 R180, [R222+0xf000] ;  /* 0x00f00000deb4783b */ /* 0x000ea80000000200 */
[----:B------:R-:W2:Y:S04]  /*31f0*/  LDSM.16.M88.4 R184, [R222+0xf400] ;  /* 0x00f40000deb8783b */ /* 0x000ea80000000200 */
[----:B------:R-:W2:Y:S04]  /*3200*/  LDSM.16.M88.4 R188, [R221+0x11000] ;  /* 0x01100000ddbc783b */ /* 0x000ea80000000200 */
[----:B-1----:R-:W3:Y:S01]  /*3210*/  LDG.E.64 R6, [R6.64] ;  /* 0x0000000c06067981 */ /* 0x002ee2000c1e1b00 */
[----:B------:R-:W-:-:S03]  /*3220*/  SEL R3, R3, R231, !P0 ;  /* 0x000000e703037207 */ /* 0x000fc60004000000 */
[----:B------:R-:W1:Y:S02]  /*3230*/  LDSM.16.M88.4 R192, [R221+0x11400] ;  /* 0x01140000ddc0783b */ /* 0x000e640000000200 */
[----:B------:R-:W-:Y:S02]  /*3240*/  IMAD.SHL.U32 R220, R3, 0x2, RZ ;  /* 0x0000000203dc7824 */ /* 0x000fe400078e00ff */
[----:B------:R-:W1:Y:S04]  /*3250*/  LDSM.16.M88.4 R196, [R222+0x11000] ;  /* 0x01100000dec4783b */ /* 0x000e680000000200 */
[----:B------:R-:W1:Y:S04]  /*3260*/  LDSM.16.M88.4 R200, [R222+0x11400] ;  /* 0x01140000dec8783b */ /* 0x000e680000000200 */
[----:B------:R-:W1:Y:S04]  /*3270*/  LDSM.16.M88.4 R204, [R221+0x13000] ;  /* 0x01300000ddcc783b */ /* 0x000e680000000200 */
[----:B------:R-:W1:Y:S04]  /*3280*/  LDSM.16.M88.4 R208, [R221+0x13400] ;  /* 0x01340000ddd0783b */ /* 0x000e680000000200 */
[----:B------:R-:W1:Y:S04]  /*3290*/  LDSM.16.M88.4 R212, [R222+0x13000] ;  /* 0x01300000ded4783b */ /* 0x000e680000000200 */
[----:B------:R-:W1:Y:S01]  /*32a0*/  LDSM.16.M88.4 R216, [R222+0x13400] ;  /* 0x01340000ded8783b */ /* 0x000e620000000200 */
[----:B------:R-:W-:Y:S01]  /*32b0*/  IMAD.SHL.U32 R223, R231, 0x2, RZ ;  /* 0x00000002e7df7824 */ /* 0x000fe200078e00ff */
        /* <DEDUP_REMOVED lines=49> */
[----:B------:R-:W-:Y:S01]  /*35d0*/  IMAD.IADD R224, R223, 0x1, R230 ;  /* 0x00000001dfe07824 */ /* 0x000fe200078e02e6 */
[----:B------:R-:W-:Y:S01]  /*35e0*/  UIADD3 UR18, UR18, -UR16, URZ ;  /* 0x8000001012127290 */ /* 0x000fe2000fffe03f */
[----:B--2---:R-:W-:-:S04]  /*35f0*/  IADD3 R22, P2, P1, R4, UR41, R22 ;  /* 0x0000002904167c10 */ /* 0x004fc8000f95e016 */
[----:B------:R-:W-:-:S05]  /*3600*/  IADD3.X R0, R5, UR49, R0, P2, P1 ;  /* 0x0000003105007c10 */ /* 0x000fca00097e2400 */
[----:B------:R2:W-:Y:S01]  /*3610*/  STL [R1+0x24], R0 ;  /* 0x0000240001007387 */ /* 0x0005e20000100800 */
[----:B---3--:R3:W1:Y:S01]  /*3620*/  R2UR UR8, R7 ;  /* 0x00000000070873c2 */ /* 0x00866200000e0000 */
[----:B--2---:R-:W-:Y:S02]  /*3630*/  IADD3 R0, R229, 0x1800, RZ ;  /* 0x00001800e5007810 */ /* 0x004fe40007ffe0ff */
[----:B---3--:R-:W2:Y:S02]  /*3640*/  S2R R7, SR_TID.X ;  /* 0x0000000000077919 */ /* 0x008ea40000002100 */
[----:B------:R-:W-:-:S05]  /*3650*/  SEL R0, R0, R229, !P0 ;  /* 0x000000e500007207 */ /* 0x000fca0004000000 */
[----:B------:R-:W-:Y:S01]  /*3660*/  IMAD.SHL.U32 R3, R0, 0x2, RZ ;  /* 0x0000000200037824 */ /* 0x000fe200078e00ff */
[----:B------:R-:W-:Y:S01]  /*3670*/  MOV R0, c[0x0][0x22c] ;  /* 0x00008b0000007a02 */ /* 0x000fe20000000f00 */
[----:B------:R3:W1:Y:S04]  /*3680*/  R2UR UR9, R6 ;  /* 0x00000000060973c2 */ /* 0x00066800000e0000 */
[----:B------:R-:W-:Y:S01]  /*3690*/  IMAD R0, R0, c[0x0][0x1c0], RZ ;  /* 0x0000700000007a24 */ /* 0x000fe200078e02ff */
[----:B--2---:R-:W-:-:S04]  /*36a0*/  SHF.R.S32.HI R7, RZ, 0x1f, R7 ;  /* 0x0000001fff077819 */ /* 0x004fc80000011407 */
[----:B----4-:R-:W-:Y:S01]  /*36b0*/  LEA.HI R7, R7, R8, RZ, 0x6 ;  /* 0x0000000807077211 */ /* 0x010fe200078f30ff */
[----:B---3--:R-:W-:-:S03]  /*36c0*/  IMAD.SHL.U32 R6, R0, 0x10, RZ ;  /* 0x0000001000067824 */ /* 0x008fc600078e00ff */
[----:B------:R-:W-:Y:S02]  /*36d0*/  SHF.R.S32.HI R7, RZ, 0x6, R7 ;  /* 0x00000006ff077819 */ /* 0x000fe40000011407 */
[----:B------:R-:W-:Y:S02]  /*36e0*/  SHF.L.U32 R252, R0, 0x3, RZ ;  /* 0x0000000300fc7819 */ /* 0x000fe400000006ff */
[C---:B------:R-:W-:Y:S01]  /*36f0*/  IADD3 R4, R6.reuse, 0x20, RZ ;  /* 0x0000002006047810 */ /* 0x040fe20007ffe0ff */
[----:B------:R-:W-:Y:S01]  /*3700*/  IMAD.SHL.U32 R5, R7, 0x20, RZ ;  /* 0x0000002007057824 */ /* 0x000fe200078e00ff */
[----:B------:R-:W-:-:S03]  /*3710*/  IADD3 R0, R6, 0x40, RZ ;  /* 0x0000004006007810 */ /* 0x000fc60007ffe0ff */
[C---:B------:R-:W-:Y:S01]  /*3720*/  IMAD.IADD R4, R252.reuse, 0x1, R4 ;  /* 0x00000001fc047824 */ /* 0x040fe200078e0204 */
[----:B------:R-:W-:Y:S01]  /*3730*/  IADD3 R0, R252, R0, RZ ;  /* 0x00000000fc007210 */ /* 0x000fe20007ffe0ff */
[----:B------:R2:W-:Y:S01]  /*3740*/  STL [R1+0x38], R5 ;  /* 0x0000380501007387 */ /* 0x0005e20000100800 */
[----:B------:R-:W-:-:S05]  /*3750*/  IMAD.WIDE.U32 R6, R22, -0x2daee0ad, RZ ;  /* 0xd2511f5316067825 */ /* 0x000fca00078e00ff */
[----:B------:R-:W-:Y:S01]  /*3760*/  STL.64 [R1+0x8], R6 ;  /* 0x0000080601007387 */ /* 0x000fe20000100a00 */
[C---:B--2---:R-:W-:Y:S01]  /*3770*/  IMAD.IADD R5, R252.reuse, 0x1, R4 ;  /* 0x00000001fc057824 */ /* 0x044fe200078e0204 */
[----:B------:R-:W-:-:S03]  /*3780*/  IADD3 R4, R252, R0, RZ ;  /* 0x00000000fc047210 */ /* 0x000fc60007ffe0ff */
[C---:B------:R-:W-:Y:S02]  /*3790*/  IMAD.IADD R5, R252.reuse, 0x1, R5 ;  /* 0x00000001fc057824 */ /* 0x040fe400078e0205 */
[----:B------:R-:W-:-:S03]  /*37a0*/  IMAD.IADD R4, R252, 0x1, R4 ;  /* 0x00000001fc047824 */ /* 0x000fc600078e0204 */
[C---:B------:R-:W-:Y:S01]  /*37b0*/  IADD3 R5, R252.reuse, R5, RZ ;  /* 0x00000005fc057210 */ /* 0x040fe20007ffe0ff */
[----:B------:R-:W-:-:S04]  /*37c0*/  IMAD.IADD R4, R252, 0x1, R4 ;  /* 0x00000001fc047824 */ /* 0x000fc800078e0204 */
[----:B------:R2:W-:Y:S01]  /*37d0*/  STL [R1+0x4], R5 ;  /* 0x0000040501007387 */ /* 0x0005e20000100800 */
[----:B------:R-:W-:-:S03]  /*37e0*/  IADD3 R0, R252, R4, RZ ;  /* 0x00000004fc007210 */ /* 0x000fc60007ffe0ff */
[----:B------:R3:W-:Y:S01]  /*37f0*/  STL [R1], R4 ;  /* 0x0000000401007387 */ /* 0x0007e20000100800 */
[----:B--2---:R-:W-:-:S05]  /*3800*/  IMAD.IADD R5, R252, 0x1, R5 ;  /* 0x00000001fc057824 */ /* 0x004fca00078e0205 */
[----:B------:R3:W-:Y:S04]  /*3810*/  STL [R1+0x14], R5 ;  /* 0x0000140501007387 */ /* 0x0007e80000100800 */
[----:B-1----:R3:W-:Y:S02]  /*3820*/  STL [R1+0x10], R0 ;  /* 0x0000100001007387 */ /* 0x0027e40000100800 */
.L_x_253:
[----:B------:R-:W0:Y:S01]  /*3830*/  LDGDEPBAR ;  /* 0x00000000000079af */ /* 0x000e220000000000 */
[----:B---3--:R-:W-:Y:S01]  /*3840*/  IMAD.IADD R0, R230, 0x1, R220 ;  /* 0x00000001e6007824 */ /* 0x008fe200078e02dc */
[----:B------:R-:W-:Y:S01]  /*3850*/  USHF.L.U32 UR4, UR19, 0x7, URZ ;  /* 0x0000000713047899 */ /* 0x000fe2000800063f */
[----:B-----5:R-:W-:Y:S01]  /*3860*/  FSETP.NEU.FTZ.AND P2, PT, R250, -INF , PT ;  /* 0xff800000fa00780b */ /* 0x020fe20003f5d000 */
[----:B------:R-:W-:Y:S01]  /*3870*/  USHF.L.U32 UR5, UR7, 0x6, URZ ;  /* 0x0000000607057899 */ /* 0x000fe2000800063f */
[----:B------:R-:W-:Y:S01]  /*3880*/  FSETP.NEU.FTZ.AND P1, PT, R251, -INF , PT ;  /* 0xff800000fb00780b */ /* 0x000fe20003f3d000 */
        /* <DEDUP_REMOVED lines=57> */
[----:B------:R-:W3:Y:S07]  /*3c20*/  LDSM.16.M88.4 R132, [R221+0xd400] ;  /* 0x00d40000dd84783b */ /* 0x000eee0000000200 */
[-C--:B------:R-:W-:Y:S08]  /*3c30*/  HMMA.16816.F32.BF16 R4, R164, R168.reuse, R4 ;  /* 0x000000a8a404723c */ /* 0x080ff00000041804 */
        /* <DEDUP_REMOVED lines=23> */
[----:B------:R4:W1:Y:S03]  /*3db0*/  LDSM.16.M88.4 R132, [R0+0x2800] ;  /* 0x002800000084783b */ /* 0x0008660000000200 */
[----:B------:R-:W-:Y:S06]  /*3dc0*/  LOP3.LUT R144, R233, UR8, R149, 0x96, !PT ;  /* 0x00000008e9907c12 */ /* 0x000fec000f8e9695 */
[----:B------:R-:W-:Y:S04]  /*3dd0*/  IMAD.WIDE.U32 R144, R144, -0x326172a9, RZ ;  /* 0xcd9e8d5790907825 */ /* 0x000fe800078e00ff */
[----:B----4-:R-:W-:Y:S04]  /*3de0*/  IMAD R0, R148, 0x4, R163 ;  /* 0x0000000494007824 */ /* 0x010fe800078e02a3 */
        /* <DEDUP_REMOVED lines=11> */
[C---:B-1----:R-:W-:Y:S01]  /*3ea0*/  HMMA.16816.F32.BF16 R8, R132.reuse, R140, R8 ;  /* 0x0000008c8408723c */ /* 0x042fe20000041808 */
        /* <DEDUP_REMOVED lines=47> */
[C---:B------:R-:W-:Y:S01]  /*41a0*/  FMUL.FTZ R145, R248.reuse, 1.4426950216293334961 ;  /* 0x3fb8aa3bf8917820 */ /* 0x040fe20000410000 */
        /* <DEDUP_REMOVED lines=15> */
[CC--:B------:R-:W-:Y:S02]  /*42a0*/  @!P0 ISETP.GE.AND P5, PT, R142.reuse, R140.reuse, PT ;  /* 0x0000008c8e00820c */ /* 0x0c0fe40003fa6270 */
[----:B------:R-:W-:Y:S01]  /*42b0*/  @!P0 ISETP.GE.AND P4, PT, R149, R140, PT ;  /* 0x0000008c9500820c */ /* 0x000fe20003f86270 */
[C---:B------:R-:W-:Y:S01]  /*42c0*/  FMUL.FTZ R149, R249.reuse, 1.4426950216293334961 ;  /* 0x3fb8aa3bf9957820 */ /* 0x040fe20000410000 */
        /* <DEDUP_REMOVED lines=295> */
[----:B------:R-:W-:Y:S02]  /*5540*/  LEA R142, P0, R247, R140, 0x2 ;  /* 0x0000008cf78e7211 */ /* 0x000fe400078010ff */
        /* <DEDUP_REMOVED lines=85> */
[----:B------:R-:W-:Y:S01]  /*5aa0*/  FSETP.GE.FTZ.AND P0, PT, R148, RZ, PT ;  /* 0x000000ff9400720b */ /* 0x000fe20003f16000 */
[----:B------:R-:W-:Y:S01]  /*5ab0*/  FMUL.FTZ R165, R165, R4 ;  /* 0x00000004a5a57220 */ /* 0x000fe20000410000 */
[----:B------:R-:W-:Y:S01]  /*5ac0*/  FSETP.GE.FTZ.AND P1, PT, R149, RZ, PT ;  /* 0x000000ff9500720b */ /* 0x000fe20003f36000 */
[----:B------:R-:W-:Y:S01]  /*5ad0*/  FMUL.FTZ R164, R164, R0 ;  /* 0x00000000a4a47220 */ /* 0x000fe20000410000 */
[----:B------:R-:W-:Y:S01]  /*5ae0*/  FSETP.GE.FTZ.AND P2, PT, R158, RZ, PT ;  /* 0x000000ff9e00720b */ /* 0x000fe20003f56000 */
[----:B------:R-:W2:Y:S04]  /*5af0*/  LDG.E R4, [R142.64+0x80] ;  /* 0x0000800c8e047981 */ /* 0x000ea8000c1e1900 */
        /* <DEDUP_REMOVED lines=135> */
.L_x_251:
        /* <DEDUP_REMOVED lines=119> */
.L_x_252:
        /* <DEDUP_REMOVED lines=11> */
[----:B------:R-:W-:Y:S01]  /*6b90*/  IMAD.U32 R145, R145, -0x40, RZ ;  /* 0xffffffc091917824 */ /* 0x000fe200078e00ff */
[----:B------:R-:W-:Y:S01]  /*6ba0*/  UIADD3 UR6, UR7, -0x1, URZ ;  /* 0xffffffff07067890 */ /* 0x000fe2000fffe03f */
[----:B------:R-:W-:Y:S01]  /*6bb0*/  IMAD R149, R149, c[0x0][0x1c0], RZ ;  /* 0x0000700095957a24 */ /* 0x000fe200078e02ff */
[----:B------:R-:W-:Y:S01]  /*6bc0*/  @UP3 UIADD3.X UR4, UR11, -0x1, URZ, UP1, !UPT ;  /* 0xffffffff0b043890 */ /* 0x000fe20008ffe43f */
[----:B------:R-:W4:Y:S01]  /*6bd0*/  LDSM.16.MT88.4 R28, [R0+0xd000] ;  /* 0x00d00000001c783b */ /* 0x000f220000004200 */
[----:B------:R-:W-:Y:S01]  /*6be0*/  LEA R246, P1, R145, R150, 0x2 ;  /* 0x0000009691f67211 */ /* 0x000fe200078210ff */
[----:B------:R-:W-:Y:S02]  /*6bf0*/  IMAD.SHL.U32 R149, R149, 0x20, RZ ;  /* 0x0000002095957824 */ /* 0x000fe400078e00ff */
[----:B------:R-:W-:Y:S01]  /*6c00*/  IMAD.MOV.U32 R147, RZ, RZ, c[0x0][0x22c] ;  /* 0x00008b00ff937624 */ /* 0x000fe200078e00ff */
[----:B------:R-:W-:Y:S01]  /*6c10*/  LDSM.16.M88.4 R32, [R226] ;  /* 0x00000000e220783b */ /* 0x000fe20000000200 */
[----:B------:R-:W-:Y:S01]  /*6c20*/  LEA.HI.X.SX32 R245, R145, R151, 0x2, P1 ;  /* 0x0000009791f57211 */ /* 0x000fe200008f16ff */
[----:B------:R-:W-:Y:S01]  /*6c30*/  IMAD.MOV.U32 R145, RZ, RZ, c[0x0][0x22c] ;  /* 0x00008b00ff917624 */ /* 0x000fe200078e00ff */
[----:B------:R-:W-:Y:S01]  /*6c40*/  UMOV UR7, UR6 ;  /* 0x0000000600077c82 */ /* 0x000fe20008000000 */
[----:B------:R-:W-:Y:S01]  /*6c50*/  IMAD R147, R147, c[0x0][0x1c0], RZ ;  /* 0x0000700093937a24 */ /* 0x000fe200078e02ff */
[----:B------:R-:W1:Y:S01]  /*6c60*/  LDSM.16.MT88.4 R132, [R0+0x9400] ;  /* 0x009400000084783b */ /* 0x000e620000004200 */
[----:B------:R-:W-:Y:S02]  /*6c70*/  IMAD R145, R145, c[0x0][0x1c0], RZ ;  /* 0x0000700091917a24 */ /* 0x000fe400078e02ff */
[----:B------:R-:W-:Y:S02]  /*6c80*/  IMAD R147, R147, 0x28, RZ ;  /* 0x0000002893937824 */ /* 0x000fe400078e02ff */
[----:B------:R-:W1:Y:S01]  /*6c90*/  LDSM.16.MT88.4 R136, [R0+0xb400] ;  /* 0x00b400000088783b */ /* 0x000e620000004200 */
[----:B------:R-:W-:Y:S02]  /*6ca0*/  IMAD.SHL.U32 R145, R145, 0x10, RZ ;  /* 0x0000001091917824 */ /* 0x000fe400078e00ff */
[----:B------:R-:W-:Y:S02]  /*6cb0*/  IMAD.MOV.U32 R148, RZ, RZ, c[0x0][0x22c] ;  /* 0x00008b00ff947624 */ /* 0x000fe400078e00ff */
[----:B------:R-:W1:Y:S02]  /*6cc0*/  LDSM.16.MT88.4 R140, [R0+0xd400] ;  /* 0x00d40000008c783b */ /* 0x000e640000004200 */
        /* <DEDUP_REMOVED lines=8> */
[----:B------:R-:W-:Y:S07]  /*6d50*/  LDSM.16.M88.4 R28, [R228] ;  /* 0x00000000e41c783b */ /* 0x000fee0000000200 */
[C---:B------:R-:W-:Y:S08]  /*6d60*/  HMMA.16816.F32.BF16 R4, R32.reuse, R132, R4 ;  /* 0x000000842004723c */ /* 0x040ff00000041804 */
[C---:B------:R-:W-:Y:S01]  /*6d70*/  HMMA.16816.F32.BF16 R8, R32.reuse, R134, R8 ;  /* 0x000000862008723c */ /* 0x040fe20000041808 */
[----:B------:R-:W1:Y:S07]  /*6d80*/  LDSM.16.MT88.4 R132, [R0+0x9800] ;  /* 0x009800000084783b */ /* 0x000e6e0000004200 */
[C---:B------:R-:W-:Y:S08]  /*6d90*/  HMMA.16816.F32.BF16 R12, R32.reuse, R136, R12 ;  /* 0x00000088200c723c */ /* 0x040ff0000004180c */
[C---:B------:R-:W-:Y:S01]  /*6da0*/  HMMA.16816.F32.BF16 R16, R32.reuse, R138, R16 ;  /* 0x0000008a2010723c */ /* 0x040fe20000041810 */
[----:B------:R-:W2:Y:S07]  /*6db0*/  LDSM.16.MT88.4 R136, [R0+0xb800] ;  /* 0x00b800000088783b */ /* 0x000eae0000004200 */
[C---:B------:R-:W-:Y:S08]  /*6dc0*/  HMMA.16816.F32.BF16 R20, R32.reuse, R140, R20 ;  /* 0x0000008c2014723c */ /* 0x040ff00000041814 */
[----:B------:R-:W-:Y:S01]  /*6dd0*/  HMMA.16816.F32.BF16 R24, R32, R142, R24 ;  /* 0x0000008e2018723c */ /* 0x000fe20000041818 */
[----:B------:R-:W3:Y:S05]  /*6de0*/  LDSM.16.MT88.4 R32, [R0+0xd800] ;  /* 0x00d800000020783b */ /* 0x000eea0000004200 */
[----:B------:R-:W-:Y:S02]  /*6df0*/  LDSM.16.MT88.4 R140, [R0+0xbc00] ;  /* 0x00bc0000008c783b */ /* 0x000fe40000004200 */
[C---:B-1----:R-:W-:Y:S08]  /*6e00*/  HMMA.16816.F32.BF16 R4, R28.reuse, R132, R4 ;  /* 0x000000841c04723c */ /* 0x042ff00000041804 */
[C---:B------:R-:W-:Y:S01]  /*6e10*/  HMMA.16816.F32.BF16 R8, R28.reuse, R134, R8 ;  /* 0x000000861c08723c */ /* 0x040fe20000041808 */
[----:B------:R-:W-:Y:S07]  /*6e20*/  LDSM.16.M88.4 R132, [R227] ;  /* 0x00000000e384783b */ /* 0x000fee0000000200 */
[C---:B--2---:R-:W-:Y:S08]  /*6e30*/  HMMA.16816.F32.BF16 R12, R28.reuse, R136, R12 ;  /* 0x000000881c0c723c */ /* 0x044ff0000004180c */
[C---:B------:R-:W-:Y:S01]  /*6e40*/  HMMA.16816.F32.BF16 R16, R28.reuse, R138, R16 ;  /* 0x0000008a1c10723c */ /* 0x040fe20000041810 */
[----:B------:R-:W1:Y:S07]  /*6e50*/  LDSM.16.MT88.4 R136, [R0+0x9c00] ;  /* 0x009c00000088783b */ /* 0x000e6e0000004200 */
[C---:B---3--:R-:W-:Y:S08]  /*6e60*/  HMMA.16816.F32.BF16 R20, R28.reuse, R32, R20 ;  /* 0x000000201c14723c */ /* 0x048ff00000041814 */
[----:B------:R-:W-:Y:S01]  /*6e70*/  HMMA.16816.F32.BF16 R24, R28, R34, R24 ;  /* 0x000000221c18723c */ /* 0x000fe20000041818 */
[----:B------:R-:W2:Y:S05]  /*6e80*/  LDSM.16.MT88.4 R28, [R0+0xdc00] ;  /* 0x00dc0000001c783b */ /* 0x000eaa0000004200 */
[----:B------:R-:W-:Y:S02]  /*6e90*/  LDSM.16.M88.4 R32, [R225+0x2000] ;  /* 0x00200000e120783b */ /* 0x000fe40000000200 */
[C---:B-1----:R-:W-:Y:S08]  /*6ea0*/  HMMA.16816.F32.BF16 R4, R132.reuse, R136, R4 ;  /* 0x000000888404723c */ /* 0x042ff00000041804 */
[C---:B------:R-:W-:Y:S01]  /*6eb0*/  HMMA.16816.F32.BF16 R8, R132.reuse, R138, R8 ;  /* 0x0000008a8408723c */ /* 0x040fe20000041808 */
[----:B------:R-:W1:Y:S07]  /*6ec0*/  LDSM.16.MT88.4 R136, [R0+0xa000] ;  /* 0x00a000000088783b */ /* 0x000e6e0000004200 */
[C---:B------:R-:W-:Y:S08]  /*6ed0*/  HMMA.16816.F32.BF16 R12, R132.reuse, R140, R12 ;  /* 0x0000008c840c723c */ /* 0x040ff0000004180c */
[C---:B------:R-:W-:Y:S01]  /*6ee0*/  HMMA.16816.F32.BF16 R16, R132.reuse, R142, R16 ;  /* 0x0000008e8410723c */ /* 0x040fe20000041810 */
[----:B------:R-:W3:Y:S07]  /*6ef0*/  LDSM.16.MT88.4 R140, [R0+0xc000] ;  /* 0x00c00000008c783b */ /* 0x000eee0000004200 */
[C---:B--2---:R-:W-:Y:S08]  /*6f00*/  HMMA.16816.F32.BF16 R20, R132.reuse, R28, R20 ;  /* 0x0000001c8414723c */ /* 0x044ff00000041814 */
[----:B------:R-:W-:Y:S01]  /*6f10*/  HMMA.16816.F32.BF16 R24, R132, R30, R24 ;  /* 0x0000001e8418723c */ /* 0x000fe20000041818 */
[----:B------:R-:W2:Y:S05]  /*6f20*/  LDSM.16.MT88.4 R28, [R0+0xe000] ;  /* 0x00e00000001c783b */ /* 0x000eaa0000004200 */
[----:B------:R-:W-:Y:S02]  /*6f30*/  LDSM.16.M88.4 R132, [R226+0x2000] ;  /* 0x00200000e284783b */ /* 0x000fe40000000200 */
[C---:B-1----:R-:W-:Y:S08]  /*6f40*/  HMMA.16816.F32.BF16 R4, R32.reuse, R136, R4 ;  /* 0x000000882004723c */ /* 0x042ff00000041804 */
[C---:B------:R-:W-:Y:S01]  /*6f50*/  HMMA.16816.F32.BF16 R8, R32.reuse, R138, R8 ;  /* 0x0000008a2008723c */ /* 0x040fe20000041808 */
[----:B------:R-:W1:Y:S07]  /*6f60*/  LDSM.16.MT88.4 R136, [R0+0xa400] ;  /* 0x00a400000088783b */ /* 0x000e6e0000004200 */
[C---:B---3--:R-:W-:Y:S08]  /*6f70*/  HMMA.16816.F32.BF16 R12, R32.reuse, R140, R12 ;  /* 0x0000008c200c723c */ /* 0x048ff0000004180c */
        /* <DEDUP_REMOVED lines=24> */
[----:B------:R2:W2:Y:S06]  /*7100*/  LDSM.16.MT88.4 R28, [R0+0xec00] ;  /* 0x00ec0000001c783b */ /* 0x0004ac0000004200 */
[----:B------:R-:W-:Y:S01]  /*7110*/  @P0 IADD3 R34, R247, -0x40, RZ ;  /* 0xffffffc0f7220810 */ /* 0x000fe20007ffe0ff */
[C---:B-1----:R-:W-:Y:S05]  /*7120*/  HMMA.16816.F32.BF16 R4, R132.reuse, R136, R4 ;  /* 0x000000888404723c */ /* 0x042fea0000041804 */
[----:B------:R-:W-:Y:S01]  /*7130*/  @P0 IMAD.WIDE R34, R34, R146, UR10 ;  /* 0x0000000a22220e25 */ /* 0x000fe2000f8e0292 */
[----:B------:R-:W-:Y:S02]  /*7140*/  @UP3 UMOV UR10, UR5 ;  /* 0x00000005000a3c82 */ /* 0x000fe40008000000 */
[C---:B------:R-:W-:Y:S01]  /*7150*/  HMMA.16816.F32.BF16 R8, R132.reuse, R138, R8 ;  /* 0x0000008a8408723c */ /* 0x040fe20000041808 */
[----:B------:R-:W4:Y:S01]  /*7160*/  LDL R139, [R1+0x4] ;  /* 0x00000400018b7983 */ /* 0x000f220000100800 */
[----:B------:R-:W-:Y:S02]  /*7170*/  @UP3 UMOV UR11, UR4 ;  /* 0x00000004000b3c82 */ /* 0x000fe40008000000 */
[----:B------:R-:W-:Y:S02]  /*7180*/  IMAD.MOV.U32 R146, RZ, RZ, c[0x0][0x22c] ;  /* 0x00008b00ff927624 */ /* 0x000fe400078e00ff */
[----:B------:R-:W4:Y:S02]  /*7190*/  LDL R138, [R1+0x14] ;  /* 0x00001400018a7983 */ /* 0x000f240000100800 */
[C---:B---3--:R-:W-:Y:S03]  /*71a0*/  HMMA.16816.F32.BF16 R12, R132.reuse, R140, R12 ;  /* 0x0000008c840c723c */ /* 0x048fe6000004180c */
[----:B--2---:R-:W2:Y:S01]  /*71b0*/  LDL R0, [R1+0x10] ;  /* 0x0000100001007983 */ /* 0x004ea20000100800 */
[----:B------:R-:W-:Y:S04]  /*71c0*/  IMAD R146, R146, c[0x0][0x1c0], RZ ;  /* 0x0000700092927a24 */ /* 0x000fe800078e02ff */
[C---:B------:R-:W-:Y:S01]  /*71d0*/  HMMA.16816.F32.BF16 R16, R132.reuse, R142, R16 ;  /* 0x0000008e8410723c */ /* 0x040fe20000041810 */
[----:B------:R1:W5:Y:S03]  /*71e0*/  @P0 LDG.E R250, [R34.64] ;  /* 0x0000000c22fa0981 */ /* 0x000366000c1e1900 */
[----:B------:R-:W-:Y:S02]  /*71f0*/  IMAD R146, R146, 0x18, RZ ;  /* 0x0000001892927824 */ /* 0x000fe400078e02ff */
[----:B------:R1:W5:Y:S02]  /*7200*/  @P0 LDG.E R251, [R34.64+0x20] ;  /* 0x0000200c22fb0981 */ /* 0x000364000c1e1900 */
[C---:B------:R-:W-:Y:S03]  /*7210*/  HMMA.16816.F32.BF16 R20, R132.reuse, R28, R20 ;  /* 0x0000001c8414723c */ /* 0x040fe60000041814 */
[----:B------:R1:W5:Y:S04]  /*7220*/  @P0 LDG.E R248, [R34.64+0x80] ;  /* 0x0000800c22f80981 */ /* 0x000368000c1e1900 */
[----:B------:R-:W-:Y:S01]  /*7230*/  IMAD.MOV.U32 R28, RZ, RZ, R246 ;  /* 0x000000ffff1c7224 */ /* 0x000fe200078e00f6 */
[----:B------:R-:W-:Y:S01]  /*7240*/  HMMA.16816.F32.BF16 R24, R132, R30, R24 ;  /* 0x0000001e8418723c */ /* 0x000fe20000041818 */
[----:B------:R1:W5:Y:S03]  /*7250*/  @P0 LDG.E R249, [R34.64+0xa0] ;  /* 0x0000a00c22f90981 */ /* 0x000366000c1e1900 */
[----:B------:R-:W-:Y:S01]  /*7260*/  IMAD.MOV.U32 R29, RZ, RZ, R245 ;  /* 0x000000ffff1d7224 */ /* 0x000fe200078e00f5 */
[CC--:B------:R-:W-:Y:S02]  /*7270*/  LEA R32, P1, R252.reuse, R28.reuse, 0x2 ;  /* 0x0000001cfc207211 */ /* 0x0c0fe400078210ff */
[CC--:B------:R-:W-:Y:S02]  /*7280*/  LEA R136, P0, R145.reuse, R28.reuse, 0x2 ;  /* 0x0000001c91887211 */ /* 0x0c0fe400078010ff */
[----:B------:R3:W-:Y:S03]  /*7290*/  RED.E.ADD.F32.FTZ.RN.STRONG.GPU [R28.64], R4 ;  /* 0x000000041c00798e */ /* 0x0007e6000c10e78c */
[-C--:B------:R-:W-:Y:S02]  /*72a0*/  LEA.HI.X.SX32 R33, R252, R29.reuse, 0x2, P1 ;  /* 0x0000001dfc217211 */ /* 0x080fe400008f16ff */
[-C--:B------:R-:W-:Y:S02]  /*72b0*/  LEA.HI.X.SX32 R137, R145, R29.reuse, 0x2, P0 ;  /* 0x0000001d91897211 */ /* 0x080fe400000f16ff */
[CC--:B------:R-:W-:Y:S01]  /*72c0*/  LEA R132, P1, R146.reuse, R28.reuse, 0x2 ;  /* 0x0000001c92847211 */ /* 0x0c0fe200078210ff */
[----:B------:R3:W-:Y:S01]  /*72d0*/  RED.E.ADD.F32.FTZ.RN.STRONG.GPU [R32.64], R5 ;  /* 0x000000052000798e */ /* 0x0007e2000c10e78c */
[CC--:B------:R-:W-:Y:S02]  /*72e0*/  LEA R30, P2, R147.reuse, R28.reuse, 0x2 ;  /* 0x0000001c931e7211 */ /* 0x0c0fe400078410ff */
[-C--:B------:R-:W-:Y:S01]  /*72f0*/  LEA.HI.X.SX32 R133, R146, R29.reuse, 0x2, P1 ;  /* 0x0000001d92857211 */ /* 0x080fe200008f16ff */
[----:B------:R-:W-:Y:S01]  /*7300*/  IMAD.MOV.U32 R146, RZ, RZ, c[0x0][0x22c] ;  /* 0x00008b00ff927624 */ /* 0x000fe200078e00ff */
[----:B------:R3:W-:Y:S01]  /*7310*/  RED.E.ADD.F32.FTZ.RN.STRONG.GPU [R136.64], R6 ;  /* 0x000000068800798e */ /* 0x0007e2000c10e78c */
[-C--:B------:R-:W-:Y:S01]  /*7320*/  LEA.HI.X.SX32 R31, R147, R29.reuse, 0x2, P2 ;  /* 0x0000001d931f7211 */ /* 0x080fe200010f16ff */
[----:B------:R-:W-:Y:S01]  /*7330*/  IMAD.MOV.U32 R147, RZ, RZ, c[0x0][0x22c] ;  /* 0x00008b00ff937624 */ /* 0x000fe200078e00ff */
[----:B------:R-:W-:Y:S01]  /*7340*/  IADD3 R134, R145, 0x40, RZ ;  /* 0x0000004091867810 */ /* 0x000fe20007ffe0ff */
[----:B------:R-:W-:Y:S01]  /*7350*/  IMAD R146, R146, c[0x0][0x1c0], RZ ;  /* 0x0000700092927a24 */ /* 0x000fe200078e02ff */
[----:B------:R3:W-:Y:S01]  /*7360*/  RED.E.ADD.F32.FTZ.RN.STRONG.GPU [R132.64], R7 ;  /* 0x000000078400798e */ /* 0x0007e2000c10e78c */
[-C--:B-1----:R-:W-:Y:S01]  /*7370*/  LEA R34, P0, R149, R28.reuse, 0x2 ;  /* 0x0000001c95227211 */ /* 0x082fe200078010ff */
[----:B------:R-:W-:Y:S02]  /*7380*/  IMAD R147, R147, c[0x0][0x1c0], RZ ;  /* 0x0000700093937a24 */ /* 0x000fe400078e02ff */
[----:B------:R-:W-:Y:S01]  /*7390*/  IMAD R146, R146, 0x30, RZ ;  /* 0x0000003092927824 */ /* 0x000fe200078e02ff */
[-C--:B------:R-:W-:Y:S01]  /*73a0*/  LEA.HI.X.SX32 R35, R149, R29.reuse, 0x2, P0 ;  /* 0x0000001d95237211 */ /* 0x080fe200000f16ff */
[----:B------:R-:W-:Y:S03]  /*73b0*/  IMAD.SHL.U32 R147, R147, 0x10, RZ ;  /* 0x0000001093937824 */ /* 0x000fe600078e00ff */
[CC--:B---3--:R-:W-:Y:S01]  /*73c0*/  LEA R4, P1, R146.reuse, R28.reuse, 0x2 ;  /* 0x0000001c92047211 */ /* 0x0c8fe200078210ff */
[----:B------:R1:W-:Y:S01]  /*73d0*/  RED.E.ADD.F32.FTZ.RN.STRONG.GPU [R34.64], R8 ;  /* 0x000000082200798e */ /* 0x0003e2000c10e78c */
[----:B------:R-:W-:Y:S04]  /*73e0*/  IADD3 R140, R147, 0x20, RZ ;  /* 0x00000020938c7810 */ /* 0x000fe80007ffe0ff */
[----:B------:R3:W-:Y:S01]  /*73f0*/  RED.E.ADD.F32.FTZ.RN.STRONG.GPU [R30.64], R9 ;  /* 0x000000091e00798e */ /* 0x0007e2000c10e78c */
[-C--:B------:R-:W-:Y:S01]  /*7400*/  LEA.HI.X.SX32 R5, R146, R29.reuse, 0x2, P1 ;  /* 0x0000001d92057211 */ /* 0x080fe200008f16ff */
[----:B------:R-:W-:Y:S04]  /*7410*/  IMAD.MOV.U32 R146, RZ, RZ, c[0x0][0x22c] ;  /* 0x00008b00ff927624 */ /* 0x000fe800078e00ff */
[----:B------:R3:W-:Y:S01]  /*7420*/  RED.E.ADD.F32.FTZ.RN.STRONG.GPU [R4.64], R10 ;  /* 0x0000000a0400798e */ /* 0x0007e2000c10e78c */
[-C--:B------:R-:W-:Y:S01]  /*7430*/  LEA R6, P0, R148, R28.reuse, 0x2 ;  /* 0x0000001c94067211 */ /* 0x080fe200078010ff */
[----:B------:R-:W-:Y:S03]  /*7440*/  IMAD R146, R146, c[0x0][0x1c0], RZ ;  /* 0x0000700092927a24 */ /* 0x000fe600078e02ff */
[----:B------:R-:W2:Y:S01]  /*7450*/  LDL R132, [R1] ;  /* 0x0000000001847983 */ /* 0x000ea20000100800 */
[-C--:B------:R-:W-:Y:S01]  /*7460*/  LEA.HI.X.SX32 R7, R148, R29.reuse, 0x2, P0 ;  /* 0x0000001d94077211 */ /* 0x080fe200000f16ff */
[----:B------:R-:W-:Y:S01]  /*7470*/  IMAD.SHL.U32 R146, R146, 0x10, RZ ;  /* 0x0000001092927824 */ /* 0x000fe200078e00ff */
[C---:B------:R-:W-:Y:S03]  /*7480*/  IADD3 R133, R145.reuse, 0x40, RZ ;  /* 0x0000004091857810 */ /* 0x040fe60007ffe0ff */
[----:B------:R3:W-:Y:S01]  /*7490*/  RED.E.ADD.F32.FTZ.RN.STRONG.GPU [R6.64], R11 ;  /* 0x0000000b0600798e */ /* 0x0007e2000c10e78c */
[----:B------:R-:W-:Y:S01]  /*74a0*/  IADD3 R142, R146, 0x20, RZ ;  /* 0x00000020928e7810 */ /* 0x000fe20007ffe0ff */
[----:B------:R-:W-:Y:S01]  /*74b0*/  IMAD.IADD R133, R252, 0x1, R133 ;  /* 0x00000001fc857824 */ /* 0x000fe200078e0285 */
[----:B------:R-:W-:Y:S02]  /*74c0*/  IADD3 R141, R146, 0x20, RZ ;  /* 0x00000020928d7810 */ /* 0x000fe40007ffe0ff */
[----:B------:R3:W-:Y:S01]  /*74d0*/  RED.E.ADD.F32.FTZ.RN.STRONG.GPU [R28.64+0x80], R12 ;  /* 0x0000800c1c00798e */ /* 0x0007e2000c10e78c */
[C---:B------:R-:W-:Y:S01]  /*74e0*/  IMAD.IADD R142, R252.reuse, 0x1, R142 ;  /* 0x00000001fc8e7824 */ /* 0x040fe200078e028e */
[C---:B-1----:R-:W-:Y:S01]  /*74f0*/  IADD3 R35, R145.reuse, 0x40, RZ ;  /* 0x0000004091237810 */ /* 0x042fe20007ffe0ff */
[----:B------:R-:W-:Y:S01]  /*7500*/  IMAD.IADD R141, R252, 0x1, R141 ;  /* 0x00000001fc8d7824 */ /* 0x000fe200078e028d */
[----:B------:R-:W-:Y:S01]  /*7510*/  IADD3 R34, R145, 0x40, RZ ;  /* 0x0000004091227810 */ /* 0x000fe20007ffe0ff */
[----:B------:R1:W-:Y:S01]  /*7520*/  RED.E.ADD.F32.FTZ.RN.STRONG.GPU [R32.64+0x80], R13 ;  /* 0x0000800d2000798e */ /* 0x0003e2000c10e78c */
[-C--:B---3--:R-:W-:Y:S01]  /*7530*/  LEA R30, P1, R142, R28.reuse, 0x2 ;  /* 0x0000001c8e1e7211 */ /* 0x088fe200078210ff */
[C---:B------:R-:W-:Y:S02]  /*7540*/  IMAD.IADD R141, R252.reuse, 0x1, R141 ;  /* 0x00000001fc8d7824 */ /* 0x040fe400078e028d */
[----:B------:R-:W-:Y:S01]  /*7550*/  IMAD.IADD R35, R252, 0x1, R35 ;  /* 0x00000001fc237824 */ /* 0x000fe200078e0223 */
[-C--:B------:R-:W-:Y:S01]  /*7560*/  LEA.HI.X.SX32 R31, R142, R29.reuse, 0x2, P1 ;  /* 0x0000001d8e1f7211 */ /* 0x080fe200008f16ff */
        /* <DEDUP_REMOVED lines=9> */
[C---:B------:R-:W-:Y:S01]  /*7600*/  IMAD.IADD R140, R252.reuse, 0x1, R140 ;  /* 0x00000001fc8c7824 */ /* 0x040fe200078e028c */
[-C--:B------:R-:W-:Y:S02]  /*7610*/  LEA.HI.X.SX32 R11, R141, R29.reuse, 0x2, P0 ;  /* 0x0000001d8d0b7211 */ /* 0x080fe400000f16ff */
[----:B------:R3:W-:Y:S01]  /*7620*/  RED.E.ADD.F32.FTZ.RN.STRONG.GPU [R30.64], R15 ;  /* 0x0000000f1e00798e */ /* 0x0007e2000c10e78c */
[C---:B------:R-:W-:Y:S01]  /*7630*/  IMAD.IADD R140, R252.reuse, 0x1, R140 ;  /* 0x00000001fc8c7824 */ /* 0x040fe200078e028c */
[CC--:B------:R-:W-:Y:S03]  /*7640*/  LEA R12, P4, R35.reuse, R28.reuse, 0x2 ;  /* 0x0000001c230c7211 */ /* 0x0c0fe600078810ff */
[----:B------:R-:W-:Y:S01]  /*7650*/  IMAD.IADD R140, R252, 0x1, R140 ;  /* 0x00000001fc8c7824 */ /* 0x000fe200078e028c */
[----:B------:R3:W-:Y:S01]  /*7660*/  RED.E.ADD.F32.FTZ.RN.STRONG.GPU [R10.64], R16 ;  /* 0x000000100a00798e */ /* 0x0007e2000c10e78c */
[-C--:B-1----:R-:W-:Y:S03]  /*7670*/  LEA.HI.X.SX32 R13, R35, R29.reuse, 0x2, P4 ;  /* 0x0000001d230d7211 */ /* 0x082fe600020f16ff */
[CC--:B------:R-:W-:Y:S04]  /*7680*/  LEA R8, P2, R140.reuse, R28.reuse, 0x2 ;  /* 0x0000001c8c087211 */ /* 0x0c0fe800078410ff */
[-C--:B------:R-:W-:Y:S02]  /*7690*/  LEA.HI.X.SX32 R9, R140, R29.reuse, 0x2, P2 ;  /* 0x0000001d8c097211 */ /* 0x080fe400010f16ff */
[----:B------:R-:W-:Y:S05]  /*76a0*/  LDSM.16.MT88.4 R140, [R3+0x1c00] ;  /* 0x001c0000038c783b */ /* 0x000fea0000004200 */
[----:B------:R1:W-:Y:S01]  /*76b0*/  RED.E.ADD.F32.FTZ.RN.STRONG.GPU [R8.64], R17 ;  /* 0x000000110800798e */ /* 0x0003e2000c10e78c */
[CC--:B---3--:R-:W-:Y:S04]  /*76c0*/  LEA R14, P5, R134.reuse, R28.reuse, 0x2 ;  /* 0x0000001c860e7211 */ /* 0x0c8fe800078a10ff */
[-C--:B------:R-:W-:Y:S02]  /*76d0*/  LEA.HI.X.SX32 R15, R134, R29.reuse, 0x2, P5 ;  /* 0x0000001d860f7211 */ /* 0x080fe400028f16ff */
[CC--:B------:R-:W-:Y:S04]  /*76e0*/  LEA R10, P3, R34.reuse, R28.reuse, 0x2 ;  /* 0x0000001c220a7211 */ /* 0x0c0fe800078610ff */
[-C--:B------:R-:W-:Y:S02]  /*76f0*/  LEA.HI.X.SX32 R11, R34, R29.reuse, 0x2, P3 ;  /* 0x0000001d220b7211 */ /* 0x080fe400018f16ff */
[CC--:B-1----:R-:W-:Y:S04]  /*7700*/  LEA R8, P2, R133.reuse, R28.reuse, 0x2 ;  /* 0x0000001c85087211 */ /* 0x0c2fe800078410ff */
[-C--:B------:R-:W-:Y:S02]  /*7710*/  LEA.HI.X.SX32 R9, R133, R29.reuse, 0x2, P2 ;  /* 0x0000001d85097211 */ /* 0x080fe400010f16ff */
[CC--:B----4-:R-:W-:Y:S04]  /*7720*/  LEA R6, P1, R139.reuse, R28.reuse, 0x2 ;  /* 0x0000001c8b067211 */ /* 0x0d0fe800078210ff */
[-C--:B------:R-:W-:Y:S02]  /*7730*/  LEA.HI.X.SX32 R7, R139, R29.reuse, 0x2, P1 ;  /* 0x0000001d8b077211 */ /* 0x080fe400008f16ff */
[CC--:B------:R-:W-:Y:S03]  /*7740*/  LEA R4, P0, R138.reuse, R28.reuse, 0x2 ;  /* 0x0000001c8a047211 */ /* 0x0c0fe600078010ff */
[----:B------:R-:W-:Y:S01]  /*7750*/  RED.E.ADD.F32.FTZ.RN.STRONG.GPU [R6.64], R18 ;  /* 0x000000120600798e */ /* 0x000fe2000c10e78c */
[-C--:B------:R-:W-:Y:S04]  /*7760*/  LEA.HI.X.SX32 R5, R138, R29.reuse, 0x2, P0 ;  /* 0x0000001d8a057211 */ /* 0x080fe800000f16ff */
[----:B------:R-:W-:Y:S05]  /*7770*/  LDSM.16.MT88.4 R136, [R2+0x12800] ;  /* 0x012800000288783b */ /* 0x000fea0000004200 */
[----:B------:R2:W-:Y:S05]  /*7780*/  RED.E.ADD.F32.FTZ.RN.STRONG.GPU [R4.64], R19 ;  /* 0x000000130400798e */ /* 0x0005ea000c10e78c */
[----:B------:R-:W-:Y:S05]  /*7790*/  RED.E.ADD.F32.FTZ.RN.STRONG.GPU [R28.64+0x100], R20 ;  /* 0x000100141c00798e */ /* 0x000fea000c10e78c */
[----:B------:R-:W-:Y:S05]  /*77a0*/  RED.E.ADD.F32.FTZ.RN.STRONG.GPU [R32.64+0x100], R21 ;  /* 0x000100152000798e */ /* 0x000fea000c10e78c */
[----:B------:R-:W-:Y:S05]  /*77b0*/  RED.E.ADD.F32.FTZ.RN.STRONG.GPU [R14.64], R22 ;  /* 0x000000160e00798e */ /* 0x000fea000c10e78c */
[----:B------:R-:W-:Y:S05]  /*77c0*/  RED.E.ADD.F32.FTZ.RN.STRONG.GPU [R12.64], R23 ;  /* 0x000000170c00798e */ /* 0x000fea000c10e78c */
[----:B------:R-:W-:Y:S01]  /*77d0*/  RED.E.ADD.F32.FTZ.RN.STRONG.GPU [R10.64], R24 ;  /* 0x000000180a00798e */ /* 0x000fe2000c10e78c */
[CC--:B--2---:R-:W-:Y:S04]  /*77e0*/  LEA R4, P0, R0.reuse, R28.reuse, 0x2 ;  /* 0x0000001c00047211 */ /* 0x0c4fe800078010ff */
[----:B------:R-:W-:Y:S01]  /*77f0*/  RED.E.ADD.F32.FTZ.RN.STRONG.GPU [R8.64], R25 ;  /* 0x000000190800798e */ /* 0x000fe2000c10e78c */
[-C--:B------:R-:W-:Y:S02]  /*7800*/  LEA.HI.X.SX32 R5, R0, R29.reuse, 0x2, P0 ;  /* 0x0000001d00057211 */ /* 0x080fe400000f16ff */
[----:B------:R-:W-:Y:S02]  /*7810*/  PLOP3.LUT P0, PT, PT, PT, UP2, 0x80, 0x0 ;  /* 0x000000000000781c */ /* 0x000fe40003f0f028 */
[----:B------:R-:W-:Y:S01]  /*7820*/  LDSM.16.MT88.4 R8, [R3] ;  /* 0x000000000308783b */ /* 0x000fe20000004200 */
[C---:B------:R-:W-:Y:S04]  /*7830*/  IADD3 R0, R3.reuse, -0x3000, RZ ;  /* 0xffffd00003007810 */ /* 0x040fe80007ffe0ff */
[----:B------:R-:W-:Y:S05]  /*7840*/  LDSM.16.MT88.4 R12, [R2+0x11000] ;  /* 0x01100000020c783b */ /* 0x000fea0000004200 */
        /* <DEDUP_REMOVED lines=13> */
[----:B------:R-:W2:Y:S05]  /*7920*/  LDSM.16.MT88.4 R132, [R2+0x11800] ;  /* 0x011800000284783b */ /* 0x000eaa0000004200 */
        /* <DEDUP_REMOVED lines=16> */
[----:B------:R-:W4:Y:S05]  /*7a30*/  LDSM.16.MT88.4 R4, [R2+0x10000] ;  /* 0x010000000204783b */ /* 0x000f2a0000004200 */
[----:B------:R-:W1:Y:S02]  /*7a40*/  LDSM.16.MT88.4 R28, [R3+0x1800] ;  /* 0x00180000031c783b */ /* 0x000e640000004200 */
        /* <DEDUP_REMOVED lines=257> */
.L_x_254:
        /* <DEDUP_REMOVED lines=18> */
.L_x_255:
[----:B-1----:R-:W2:Y:S01]  /*8b80*/  LDL.64 R4, [R1+0x30] ;  /* 0x0000300001047983 */ /* 0x002ea20000100a00 */
[----:B-----5:R-:W-:Y:S01]  /*8b90*/  IMAD.SHL.U32 R3, R144, 0x2, RZ ;  /* 0x0000000290037824 */ /* 0x020fe200078e00ff */
[----:B------:R-:W-:Y:S01]  /*8ba0*/  USHF.L.U32 UR4, UR19, 0x7, URZ ;  /* 0x0000000713047899 */ /* 0x000fe2000800063f */
[----:B------:R-:W-:Y:S01]  /*8bb0*/  BSSY B0, `(.L_x_256) ;  /* 0x0000032000007945 */ /* 0x000fe20003800000 */
[----:B------:R-:W-:Y:S02]  /*8bc0*/  BAR.SYNC.DEFER_BLOCKING 0x0 ;  /* 0x0000000000007b1d */ /* 0x000fe40000010000 */
[----:B------:R-:W-:Y:S02]  /*8bd0*/  USHF.R.S32.HI UR8, URZ, 0x1f, UR4 ;  /* 0x0000001f3f087899 */ /* 0x000fe40008011404 */
[----:B------:R-:W-:-:S02]  /*8be0*/  IMAD.U32 R25, RZ, RZ, UR4 ;  /* 0x00000004ff197e24 */ /* 0x000fc4000f8e00ff */
[----:B------:R-:W1:Y:S01]  /*8bf0*/  S2R R9, SR_TID.X ;  /* 0x0000000000097919 */ /* 0x000e620000002100 */
[----:B------:R-:W-:Y:S02]  /*8c00*/  ULDC.64 UR6, c[0x0][0x3a0] ;  /* 0x0000e80000067ab9 */ /* 0x000fe40000000a00 */
[----:B------:R-:W-:-:S04]  /*8c10*/  UIMAD UR5, UR8, UR6, URZ ;  /* 0x00000006080572a4 */ /* 0x000fc8000f8e023f */
[----:B------:R-:W-:-:S03]  /*8c20*/  UIMAD UR5, UR4, UR7, UR5 ;  /* 0x00000007040572a4 */ /* 0x000fc6000f8e0205 */
[----:B------:R-:W-:Y:S02]  /*8c30*/  ULDC.64 UR6, c[0x0][0x3b8] ;  /* 0x0000ee0000067ab9 */ /* 0x000fe40000000a00 */
[----:B------:R-:W-:Y:S01]  /*8c40*/  UIMAD UR6, UR60, UR6, URZ ;  /* 0x000000063c0672a4 */ /* 0x000fe2000f8e023f */
[----:B------:R-:W-:Y:S01]  /*8c50*/  IMAD.U32 R8, RZ, RZ, UR5 ;  /* 0x00000005ff087e24 */ /* 0x000fe2000f8e00ff */
[----:B------:R-:W-:Y:S02]  /*8c60*/  UIMAD UR5, UR19, -0x80, UR16 ;  /* 0xffffff80130578a4 */ /* 0x000fe4000f8e0210 */
[----:B------:R-:W-:Y:S01]  /*8c70*/  UIMAD UR6, UR35, UR7, UR6 ;  /* 0x00000007230672a4 */ /* 0x000fe2000f8e0206 */
[----:B------:R3:W4:Y:S04]  /*8c80*/  LDS.128 R36, [R3+0xa000] ;  /* 0x00a0000003247984 */ /* 0x0007280000000c00 */
[----:B------:R3:W2:Y:S01]  /*8c90*/  LDS.128 R32, [R3+0xc000] ;  /* 0x00c0000003207984 */ /* 0x0006a20000000c00 */
[----:B-1----:R-:W-:-:S03]  /*8ca0*/  SHF.R.S32.HI R0, RZ, 0x1f, R9 ;  /* 0x0000001fff007819 */ /* 0x002fc60000011409 */
[----:B------:R3:W1:Y:S01]  /*8cb0*/  LDS.128 R28, [R3+0xe000] ;  /* 0x00e00000031c7984 */ /* 0x0006620000000c00 */
[----:B------:R-:W-:-:S03]  /*8cc0*/  LEA.HI R0, R0, R9, RZ, 0x2 ;  /* 0x0000000900007211 */ /* 0x000fc600078f10ff */
[----:B------:R3:W1:Y:S01]  /*8cd0*/  LDS.128 R48, [R3+0xf000] ;  /* 0x00f0000003307984 */ /* 0x0006620000000c00 */
[----:B------:R-:W-:-:S03]  /*8ce0*/  SHF.R.S32.HI R0, RZ, 0x2, R0 ;  /* 0x00000002ff007819 */ /* 0x000fc60000011400 */
[----:B------:R3:W1:Y:S01]  /*8cf0*/  LDS.128 R60, [R3+0x10000] ;  /* 0x01000000033c7984 */ /* 0x0006620000000c00 */
[----:B------:R-:W-:-:S03]  /*8d00*/  ISETP.GE.AND P2, PT, R0, UR5, PT ;  /* 0x0000000500007c0c */ /* 0x000fc6000bf46270 */
[----:B------:R3:W1:Y:S01]  /*8d10*/  LDS.128 R44, [R3+0x11000] ;  /* 0x01100000032c7984 */ /* 0x0006620000000c00 */
[----:B------:R-:W-:-:S03]  /*8d20*/  SHF.R.S32.HI R26, RZ, 0x1f, R0 ;  /* 0x0000001fff1a7819 */ /* 0x000fc60000011400 */
[----:B------:R3:W1:Y:S04]  /*8d30*/  LDS.128 R56, [R3+0x12000] ;  /* 0x0120000003387984 */ /* 0x0006680000000c00 */
[----:B------:R3:W1:Y:S04]  /*8d40*/  LDS.128 R40, [R3+0x13000] ;  /* 0x0130000003287984 */ /* 0x0006680000000c00 */
[----:B------:R3:W1:Y:S01]  /*8d50*/  LDS.128 R52, [R3+0x14000] ;  /* 0x0140000003347984 */ /* 0x0006620000000c00 */
[--C-:B--2---:R-:W-:Y:S01]  /*8d60*/  SHF.R.S32.HI R7, RZ, 0x1f, R4.reuse ;  /* 0x0000001fff077819 */ /* 0x104fe20000011404 */
[----:B------:R-:W-:-:S04]  /*8d70*/  IMAD.MOV.U32 R6, RZ, RZ, R4 ;  /* 0x000000ffff067224 */ /* 0x000fc800078e0004 */
[----:B------:R-:W-:-:S05]  /*8d80*/  IMAD.WIDE.U32 R4, R25, c[0x0][0x3a0], R6 ;  /* 0x0000e80019047a25 */ /* 0x000fca00078e0006 */
[----:B------:R-:W-:-:S04]  /*8d90*/  IADD3 R4, P0, R4, UR11, RZ ;  /* 0x0000000b04047c10 */ /* 0x000fc8000ff1e0ff */
[----:B------:R-:W-:Y:S01]  /*8da0*/  IADD3.X R5, R5, UR14, R8, P0, !PT ;  /* 0x0000000e05057c10 */ /* 0x000fe200087fe408 */
[----:B------:R-:W-:-:S04]  /*8db0*/  IMAD.U32 R8, RZ, RZ, UR35 ;  /* 0x00000023ff087e24 */ /* 0x000fc8000f8e00ff */
[----:B------:R-:W-:-:S05]  /*8dc0*/  IMAD.WIDE.U32 R8, R8, c[0x0][0x3b8], R4 ;  /* 0x0000ee0008087a25 */ /* 0x000fca00078e0004 */
[----:B------:R-:W-:Y:S01]  /*8dd0*/  IADD3 R24, R9, UR6, RZ ;  /* 0x0000000609187c10 */ /* 0x000fe2000fffe0ff */
[----:B------:R-:W-:Y:S05]  /*8de0*/  @P2 BRA `(.L_x_257) ;  /* 0x000000e000002947 */ /* 0x000fea0003800000 */
[----:B-1-34-:R-:W1:Y:S01]  /*8df0*/  LDS.128 R20, [R3+0xb000] ;  /* 0x00b0000003147984 */ /* 0x01ae620000000c00 */
[----:B------:R-:W-:Y:S02]  /*8e00*/  MOV R4, R8 ;  /* 0x0000000800047202 */ /* 0x000fe40000000f00 */
[----:B------:R-:W-:Y:S01]  /*8e10*/  MOV R5, R24 ;  /* 0x0000001800057202 */ /* 0x000fe20000000f00 */
[----:B------:R-:W2:Y:S04]  /*8e20*/  LDS.128 R16, [R3+0x9000] ;  /* 0x0090000003107984 */ /* 0x000ea80000000c00 */
[----:B------:R3:W4:Y:S01]  /*8e30*/  LDS.128 R12, [R3+0xd000] ;  /* 0x00d00000030c7984 */ /* 0x0007220000000c00 */
[----:B------:R-:W-:-:S05]  /*8e40*/  IMAD.WIDE.U32 R10, R0, c[0x0][0x3a0], R4 ;  /* 0x0000e800000a7a25 */ /* 0x000fca00078e0004 */
[----:B------:R-:W-:Y:S01]  /*8e50*/  LEA R4, P0, R10, c[0x0][0x340], 0x1 ;  /* 0x0000d0000a047a11 */ /* 0x000fe200078008ff */
[----:B---3--:R-:W-:-:S04]  /*8e60*/  IMAD R3, R26, c[0x0][0x3a0], RZ ;  /* 0x0000e8001a037a24 */ /* 0x008fc800078e02ff */
[----:B------:R-:W-:-:S05]  /*8e70*/  IMAD R3, R0, c[0x0][0x3a4], R3 ;  /* 0x0000e90000037a24 */ /* 0x000fca00078e0203 */
[----:B------:R-:W-:-:S04]  /*8e80*/  IADD3 R3, R3, R11, RZ ;  /* 0x0000000b03037210 */ /* 0x000fc80007ffe0ff */
[----:B------:R-:W-:-:S05]  /*8e90*/  LEA.HI.X R5, R10, c[0x0][0x344], R3, 0x1, P0 ;  /* 0x0000d1000a057a11 */ /* 0x000fca00000f0c03 */
[----:B-1----:R1:W-:Y:S04]  /*8ea0*/  STG.E.128 [R4.64+0x40], R20 ;  /* 0x0000401404007986 */ /* 0x0023e8000c101d0c */
[----:B--2---:R1:W-:Y:S04]  /*8eb0*/  STG.E.128 [R4.64], R16 ;  /* 0x0000001004007986 */ /* 0x0043e8000c101d0c */
[----:B----4-:R1:W-:Y:S02]  /*8ec0*/  STG.E.128 [R4.64+0x80], R12 ;  /* 0x0000800c04007986 */ /* 0x0103e4000c101d0c */
.L_x_257:
[----:B-1-34-:R-:W-:Y:S05]  /*8ed0*/  BSYNC B0 ;  /* 0x0000000000007941 */ /* 0x01afea0003800000 */
.L_x_256:
[----:B------:R-:W-:Y:S01]  /*8ee0*/  IADD3 R3, R0, 0x40, RZ ;  /* 0x0000004000037810 */ /* 0x000fe20007ffe0ff */
        /* <DEDUP_REMOVED lines=16> */
.L_x_259:
[----:B------:R-:W-:Y:S05]  /*8ff0*/  BSYNC B0 ;  /* 0x0000000000007941 */ /* 0x000fea0003800000 */
.L_x_258:
        /* <DEDUP_REMOVED lines=26> */
.L_x_261:
[----:B------:R-:W-:Y:S05]  /*91a0*/  BSYNC B0 ;  /* 0x0000000000007941 */ /* 0x000fea0003800000 */
.L_x_260:
        /* <DEDUP_REMOVED lines=13> */
.L_x_250:
[----:B------:R-:W-:Y:S05]  /*9280*/  BSYNC B1 ;  /* 0x0000000000017941 */ /* 0x000fea0003800000 */
.L_x_236:
        /* <DEDUP_REMOVED lines=11> */
.L_x_262:
[----:B------:R-:W-:Y:S05]  /*9340*/  EXIT ;  /* 0x000000000000794d */ /* 0x000fea0003800000 */
.L_x_264:
        /* <DEDUP_REMOVED lines=11> */
.L_x_673:


//--------------------- .text._ZN5flash44flash_bwd_dq_dk_dv_loop_seqk_parallel_kernelI23Flash_bwd_kernel_traitsILi96ELi64ELi128ELi8ELi2ELi4ELi4ELb1ELb0EN7cutlass10bfloat16_tE19Flash_kernel_traitsILi96ELi64ELi128ELi8ES3_EELb0ELb1ELb0ELb0ELb0ELb1ELb1EEEvNS_16Flash_bwd_paramsE --------------------------
	.section	.text._ZN5flash44flash_bwd_dq_dk_dv_loop_seqk_parallel_kernelI23Flash_bwd_kernel_traitsILi96ELi64ELi128ELi8ELi2ELi4ELi4ELb1ELb0EN7cutlass10bfloat16_tE19Flash_kernel_traitsILi96ELi64ELi128ELi8ES3_EELb0ELb1ELb0ELb0ELb0ELb1ELb1EEEvNS_16Flash_bwd_paramsE,"ax",@progbits
	.sectioninfo	@"SHI_REGISTERS=255"
	.align	128
        .global         _ZN5flash44flash_bwd_dq_dk_dv_loop_seqk_parallel_kernelI23Flash_bwd_kernel_traitsILi96ELi64ELi128ELi8ELi2ELi4ELi4ELb1ELb0EN7cutlass10bfloat16_tE19Flash_kernel_traitsILi96ELi64ELi128ELi8ES3_EELb0ELb1ELb0ELb0ELb0ELb1ELb1EEEvNS_16Flash_bwd_paramsE
        .type           _ZN5flash44flash_bwd_dq_dk_dv_loop_seqk_parallel_kernelI23Flash_bwd_kernel_traitsILi96ELi64ELi128ELi8ELi2ELi4ELi4ELb1ELb0EN7cutlass10bfloat16_tE19Flash_kernel_traitsILi96ELi64ELi128ELi8ES3_EELb0ELb1ELb0ELb0ELb0ELb1ELb1EEEvNS_16Flash_bwd_paramsE,@function
        .size           _ZN5flash44flash_bwd_dq_dk_dv_loop_seqk_parallel_kernelI23Flash_bwd_kernel_traitsILi96ELi64ELi128ELi8ELi2ELi4ELi4ELb1ELb0EN7cutlass10bfloat16_tE19Flash_kernel_traitsILi96ELi64ELi128ELi8ES3_EELb0ELb1ELb0ELb0ELb0ELb1ELb1EEEvNS_16Flash_bwd_paramsE,(.L_x_674 - _ZN5flash44flash_bwd_dq_dk_dv_loop_seqk_parallel_kernelI23Flash_bwd_kernel_traitsILi96ELi64ELi128ELi8ELi2ELi4ELi4ELb1ELb0EN7cutlass10bfloat16_tE19Flash_kernel_traitsILi96ELi64ELi128ELi8ES3_EELb0ELb1ELb0ELb0ELb0ELb1ELb1EEEvNS_16Flash_bwd_paramsE)
        .other          _ZN5flash44flash_bwd_dq_dk_dv_loop_seqk_parallel_kernelI23Flash_bwd_kernel_traitsILi96ELi64ELi128ELi8ELi2ELi4ELi4ELb1ELb0EN7cutlass10bfloat16_tE19Flash_kernel_traitsILi96ELi64ELi128ELi8ES3_EELb0ELb1ELb0ELb0ELb0ELb1ELb1EEEvNS_16Flash_bwd_paramsE,@"STO_CUDA_ENTRY STV_DEFAULT"
_ZN5flash44flash_bwd_dq_dk_dv_loop_seqk_parallel_kernelI23Flash_bwd_kernel_traitsILi96ELi64ELi128ELi8ELi2ELi4ELi4ELb1ELb0EN7cutlass10bfloat16_tE19Flash_kernel_traitsILi96ELi64ELi128ELi8ES3_EELb0ELb1ELb0ELb0ELb0ELb1ELb1EEEvNS_16Flash_bwd_paramsE:
.text._ZN5flash44flash_bwd_dq_dk_dv_loop_seqk_parallel_kernelI23Flash_bwd_kernel_traitsILi96ELi64ELi128ELi8ELi2ELi4ELi4ELb1ELb0EN7cutlass10bfloat16_tE19Flash_kernel_traitsILi96ELi64ELi128ELi8ES3_EELb0ELb1ELb0ELb0ELb0ELb1ELb1EEEvNS_16Flash_bwd_paramsE:
        /* <DEDUP_REMOVED lines=34> */
[----:B------:R-:W-:Y:S01]  /*0220*/  LEA.HI R13, R20, R21, RZ, 0x4 ;  /* 0x00000015140d7211 */ /* 0x000fe200078f20ff */
[----:B------:R-:W-:Y:S01]  /*0230*/  ULDC UR9, c[0x0][0x1c0] ;  /* 0x0000700000097ab9 */ /* 0x000fe20000000800 */
[--C-:B------:R-:W-:Y:S01]  /*0240*/  SHF.R.S32.HI R5, RZ, 0x2, R4.reuse ;  /* 0x00000002ff057819 */ /* 0x100fe20000011404 */
[----:B------:R-:W-:Y:S01]  /*0250*/  UIMAD UR54, UR6, UR4, UR54 ;  /* 0x00000004063672a4 */ /* 0x000fe2000f8e0236 */
[----:B------:R-:W-:Y:S01]  /*0260*/  SHF.R.S32.HI R0, RZ, 0x1f, R4 ;  /* 0x0000001fff007819 */ /* 0x000fe20000011404 */
[----:B---3--:R-:W-:Y:S01]  /*0270*/  UIMAD UR51, UR5, UR29, URZ ;  /* 0x0000001d053372a4 */ /* 0x008fe2000f8e023f */
[-C--:B------:R-:W-:Y:S01]  /*0280*/  LEA.HI R3, R4, R5.reuse, RZ, 0x1 ;  /* 0x0000000504037211 */ /* 0x080fe200078f08ff */
[----:B------:R-:W-:Y:S01]  /*0290*/  UIMAD.WIDE.U32 UR42, UR29, UR14, URZ ;  /* 0x0000000e1d2a72a5 */ /* 0x000fe2000f8e003f */
[----:B------:R-:W-:Y:S01]  /*02a0*/  LEA.HI R0, R0, R5, RZ, 0x3 ;  /* 0x0000000500007211 */ /* 0x000fe200078f18ff */
[----:B------:R-:W-:Y:S01]  /*02b0*/  UIMAD UR4, UR29, UR9, UR36 ;  /* 0x000000091d0472a4 */ /* 0x000fe2000f8e0224 */
[----:B------:R-:W-:Y:S01]  /*02c0*/  SHF.R.S32.HI R6, RZ, 0x4, R13 ;  /* 0x00000004ff067819 */ /* 0x000fe2000001140d */
[----:B------:R-:W-:Y:S01]  /*02d0*/  @!UP5 UIMAD UR5, UR29, UR11, UR36 ;  /* 0x0000000b1d05d2a4 */ /* 0x000fe2000f8e0224 */
[----:B------:R-:W-:Y:S01]  /*02e0*/  LOP3.LUT R3, R3, 0x7fffffe, RZ, 0xc0, !PT ;  /* 0x07fffffe03037812 */ /* 0x000fe200078ec0ff */
[----:B------:R-:W-:Y:S01]  /*02f0*/  USHF.L.U32 UR44, UR45, 0x6, URZ ;  /* 0x000000062d2c7899 */ /* 0x000fe2000800063f */
[----:B------:R-:W-:Y:S01]  /*0300*/  LOP3.LUT R0, R0, 0xfffffff8, RZ, 0xc0, !PT ;  /* 0xfffffff800007812 */ /* 0x000fe200078ec0ff */
[----:B------:R-:W-:Y:S01]  /*0310*/  ULDC UR48, c[0x0][0x214] ;  /* 0x0000850000307ab9 */ /* 0x000fe20000000800 */
[----:B------:R-:W-:Y:S01]  /*0320*/  LEA.HI R2, R13, R6, RZ, 0x1 ;  /* 0x000000060d027211 */ /* 0x000fe200078f08ff */
[C---:B------:R-:W-:Y:S01]  /*0330*/  IMAD.IADD R10, R5.reuse, 0x1, -R3 ;  /* 0x00000001050a7824 */ /* 0x040fe200078e0a03 */
[-C--:B------:R-:W-:Y:S01]  /*0340*/  LEA.HI R16, R20, R21.reuse, RZ, 0x3 ;  /* 0x0000001514107211 */ /* 0x080fe200078f18ff */
[----:B------:R-:W-:Y:S01]  /*0350*/  IMAD.IADD R9, R5, 0x1, -R0 ;  /* 0x0000000105097824 */ /* 0x000fe200078e0a00 */
[----:B------:R-:W-:Y:S01]  /*0360*/  LOP3.LUT R2, R2, 0xfffffffe, RZ, 0xc0, !PT ;  /* 0xfffffffe02027812 */ /* 0x000fe200078ec0ff */
[----:B------:R-:W-:Y:S01]  /*0370*/  ULDC UR55, c[0x0][0x1c8] ;  /* 0x0000720000377ab9 */ /* 0x000fe20000000800 */
[----:B------:R-:W-:Y:S01]  /*0380*/  LEA.HI R5, R20, R21, RZ, 0x5 ;  /* 0x0000001514057211 */ /* 0x000fe200078f28ff */
[----:B------:R-:W-:Y:S01]  /*0390*/  ULDC.U8 UR8, c[0x0][0x3d0] ;  /* 0x0000f40000087ab9 */ /* 0x000fe20000000000 */
[----:B------:R-:W-:Y:S01]  /*03a0*/  SHF.R.S32.HI R7, RZ, 0x3, R16 ;  /* 0x00000003ff077819 */ /* 0x000fe20000011410 */
[----:B------:R-:W-:Y:S01]  /*03b0*/  IMAD.IADD R14, R6, 0x1, -R2 ;  /* 0x00000001060e7824 */ /* 0x000fe200078e0a02 */
[--C-:B------:R-:W-:Y:S01]  /*03c0*/  SHF.R.S32.HI R0, RZ, 0x5, R5.reuse ;  /* 0x00000005ff007819 */ /* 0x100fe20000011405 */
[----:B------:R-:W-:Y:S01]  /*03d0*/  ULDC UR49, c[0x0][0x224] ;  /* 0x0000890000317ab9 */ /* 0x000fe20000000800 */
[C---:B------:R-:W-:Y:S01]  /*03e0*/  LOP3.LUT R3, R5.reuse, 0xffffffe0, RZ, 0xc0, !PT ;  /* 0xffffffe005037812 */ /* 0x040fe200078ec0ff */
[----:B------:R-:W-:Y:S01]  /*03f0*/  @UP5 UIMAD UR53, UR29, UR48, URZ ;  /* 0x000000301d3552a4 */ /* 0x000fe2000f8e023f */
[----:B------:R-:W-:Y:S01]  /*0400*/  SHF.R.S32.HI R2, RZ, 0x1f, R5 ;  /* 0x0000001fff027819 */ /* 0x000fe20000011405 */
[----:B------:R-:W-:Y:S01]  /*0410*/  ULDC.64 UR12, c[0x0][0x118] ;  /* 0x00004600000c7ab9 */ /* 0x000fe20000000a00 */
[----:B------:R-:W-:Y:S01]  /*0420*/  LOP3.LUT R6, R4, 0xfffffffc, RZ, 0xc0, !PT ;  /* 0xfffffffc04067812 */ /* 0x000fe200078ec0ff */
[----:B------:R-:W-:Y:S01]  /*0430*/  UMOV UR60, 0x4 ;  /* 0x00000004003c7882 */ /* 0x000fe20000000000 */
[-C--:B------:R-:W-:Y:S01]  /*0440*/  LEA.HI R4, R5, R0.reuse, RZ, 0x1 ;  /* 0x0000000005047211 */ /* 0x080fe200078f08ff */
[----:B------:R-:W-:Y:S01]  /*0450*/  IMAD.IADD R5, R21, 0x1, -R3 ;  /* 0x0000000115057824 */ /* 0x000fe200078e0a03 */
[----:B------:R-:W-:Y:S01]  /*0460*/  LEA.HI R3, R2, R0, RZ, 0x2 ;  /* 0x0000000002037211 */ /* 0x000fe200078f10ff */
[----:B------:R-:W-:Y:S01]  /*0470*/  IMAD.SHL.U32 R2, R7, 0x40, RZ ;  /* 0x0000004007027824 */ /* 0x000fe200078e00ff */
[----:B------:R-:W-:Y:S01]  /*0480*/  LOP3.LUT R8, R16, 0xfffffff8, RZ, 0xc0, !PT ;  /* 0xfffffff810087812 */ /* 0x000fe200078ec0ff */
[----:B------:R-:W-:Y:S01]  /*0490*/  IMAD.IADD R17, R21, 0x1, -R6 ;  /* 0x0000000115117824 */ /* 0x000fe200078e0a06 */
[----:B------:R-:W-:Y:S01]  /*04a0*/  LOP3.LUT R6, R4, 0xfffffffe, RZ, 0xc0, !PT ;  /* 0xfffffffe04067812 */ /* 0x000fe200078ec0ff */
[----:B------:R-:W-:Y:S01]  /*04b0*/  ULOP3.LUT UR55, UR36, UR55, URZ, 0x3c, !UPT ;  /* 0x0000003724377292 */ /* 0x000fe2000f8e3c3f */
[----:B------:R-:W-:Y:S01]  /*04c0*/  LOP3.LUT R2, R2, 0xc0, RZ, 0xc0, !PT ;  /* 0x000000c002027812 */ /* 0x000fe200078ec0ff */
[----:B------:R-:W-:Y:S01]  /*04d0*/  IMAD.SHL.U32 R18, R17, 0x8, RZ ;  /* 0x0000000811127824 */ /* 0x000fe200078e00ff */
[----:B------:R-:W-:Y:S01]  /*04e0*/  LOP3.LUT R3, R3, 0xfffffffc, RZ, 0xc0, !PT ;  /* 0xfffffffc03037812 */ /* 0x000fe200078ec0ff */
[----:B------:R-:W-:Y:S01]  /*04f0*/  IMAD.IADD R7, R21, 0x1, -R8 ;  /* 0x0000000115077824 */ /* 0x000fe200078e0a08 */
[----:B------:R-:W-:Y:S01]  /*0500*/  SHF.R.U32.HI R4, RZ, 0x3, R2 ;  /* 0x00000003ff047819 */ /* 0x000fe20000011602 */
[----:B------:R-:W-:Y:S01]  /*0510*/  IMAD.IADD R231, R0, 0x1, -R6 ;  /* 0x0000000100e77824 */ /* 0x000fe200078e0a06 */
[----:B------:R-:W-:Y:S01]  /*0520*/  LOP3.LUT R2, R2, 0x18, R18, 0xf8, !PT ;  /* 0x0000001802027812 */ /* 0x000fe200078ef812 */
[C---:B------:R-:W-:Y:S01]  /*0530*/  IMAD.IADD R12, R0.reuse, 0x1, -R3 ;  /* 0x00000001000c7824 */ /* 0x040fe200078e0a03 */
[----:B------:R-:W-:Y:S01]  /*0540*/  SHF.R.S32.HI R8, RZ, 0x1f, R5 ;  /* 0x0000001fff087819 */ /* 0x000fe20000011405 */
[----:B------:R-:W-:Y:S01]  /*0550*/  IMAD R0, R0, 0x8, R10 ;  /* 0x0000000800007824 */ /* 0x000fe200078e020a */
[----:B------:R-:W-:Y:S01]  /*0560*/  LOP3.LUT R2, R2, R4, RZ, 0x3c, !PT ;  /* 0x0000000402027212 */ /* 0x000fe200078e3cff */
[----:B------:R-:W-:Y:S01]  /*0570*/  STL [R1+0x48], R18 ;  /* 0x0000481201007387 */ /* 0x000fe20000100800 */
[----:B------:R-:W-:Y:S01]  /*0580*/  LEA.HI R22, R8, R5, RZ, 0x2 ;  /* 0x0000000508167211 */ /* 0x000fe200078f10ff */
[----:B------:R-:W-:Y:S01]  /*0590*/  USHF.R.S32.HI UR56, URZ, 0x1f, UR36 ;  /* 0x0000001f3f387899 */ /* 0x000fe20008011424 */
[----:B------:R-:W-:Y:S01]  /*05a0*/  LEA.HI R5, R7, R7, RZ, 0x1 ;  /* 0x0000000707057211 */ /* 0x000fe200078f08ff */
[----:B------:R-:W-:Y:S01]  /*05b0*/  IMAD.U32 R2, R0, 0x20, R2 ;  /* 0x0000002000027824 */ /* 0x000fe200078e0002 */
[CC--:B------:R-:W-:Y:S01]  /*05c0*/  LEA.HI R3, R20.reuse, R21.reuse, RZ, 0x6 ;  /* 0x0000001514037211 */ /* 0x0c0fe200078f30ff */
[----:B------:R-:W-:Y:S01]  /*05d0*/  USHF.L.U32 UR61, UR29, 0x7, URZ ;  /* 0x000000071d3d7899 */ /* 0x000fe2000800063f */
[----:B------:R-:W-:Y:S01]  /*05e0*/  LOP3.LUT R0, R5, 0x3fffffe, RZ, 0xc0, !PT ;  /* 0x03fffffe05007812 */ /* 0x000fe200078ec0ff */
[----:B------:R-:W-:Y:S01]  /*05f0*/  UISETP.NE.AND UP6, UPT, UR8, URZ, UPT ;  /* 0x0000003f0800728c */ /* 0x000fe2000bfc5270 */
[----:B------:R-:W-:Y:S01]  /*0600*/  SHF.R.S32.HI R11, RZ, 0x6, R3 ;  /* 0x00000006ff0b7819 */ /* 0x000fe20000011403 */
[----:B------:R1:W-:Y:S01]  /*0610*/  STL [R1+0x28], R2 ;  /* 0x0000280201007387 */ /* 0x0003e20000100800 */
[----:B------:R-:W-:Y:S01]  /*0620*/  LOP3.LUT R4, R13, 0xfffffff0, RZ, 0xc0, !PT ;  /* 0xfffffff00d047812 */ /* 0x000fe200078ec0ff */
[----:B------:R-:W-:Y:S01]  /*0630*/  IMAD.IADD R3, R7, 0x1, -R0 ;  /* 0x0000000107037824 */ /* 0x000fe200078e0a00 */
[----:B------:R-:W-:Y:S01]  /*0640*/  LEA.HI R8, R20, R21, RZ, 0x7 ;  /* 0x0000001514087211 */ /* 0x000fe200078f38ff */
[----:B------:R-:W-:Y:S01]  /*0650*/  USHF.R.S32.HI UR58, URZ, 0x1f, UR29 ;  /* 0x0000001f3f3a7899 */ /* 0x000fe2000801141d */
[----:B------:R-:W-:Y:S01]  /*0660*/  LOP3.LUT P4, RZ, R9, 0x2, RZ, 0xc0, !PT ;  /* 0x0000000209ff7812 */ /* 0x000fe2000788c0ff */
[C---:B------:R-:W-:Y:S01]  /*0670*/  IMAD.IADD R0, R21.reuse, 0x1, -R4 ;  /* 0x0000000115007824 */ /* 0x040fe200078e0a04 */
[----:B------:R-:W-:Y:S01]  /*0680*/  USHF.R.S32.HI UR57, URZ, 0x1f, UR36 ;  /* 0x0000001f3f397899 */ /* 0x000fe20008011424 */
[----:B------:R-:W-:Y:S01]  /*0690*/  IMAD.SHL.U32 R21, R21, 0x2, RZ ;  /* 0x0000000215157824 */ /* 0x000fe200078e00ff */
[----:B------:R-:W-:-:S02]  /*06a0*/  UIMAD.WIDE.U32 UR40, UR34, UR42, URZ ;  /* 0x0000002a222872a5 */ /* 0x000fc4000f8e003f */
[----:B------:R-:W-:Y:S02]  /*06b0*/  UIMAD UR50, UR35, UR42, URZ ;  /* 0x0000002a233272a4 */ /* 0x000fe4000f8e023f */
[----:B------:R-:W-:Y:S02]  /*06c0*/  USHF.R.S32.HI UR52, URZ, 0x1f, UR46 ;  /* 0x0000001f3f347899 */ /* 0x000fe4000801142e */
[----:B------:R-:W-:Y:S02]  /*06d0*/  UIMAD UR49, UR4, UR49, URZ ;  /* 0x00000031043172a4 */ /* 0x000fe4000f8e023f */
[----:B------:R-:W-:Y:S02]  /*06e0*/  @!UP5 UIMAD UR48, UR5, UR48, URZ ;  /* 0x000000300530d2a4 */ /* 0x000fe4000f8e023f */
[----:B------:R-:W-:Y:S02]  /*06f0*/  USHF.R.S32.HI UR47, URZ, 0x1f, UR44 ;  /* 0x0000001f3f2f7899 */ /* 0x000fe4000801142c */
[----:B------:R-:W-:Y:S01]  /*0700*/  UMOV UR39, 0xffffd000 ;  /* 0xffffd00000277882 */ /* 0x000fe20000000000 */
[----:B-1----:R-:W-:-:S04]  /*0710*/  IMAD R2, R11, 0x4, R14 ;  /* 0x000000040b027824 */ /* 0x002fc800078e020e */
[----:B------:R-:W-:Y:S01]  /*0720*/  IMAD R19, R2, 0x8, R3 ;  /* 0x0000000802137824 */ /* 0x000fe200078e0203 */
[----:B------:R-:W-:Y:S02]  /*0730*/  SHF.R.S32.HI R3, RZ, 0x1f, R0 ;  /* 0x0000001fff037819 */ /* 0x000fe40000011400 */
[-C--:B------:R-:W-:Y:S02]  /*0740*/  LEA.HI R2, R0, R0.reuse, RZ, 0x1 ;  /* 0x0000000000027211 */ /* 0x080fe400078f08ff */
[----:B------:R-:W-:Y:S02]  /*0750*/  LEA.HI R10, R3, R0, RZ, 0x3 ;  /* 0x00000000030a7211 */ /* 0x000fe400078f18ff */
[----:B------:R-:W-:Y:S02]  /*0760*/  LOP3.LUT R4, R2, 0x7fffffe, RZ, 0xc0, !PT ;  /* 0x07fffffe02047812 */ /* 0x000fe400078ec0ff */
[----:B------:R-:W-:Y:S02]  /*0770*/  LOP3.LUT R3, R10, 0xfffffff8, RZ, 0xc0, !PT ;  /* 0xfffffff80a037812 */ /* 0x000fe400078ec0ff */
[----:B------:R-:W-:Y:S01]  /*0780*/  SHF.R.S32.HI R6, RZ, 0x1, R2 ;  /* 0x00000001ff067819 */ /* 0x000fe20000011402 */
[C---:B------:R-:W-:Y:S01]  /*0790*/  IMAD.IADD R18, R0.reuse, 0x1, -R4 ;  /* 0x0000000100127824 */ /* 0x040fe200078e0a04 */
[----:B------:R-:W-:Y:S01]  /*07a0*/  LOP3.LUT R4, R9, 0x1, RZ, 0xc0, !PT ;  /* 0x0000000109047812 */ /* 0x000fe200078ec0ff */
[----:B------:R-:W-:Y:S01]  /*07b0*/  IMAD.IADD R15, R0, 0x1, -R3 ;  /* 0x00000001000f7824 */ /* 0x000fe200078e0a03 */
[----:B------:R-:W-:Y:S01]  /*07c0*/  SHF.R.S32.HI R3, RZ, 0x1, R5 ;  /* 0x00000001ff037819 */ /* 0x000fe20000011405 */
[----:B------:R-:W-:Y:S01]  /*07d0*/  IMAD.SHL.U32 R0, R7, 0x40, RZ ;  /* 0x0000004007007824 */ /* 0x000fe200078e00ff */
[----:B------:R-:W-:-:S02]  /*07e0*/  SHF.R.S32.HI R2, RZ, 0x1f, R2 ;  /* 0x0000001fff027819 */ /* 0x000fc40000011402 */
[C---:B------:R-:W-:Y:S01]  /*07f0*/  LOP3.LUT P6, RZ, R3.reuse, 0x2, RZ, 0xc0, !PT ;  /* 0x0000000203ff7812 */ /* 0x040fe200078cc0ff */
[----:B------:R-:W-:Y:S01]  /*0800*/  IMAD.SHL.U32 R3, R3, 0x40, RZ ;  /* 0x0000004003037824 */ /* 0x000fe200078e00ff */
[----:B------:R-:W-:Y:S01]  /*0810*/  LOP3.LUT R5, R0, 0x1c0, RZ, 0xc0, !PT ;  /* 0x000001c000057812 */ /* 0x000fe200078ec0ff */
[----:B------:R-:W-:Y:S01]  /*0820*/  IMAD.SHL.U32 R0, R12, 0x10, RZ ;  /* 0x000000100c007824 */ /* 0x000fe200078e00ff */
[----:B------:R-:W-:Y:S02]  /*0830*/  ISETP.NE.U32.AND P5, PT, R4, 0x1, PT ;  /* 0x000000010400780c */ /* 0x000fe40003fa5070 */
[----:B------:R-:W-:Y:S02]  /*0840*/  LEA.HI R4, R2, R6, RZ, 0x2 ;  /* 0x0000000602047211 */ /* 0x000fe400078f10ff */
[----:B------:R-:W-:Y:S02]  /*0850*/  LOP3.LUT R2, R5, 0x30, R0, 0xf8, !PT ;  /* 0x0000003005027812 */ /* 0x000fe400078ef800 */
[----:B------:R-:W-:-:S02]  /*0860*/  LOP3.LUT R0, R3, 0xc0, RZ, 0xc0, !PT ;  /* 0x000000c003007812 */ /* 0x000fc400078ec0ff */
[--C-:B------:R-:W-:Y:S02]  /*0870*/  LOP3.LUT R3, R2, 0x8, R16.reuse, 0xf8, !PT ;  /* 0x0000000802037812 */ /* 0x100fe400078ef810 */
[----:B------:R-:W-:Y:S02]  /*0880*/  LOP3.LUT R2, R0, 0x8, R16, 0xf8, !PT ;  /* 0x0000000800027812 */ /* 0x000fe400078ef810 */
[----:B------:R-:W-:Y:S02]  /*0890*/  SHF.R.U32.HI R0, RZ, 0x3, R0 ;  /* 0x00000003ff007819 */ /* 0x000fe40000011600 */
        /* <DEDUP_REMOVED lines=88> */
.L_x_293:
        /* <DEDUP_REMOVED lines=53> */
.L_x_265:
        /* <DEDUP_REMOVED lines=59> */
.L_x_267:
        /* <DEDUP_REMOVED lines=18> */
.L_x_268:
        /* <DEDUP_REMOVED lines=68> */
.L_x_269:
[----:B------:R-:W-:Y:S02]  /*1a80*/  UMOV UR6, UR49 ;  /* 0x0000003100067c82 */ /* 0x000fe40008000000 */
.L_x_270:
[----:B------:R-:W2:Y:S04]  /*1a90*/  LDL.64 R4, [R1+0x48] ;  /* 0x0000480001047983 */ /* 0x000ea80000100a00 */
[----:B------:R1:W2:Y:S01]  /*1aa0*/  LDL.64 R14, [R1+0x48] ;  /* 0x00004800010e7983 */ /* 0x0002a20000100a00 */
[----:B------:R-:W-:Y:S01]  /*1ab0*/  UIADD3 UR4, UP4, UP3, UR4, UR44, UR46 ;  /* 0x0000002c04047290 */ /* 0x000fe2000fb9e02e */
[----:B------:R-:W-:Y:S01]  /*1ac0*/  IMAD.U32 R13, RZ, RZ, UR36 ;  /* 0x00000024ff0d7e24 */ /* 0x000fe2000f8e00ff */
[----:B------:R-:W-:Y:S01]  /*1ad0*/  ULDC UR15, c[0x0][0x2e8] ;  /* 0x0000ba00000f7ab9 */ /* 0x000fe20000000800 */
[----:B------:R-:W3:Y:S01]  /*1ae0*/  S2R R11, SR_TID.X ;  /* 0x00000000000b7919 */ /* 0x000ee20000002100 */
[----:B------:R-:W-:Y:S01]  /*1af0*/  UIADD3 UR17, UP2, UP1, UR16, UR4, UR17 ;  /* 0x0000000410117290 */ /* 0x000fe2000f95e011 */
[----:B------:R-:W-:Y:S01]  /*1b00*/  BSSY B1, `(.L_x_266) ;  /* 0x0000745000017945 */ /* 0x000fe20003800000 */
[----:B------:R-:W-:-:S02]  /*1b10*/  UIADD3.X UR4, UR7, UR47, UR52, UP4, UP3 ;  /* 0x0000002f07047290 */ /* 0x000fc4000a7e6434 */
[----:B------:R-:W-:Y:S02]  /*1b20*/  UIADD3 UR16, UR11, UR6, URZ ;  /* 0x000000060b107290 */ /* 0x000fe4000fffe03f */
[----:B------:R-:W-:Y:S02]  /*1b30*/  UIADD3.X UR10, UR8, UR4, UR10, UP2, UP1 ;  /* 0x00000004080a7290 */ /* 0x000fe400097e240a */
[----:B------:R-:W-:Y:S02]  /*1b40*/  UIADD3 UR6, UR11, UR9, URZ ;  /* 0x000000090b067290 */ /* 0x000fe4000fffe03f */
        /* <DEDUP_REMOVED lines=15> */
[----:B------:R-:W-:Y:S01]  /*1c40*/  UIADD3 UR4, UR4, -UR15, URZ ;  /* 0x8000000f04047290 */ /* 0x000fe2000fffe03f */
[----:B------:R-:W-:-:S05]  /*1c50*/  IADD3.X R7, R18, UR23, RZ, P0, !PT ;  /* 0x0000001712077c10 */ /* 0x000fca00087fe4ff */
[----:B------:R-:W-:Y:S02]  /*1c60*/  IMAD R7, R7, c[0x0][0x190], RZ ;  /* 0x0000640007077a24 */ /* 0x000fe400078e02ff */
[----:B--2---:R-:W-:-:S05]  /*1c70*/  IMAD.MOV.U32 R14, RZ, RZ, R4 ;  /* 0x000000ffff0e7224 */ /* 0x004fca00078e0004 */
[----:B------:R-:W-:-:S05]  /*1c80*/  SHF.R.S32.HI R15, RZ, 0x1f, R14 ;  /* 0x0000001fff0f7819 */ /* 0x000fca000001140e */
[C---:B------:R-:W-:Y:S01]  /*1c90*/  IMAD.WIDE.U32 R4, R6.reuse, c[0x0][0x190], R14 ;  /* 0x0000640006047a25 */ /* 0x040fe200078e000e */
[----:B------:R1:W-:Y:S03]  /*1ca0*/  STL [R1+0x4c], R15 ;  /* 0x00004c0f01007387 */ /* 0x0003e60000100800 */
[----:B------:R-:W-:Y:S01]  /*1cb0*/  IMAD R6, R6, c[0x0][0x194], R7 ;  /* 0x0000650006067a24 */ /* 0x000fe200078e0207 */
[----:B------:R-:W-:Y:S01]  /*1cc0*/  IADD3 R8, P0, R4, UR37, RZ ;  /* 0x0000002504087c10 */ /* 0x000fe2000ff1e0ff */
[----:B------:R-:W-:-:S03]  /*1cd0*/  IMAD.U32 R7, RZ, RZ, UR36 ;  /* 0x00000024ff077e24 */ /* 0x000fc6000f8e00ff */
[----:B------:R-:W-:Y:S01]  /*1ce0*/  IADD3.X R9, R5, UR30, R6, P0, !PT ;  /* 0x0000001e05097c10 */ /* 0x000fe200087fe406 */
[----:B------:R-:W-:Y:S01]  /*1cf0*/  IMAD.U32 R6, RZ, RZ, UR11 ;  /* 0x0000000bff067e24 */ /* 0x000fe2000f8e00ff */
[----:B------:R-:W-:Y:S01]  /*1d00*/  IADD3 R4, P0, R14, UR21, RZ ;  /* 0x000000150e047c10 */ /* 0x000fe2000ff1e0ff */
[----:B------:R-:W-:-:S03]  /*1d10*/  USHF.R.S32.HI UR11, URZ, 0x1f, UR4 ;  /* 0x0000001f3f0b7899 */ /* 0x000fc60008011404 */
[----:B------:R-:W-:Y:S01]  /*1d20*/  IADD3.X R5, R15, UR22, RZ, P0, !PT ;  /* 0x000000160f057c10 */ /* 0x000fe200087fe4ff */
[----:B------:R-:W-:Y:S02]  /*1d30*/  ULEA.HI UR11, UR11, UR4, URZ, 0x6 ;  /* 0x000000040b0b7291 */ /* 0x000fe4000f8f303f */
[----:B------:R-:W-:Y:S02]  /*1d40*/  ULDC.64 UR22, c[0x0][0x200] ;  /* 0x0000800000167ab9 */ /* 0x000fe40000000a00 */
[----:B------:R-:W-:Y:S01]  /*1d50*/  IMAD.WIDE.U32 R4, R6, c[0x0][0x370], R4 ;  /* 0x0000dc0006047a25 */ /* 0x000fe200078e0004 */
[----:B------:R-:W-:Y:S01]  /*1d60*/  LEA.HI R6, R10, R11, RZ, 0x5 ;  /* 0x0000000b0a067211 */ /* 0x000fe200078f28ff */
[----:B------:R-:W-:-:S03]  /*1d70*/  USHF.R.S32.HI UR11, URZ, 0x6, UR11 ;  /* 0x000000063f0b7899 */ /* 0x000fc6000801140b */
[----:B------:R-:W-:Y:S01]  /*1d80*/  IADD3 R5, R5, UR5, RZ ;  /* 0x0000000505057c10 */ /* 0x000fe2000fffe0ff */
[----:B------:R-:W-:Y:S01]  /*1d90*/  UISETP.LT.AND UP1, UPT, URZ, UR11, UPT ;  /* 0x0000000b3f00728c */ /* 0x000fe2000bf21270 */
[----:B------:R-:W-:Y:S01]  /*1da0*/  LOP3.LUT R10, R6, 0xffffffe0, RZ, 0xc0, !PT ;  /* 0xffffffe0060a7812 */ /* 0x000fe200078ec0ff */
[----:B------:R-:W-:Y:S02]  /*1db0*/  UIADD3 UR5, UR32, -0x1, URZ ;  /* 0xffffffff20057890 */ /* 0x000fe4000fffe03f */
[----:B------:R-:W-:Y:S01]  /*1dc0*/  IMAD.WIDE.U32 R4, R7, c[0x0][0x378], R4 ;  /* 0x0000de0007047a25 */ /* 0x000fe200078e0004 */
[----:B------:R-:W-:-:S03]  /*1dd0*/  USEL UR11, URZ, UR11, !UP1 ;  /* 0x0000000b3f0b7287 */ /* 0x000fc6000c800000 */
[----:B------:R-:W-:Y:S01]  /*1de0*/  IMAD.IADD R7, R11, 0x1, -R10 ;  /* 0x000000010b077824 */ /* 0x000fe200078e0a0a */
[----:B------:R-:W-:Y:S01]  /*1df0*/  SHF.R.S32.HI R10, RZ, 0x5, R6 ;  /* 0x00000005ff0a7819 */ /* 0x000fe20000011406 */
[----:B------:R-:W-:Y:S01]  /*1e00*/  IMAD R6, R18, c[0x0][0x370], RZ ;  /* 0x0000dc0012067a24 */ /* 0x000fe200078e02ff */
[----:B------:R-:W-:Y:S01]  /*1e10*/  IADD3 R5, R5, UR7, RZ ;  /* 0x0000000705057c10 */ /* 0x000fe2000fffe0ff */
[----:B------:R-:W-:Y:S02]  /*1e20*/  UISETP.GT.AND UP1, UPT, UR32, UR11, UPT ;  /* 0x0000000b2000728c */ /* 0x000fe4000bf24270 */
[----:B------:R-:W-:Y:S01]  /*1e30*/  IMAD R10, R10, UR45, R7 ;  /* 0x0000002d0a0a7c24 */ /* 0x000fe2000f8e0207 */
[----:B------:R-:W-:Y:S01]  /*1e40*/  UIMAD.WIDE UR6, UR6, UR60, UR22 ;  /* 0x0000003c060672a5 */ /* 0x000fe2000f8e0216 */
[C---:B------:R-:W-:Y:S02]  /*1e50*/  IMAD R11, R0.reuse, c[0x0][0x374], R6 ;  /* 0x0000dd00000b7a24 */ /* 0x040fe400078e0206 */
[----:B------:R-:W-:Y:S01]  /*1e60*/  IMAD.WIDE.U32 R6, R0, c[0x0][0x370], R4 ;  /* 0x0000dc0000067a25 */ /* 0x000fe200078e0004 */
[----:B------:R-:W-:-:S03]  /*1e70*/  ULDC.64 UR22, c[0x0][0x3c8] ;  /* 0x0000f20000167ab9 */ /* 0x000fc60000000a00 */
[----:B------:R-:W-:Y:S01]  /*1e80*/  IMAD.WIDE.U32 R4, R13, c[0x0][0x1a8], R8 ;  /* 0x00006a000d047a25 */ /* 0x000fe200078e0008 */
[----:B------:R-:W-:-:S03]  /*1e90*/  LEA R238, P0, R6, c[0x0][0x330], 0x1 ;  /* 0x0000cc0006ee7a11 */ /* 0x000fc600078008ff */
[----:B------:R-:W-:Y:S01]  /*1ea0*/  IMAD.IADD R8, R7, 0x1, R11 ;  /* 0x0000000107087824 */ /* 0x000fe200078e020b */
[----:B------:R-:W-:Y:S01]  /*1eb0*/  IADD3 R7, P3, R10, UR17, RZ ;  /* 0x000000110a077c10 */ /* 0x000fe2000ff7e0ff */
[----:B------:R-:W-:Y:S01]  /*1ec0*/  UIMAD.WIDE UR16, UR16, UR60, UR22 ;  /* 0x0000003c101072a5 */ /* 0x000fe2000f8e0216 */
[----:B------:R-:W-:Y:S01]  /*1ed0*/  IADD3 R9, R5, UR8, RZ ;  /* 0x0000000805097c10 */ /* 0x000fe2000fffe0ff */
[----:B------:R-:W-:Y:S01]  /*1ee0*/  UMOV UR8, UR6 ;  /* 0x0000000600087c82 */ /* 0x000fe20008000000 */
[----:B------:R-:W-:Y:S02]  /*1ef0*/  LEA.HI.X R239, R6, c[0x0][0x334], R8, 0x1, P0 ;  /* 0x0000cd0006ef7a11 */ /* 0x000fe400000f0c08 */
[----:B------:R-:W-:Y:S02]  /*1f00*/  PLOP3.LUT P0, PT, PT, PT, UP1, 0x80, 0x0 ;  /* 0x000000000000781c */ /* 0x000fe40003f0f018 */
[----:B------:R-:W-:Y:S01]  /*1f10*/  LEA R242, P2, R7, c[0x0][0x350], 0x2 ;  /* 0x0000d40007f27a11 */ /* 0x000fe200078410ff */
[----:B------:R-:W-:Y:S01]  /*1f20*/  UMOV UR9, UR17 ;  /* 0x0000001100097c82 */ /* 0x000fe20008000000 */
[----:B------:R-:W-:-:S02]  /*1f30*/  LEA R236, P4, R4, c[0x0][0x160], 0x1 ;  /* 0x0000580004ec7a11 */ /* 0x000fc400078808ff */
[----:B------:R-:W-:Y:S01]  /*1f40*/  LEA.HI.X.SX32 R5, R10, UR10, 0x1, P3 ;  /* 0x0000000a0a057c11 */ /* 0x000fe200098f0eff */
[----:B------:R-:W-:Y:S01]  /*1f50*/  UMOV UR10, UR16 ;  /* 0x00000010000a7c82 */ /* 0x000fe20008000000 */
        /* <DEDUP_REMOVED lines=21> */
.L_x_272:
        /* <DEDUP_REMOVED lines=18> */
.L_x_273:
        /* <DEDUP_REMOVED lines=29> */
.L_x_275:
[----:B------:R-:W-:Y:S05]  /*23a0*/  BSYNC B0 ;  /* 0x0000000000007941 */ /* 0x000fea0003800000 */
.L_x_274:
        /* <DEDUP_REMOVED lines=16> */
.L_x_277:
[----:B------:R-:W-:Y:S05]  /*24b0*/  BSYNC B0 ;  /* 0x0000000000007941 */ /* 0x000fea0003800000 */
.L_x_276:
        /* <DEDUP_REMOVED lines=26> */
.L_x_279:
[----:B------:R-:W-:Y:S05]  /*2660*/  BSYNC B0 ;  /* 0x0000000000007941 */ /* 0x000fea0003800000 */
.L_x_278:
        /* <DEDUP_REMOVED lines=14> */
.L_x_271:
[----:B-1----:R-:W2:Y:S01]  /*2750*/  LDL R19, [R1+0x50] ;  /* 0x0000500001137983 */ /* 0x002ea20000100800 */
[----:B------:R-:W-:Y:S01]  /*2760*/  ULDC.64 UR16, c[0x0][0x1a0] ;  /* 0x0000680000107ab9 */ /* 0x000fe20000000a00 */
[----:B------:R-:W-:Y:S01]  /*2770*/  IMAD.U32 R4, RZ, RZ, UR24 ;  /* 0x00000018ff047e24 */ /* 0x000fe2000f8e00ff */
[----:B------:R-:W-:Y:S01]  /*2780*/  UIMAD UR4, UR20, UR16, URZ ;  /* 0x00000010140472a4 */ /* 0x000fe2000f8e023f */
[----:B------:R-:W3:Y:S01]  /*2790*/  LDL R20, [R1+0x28] ;  /* 0x0000280001147983 */ /* 0x000ee20000100800 */
[----:B------:R-:W-:Y:S01]  /*27a0*/  UIMAD UR6, UR18, -0x80, UR14 ;  /* 0xffffff80120678a4 */ /* 0x000fe2000f8e020e */
[----:B------:R-:W-:Y:S01]  /*27b0*/  IADD3 R10, R0, 0x40, RZ ;  /* 0x00000040000a7810 */ /* 0x000fe20007ffe0ff */
[----:B------:R-:W-:Y:S01]  /*27c0*/  UIMAD UR15, UR24, UR17, UR4 ;  /* 0x00000011180f72a4 */ /* 0x000fe2000f8e0204 */
[----:B------:R-:W-:-:S02]  /*27d0*/  IMAD.WIDE.U32 R6, R4, c[0x0][0x1a0], R14 ;  /* 0x0000680004067a25 */ /* 0x000fc400078e000e */
[----:B------:R-:W-:Y:S02]  /*27e0*/  ULDC.64 UR16, c[0x0][0x198] ;  /* 0x0000660000107ab9 */ /* 0x000fe40000000a00 */
[----:B------:R-:W-:Y:S01]  /*27f0*/  UIMAD UR4, UR20, UR16, URZ ;  /* 0x00000010140472a4 */ /* 0x000fe2000f8e023f */
[----:B------:R-:W-:-:S03]  /*2800*/  IMAD.WIDE.U32 R4, R4, c[0x0][0x198], R14 ;  /* 0x0000660004047a25 */ /* 0x000fc600078e000e */
[----:B------:R-:W-:Y:S01]  /*2810*/  UIMAD UR4, UR24, UR17, UR4 ;  /* 0x00000011180472a4 */ /* 0x000fe2000f8e0204 */
[----:B------:R-:W-:Y:S01]  /*2820*/  ISETP.GE.AND P2, PT, R10, UR6, PT ;  /* 0x000000060a007c0c */ /* 0x000fe2000bf46270 */
[----:B------:R-:W-:Y:S01]  /*2830*/  IMAD.U32 R9, RZ, RZ, UR15 ;  /* 0x0000000fff097e24 */ /* 0x000fe2000f8e00ff */
[----:B------:R-:W-:Y:S02]  /*2840*/  IADD3 R6, P1, R6, UR27, RZ ;  /* 0x0000001b06067c10 */ /* 0x000fe4000ff3e0ff */
[----:B------:R-:W-:Y:S01]  /*2850*/  IADD3 R4, P0, R4, UR31, RZ ;  /* 0x0000001f04047c10 */ /* 0x000fe2000ff1e0ff */
[----:B------:R-:W-:Y:S01]  /*2860*/  IMAD.U32 R8, RZ, RZ, UR4 ;  /* 0x00000004ff087e24 */ /* 0x000fe2000f8e00ff */
[----:B------:R-:W-:Y:S02]  /*2870*/  ISETP.GE.AND P3, PT, R0, UR6, PT ;  /* 0x0000000600007c0c */ /* 0x000fe4000bf66270 */
[----:B------:R-:W-:Y:S02]  /*2880*/  IADD3.X R7, R7, UR28, R9, P1, !PT ;  /* 0x0000001c07077c10 */ /* 0x000fe40008ffe409 */
[----:B------:R-:W-:Y:S01]  /*2890*/  IADD3.X R5, R5, UR33, R8, P0, !PT ;  /* 0x0000002105057c10 */ /* 0x000fe200087fe408 */
[----:B------:R-:W-:-:S02]  /*28a0*/  IMAD R8, R12, c[0x0][0x1b8], RZ ;  /* 0x00006e000c087a24 */ /* 0x000fc400078e02ff */
        /* <DEDUP_REMOVED lines=81> */
[----:B------:R-:W-:Y:S01]  /*2dc0*/  @P1 STS.128 [R0+0x8000], RZ ;  /* 0x008000ff00001388 */ /* 0x000fe20000000c00 */
[----:B------:R-:W-:-:S03]  /*2dd0*/  IADD3 R3, R19, 0x28, RZ ;  /* 0x0000002813037810 */ /* 0x000fc60007ffe0ff */
        /* <DEDUP_REMOVED lines=23> */
[----:B------:R3:W-:Y:S01]  /*2f50*/  @!P1 LDGSTS.E.BYPASS.LTC128B.128 [R240+0x2000], [R236.64+0x80] ;  /* 0x02000080ecf09fae */ /* 0x0007e2000b901d4c */
[----:B------:R-:W-:-:S03]  /*2f60*/  ISETP.GE.AND P1, PT, R3, UR4, PT ;  /* 0x0000000403007c0c */ /* 0x000fc6000bf26270 */
        /* <DEDUP_REMOVED lines=10> */
[----:B------:R4:W-:Y:S01]  /*3010*/  @!P3 LDGSTS.E.BYPASS.LTC128B.128 [R0+0xb000], [R6.64+0x40] ;  /* 0x0b0000400600bfae */ /* 0x0009e2000b901d4c */
[----:B------:R-:W-:-:S03]  /*3020*/  ISETP.GE.AND P4, PT, R19, UR4, PT ;  /* 0x0000000413007c0c */ /* 0x000fc6000bf86270 */
        /* <DEDUP_REMOVED lines=10> */
[----:B----4-:R-:W-:Y:S01]  /*30d0*/  IMAD.SHL.U32 R6, R19, 0x4, RZ ;  /* 0x0000000413067824 */ /* 0x010fe200078e00ff */
[----:B------:R-:W-:Y:S01]  /*30e0*/  MOV R12, 0x7f800000 ;  /* 0x7f800000000c7802 */ /* 0x000fe20000000f00 */
[----:B------:R-:W-:Y:S01]  /*30f0*/  IMAD.MOV.U32 R14, RZ, RZ, 0x7f800000 ;  /* 0x7f800000ff0e7424 */ /* 0x000fe200078e00ff */
[----:B------:R-:W0:Y:S01]  /*3100*/  LDGDEPBAR ;  /* 0x00000000000079af */ /* 0x000e220000000000 */
[----:B------:R-:W-:-:S02]  /*3110*/  IMAD.MOV.U32 R13, RZ, RZ, 0x7f800000 ;  /* 0x7f800000ff0d7424 */ /* 0x000fc400078e00ff */
[----:B------:R-:W-:Y:S01]  /*3120*/  IMAD.MOV.U32 R11, RZ, RZ, 0x7f800000 ;  /* 0x7f800000ff0b7424 */ /* 0x000fe200078e00ff */
[----:B--2---:R-:W-:Y:S02]  /*3130*/  IADD3 R4, P3, R6, UR8, RZ ;  /* 0x0000000806047c10 */ /* 0x004fe4000ff7e0ff */
[----:B------:R-:W-:Y:S01]  /*3140*/  SHF.L.U64.HI R5, R19, 0x2, R8 ;  /* 0x0000000213057819 */ /* 0x000fe20000010208 */
[----:B------:R-:W-:-:S04]  /*3150*/  DEPBAR.LE SB0, 0x1 ;  /* 0x000080400000791a */ /* 0x000fc80000000000 */
[----:B-1----:R-:W-:Y:S02]  /*3160*/  SHF.R.S32.HI R0, RZ, 0x1f, R3 ;  /* 0x0000001fff007819 */ /* 0x002fe40000011403 */
[----:B------:R-:W-:Y:S02]  /*3170*/  @!P1 LEA R6, P2, R3, UR8, 0x2 ;  /* 0x0000000803069c11 */ /* 0x000fe4000f8410ff */
[----:B------:R-:W-:Y:S02]  /*3180*/  IADD3.X R5, R5, UR7, RZ, P3, !PT ;  /* 0x0000000705057c10 */ /* 0x000fe40009ffe4ff */
[----:B------:R-:W-:-:S03]  /*3190*/  @!P1 LEA.HI.X R7, R3, UR7, R0, 0x2, P2 ;  /* 0x0000000703079c11 */ /* 0x000fc600090f1400 */
[----:B------:R1:W2:Y:S04]  /*31a0*/  @!P4 LDG.E R14, [R4.64] ;  /* 0x0000000c040ec981 */ /* 0x0002a8000c1e1900 */
[----:B------:R1:W4:Y:S04]  /*31b0*/  @!P6 LDG.E R13, [R4.64+0x20] ;  /* 0x0000200c040de981 */ /* 0x000328000c1e1900 */
[----:B------:R1:W5:Y:S04]  /*31c0*/  @!P5 LDG.E R12, [R4.64+0x80] ;  /* 0x0000800c040cd981 */ /* 0x000368000c1e1900 */
[----:B------:R1:W3:Y:S01]  /*31d0*/  @!P1 LDG.E R11, [R6.64] ;  /* 0x0000000c060b9981 */ /* 0x0002e2000c1e1900 */
[----:B------:R-:W-:Y:S01]  /*31e0*/  IMAD.U32 R0, RZ, RZ, UR26 ;  /* 0x0000001aff007e24 */ /* 0x000fe2000f8e00ff */
[----:B------:R-:W-:-:S02]  /*31f0*/  IADD3 R3, R19, 0x1, RZ ;  /* 0x0000000113037810 */ /* 0x000fc40007ffe0ff */
[----:B------:R-:W-:Y:S02]  /*3200*/  BAR.SYNC.DEFER_BLOCKING 0x0 ;  /* 0x0000000000007b1d */ /* 0x000fe40000010000 */
[----:B------:R-:W-:Y:S02]  /*3210*/  IADD3 R0, R3, UR14, -R0 ;  /* 0x0000000e03007c10 */ /* 0x000fe4000fffe800 */
[----:B------:R-:W-:-:S03]  /*3220*/  IADD3 R3, R231, 0x1800, RZ ;  /* 0x00001800e7037810 */ /* 0x000fc60007ffe0ff */
[----:B------:R1:W-:Y:S01]  /*3230*/  STL [R1+0x34], R0 ;  /* 0x0000340001007387 */ /* 0x0003e20000100800 */
[----:B------:R-:W-:-:S05]  /*3240*/  SEL R3, R3, R231, !P0 ;  /* 0x000000e703037207 */ /* 0x000fca0004000000 */
[----:B------:R-:W-:Y:S01]  /*3250*/  IMAD.SHL.U32 R220, R3, 0x2, RZ ;  /* 0x0000000203dc7824 */ /* 0x000fe200078e00ff */
[----:B------:R-:W2:Y:S04]  /*3260*/  LDSM.16.M88.4 R172, [R222+0xf000] ;  /* 0x00f00000deac783b */ /* 0x000ea80000000200 */
[----:B------:R-:W2:Y:S01]  /*3270*/  LDSM.16.M88.4 R176, [R222+0xf400] ;  /* 0x00f40000deb0783b */ /* 0x000ea20000000200 */
[----:B-1----:R-:W-:-:S03]  /*3280*/  IADD3 R0, R229, 0x1800, RZ ;  /* 0x00001800e5007810 */ /* 0x002fc60007ffe0ff */
[----:B------:R-:W1:Y:S01]  /*3290*/  LDSM.16.M88.4 R180, [R221+0xf000] ;  /* 0x00f00000ddb4783b */ /* 0x000e620000000200 */
[----:B------:R-:W-:-:S03]  /*32a0*/  SEL R0, R0, R229, !P0 ;  /* 0x000000e500007207 */ /* 0x000fc60004000000 */
[----:B------:R-:W1:Y:S01]  /*32b0*/  LDSM.16.M88.4 R184, [R221+0xf400] ;  /* 0x00f40000ddb8783b */ /* 0x000e620000000200 */
[----:B------:R-:W-:Y:S01]  /*32c0*/  SHF.L.U32 R3, R0, 0x1, RZ ;  /* 0x0000000100037819 */ /* 0x000fe200000006ff */
[----:B------:R-:W-:Y:S02]  /*32d0*/  IMAD.MOV.U32 R0, RZ, RZ, c[0x0][0x22c] ;  /* 0x00008b00ff007624 */ /* 0x000fe400078e00ff */
[----:B------:R-:W1:Y:S02]  /*32e0*/  LDSM.16.M88.4 R188, [R222+0x11000] ;  /* 0x01100000debc783b */ /* 0x000e640000000200 */
[----:B------:R-:W-:Y:S02]  /*32f0*/  IMAD R0, R0, c[0x0][0x1c0], RZ ;  /* 0x0000700000007a24 */ /* 0x000fe400078e02ff */
[----:B------:R-:W1:Y:S02]  /*3300*/  LDSM.16.M88.4 R192, [R222+0x11400] ;  /* 0x01140000dec0783b */ /* 0x000e640000000200 */
[----:B------:R-:W-:-:S02]  /*3310*/  IMAD.SHL.U32 R6, R0, 0x10, RZ ;  /* 0x0000001000067824 */ /* 0x000fc400078e00ff */
[----:B------:R-:W1:Y:S01]  /*3320*/  LDSM.16.M88.4 R196, [R221+0x11000] ;  /* 0x01100000ddc4783b */ /* 0x000e620000000200 */
[----:B------:R-:W-:Y:S02]  /*3330*/  IMAD.SHL.U32 R4, R0, 0x8, RZ ;  /* 0x0000000800047824 */ /* 0x000fe400078e00ff */
[C---:B------:R-:W-:Y:S01]  /*3340*/  IADD3 R5, R6.reuse, 0x20, RZ ;  /* 0x0000002006057810 */ /* 0x040fe20007ffe0ff */
[----:B------:R-:W1:Y:S01]  /*3350*/  LDSM.16.M88.4 R200, [R221+0x11400] ;  /* 0x01140000ddc8783b */ /* 0x000e620000000200 */
[----:B------:R-:W-:Y:S02]  /*3360*/  IADD3 R0, R6, 0x40, RZ ;  /* 0x0000004006007810 */ /* 0x000fe40007ffe0ff */
[----:B------:R-:W-:Y:S01]  /*3370*/  SHF.L.U64.HI R6, R19, 0x2, R8 ;  /* 0x0000000213067819 */ /* 0x000fe20000010208 */
[C---:B------:R-:W-:Y:S01]  /*3380*/  IMAD.IADD R5, R4.reuse, 0x1, R5 ;  /* 0x0000000104057824 */ /* 0x040fe200078e0205 */
[----:B------:R-:W1:Y:S01]  /*3390*/  LDSM.16.M88.4 R204, [R222+0x13000] ;  /* 0x01300000decc783b */ /* 0x000e620000000200 */
[----:B------:R-:W-:-:S03]  /*33a0*/  IMAD.IADD R0, R4, 0x1, R0 ;  /* 0x0000000104007824 */ /* 0x000fc600078e0200 */
        /* <DEDUP_REMOVED lines=55> */
[----:B--2---:R-:W-:Y:S04]  /*3720*/  STL [R1+0x8], R14 ;  /* 0x0000080e01007387 */ /* 0x004fe80000100800 */
[----:B----4-:R-:W-:Y:S04]  /*3730*/  STL [R1+0xc], R13 ;  /* 0x00000c0d01007387 */ /* 0x010fe80000100800 */
[----:B-----5:R-:W-:Y:S04]  /*3740*/  STL [R1], R12 ;  /* 0x0000000c01007387 */ /* 0x020fe80000100800 */
[----:B---3--:R-:W-:Y:S04]  /*3750*/  STL [R1+0x4], R11 ;  /* 0x0000040b01007387 */ /* 0x008fe80000100800 */
        /* <DEDUP_REMOVED lines=14> */
[----:B-1----:R3:W-:Y:S02]  /*3840*/  STL [R1+0x18], R0 ;  /* 0x0000180001007387 */ /* 0x0027e40000100800 */
.L_x_283:
[----:B------:R-:W0:Y:S01]  /*3850*/  LDGDEPBAR ;  /* 0x00000000000079af */ /* 0x000e220000000000 */
[----:B---3--:R-:W-:Y:S01]  /*3860*/  IADD3 R0, R230, R220, RZ ;  /* 0x000000dce6007210 */ /* 0x008fe20007ffe0ff */
        /* <DEDUP_REMOVED lines=132> */
[----:B----4-:R-:W4:Y:S09]  /*40b0*/  LDL R15, [R1] ;  /* 0x00000000010f7983 */ /* 0x010f320000100800 */
        /* <DEDUP_REMOVED lines=160> */
[----:B------:R-:W-:Y:S03]  /*4ac0*/  @!P0 ISETP.GE.AND P1, PT, R7, R12, PT ;  /* 0x0000000c0700820c */ /* 0x000fe60003f26270 */
        /* <DEDUP_REMOVED lines=182> */
[----:B------:R-:W-:Y:S06]  /*5630*/  FADD.FTZ R21, -R140, R21 ;  /* 0x000000158c157221 */ /* 0x000fec0000010100 */
        /* <DEDUP_REMOVED lines=14> */
[----:B------:R-:W-:Y:S01]  /*5720*/  FFMA.FTZ R17, -R146, R146, 1 ;  /* 0x3f80000092117423 */ /* 0x000fe20000010192 */
[----:B------:R-:W-:Y:S01]  /*5730*/  MOV R146, R242 ;  /* 0x000000f200927202 */ /* 0x000fe20000000f00 */
        /* <DEDUP_REMOVED lines=37> */
[C---:B------:R-:W-:Y:S02]  /*5990*/  FADD.FTZ R19, -R5.reuse, R19 ;  /* 0x0000001305137221 */ /* 0x040fe40000010100 */
        /* <DEDUP_REMOVED lines=141> */
.L_x_281:
        /* <DEDUP_REMOVED lines=106> */
[----:B------:R-:W-:Y:S03]  /*6910*/  IMAD.SHL.U32 R4, R145, 0x2, RZ ;  /* 0x0000000291047824 */ /* 0x000fe600078e00ff */
        /* <DEDUP_REMOVED lines=12> */
.L_x_282:
[----:B------:R-:W-:Y:S01]  /*69e0*/  LDSM.16.M88.4 R24, [R225] ;  /* 0x00000000e118783b */ /* 0x000fe20000000200 */
[----:B------:R-:W-:Y:S01]  /*69f0*/  IMAD.MOV.U32 R144, RZ, RZ, c[0x0][0x22c] ;  /* 0x00008b00ff907624 */ /* 0x000fe200078e00ff */
[----:B------:R-:W-:Y:S02]  /*6a00*/  ULOP3.LUT UR4, UR5, 0x1, URZ, 0xc0, !UPT ;  /* 0x0000000105047892 */ /* 0x000fe4000f8ec03f */
[----:B------:R-:W2:Y:S01]  /*6a10*/  LDSM.16.MT88.4 R8, [R0+0x9000] ;  /* 0x009000000008783b */ /* 0x000ea20000004200 */
[----:B------:R-:W-:Y:S01]  /*6a20*/  IMAD R144, R144, c[0x0][0x1c0], RZ ;  /* 0x0000700090907a24 */ /* 0x000fe200078e02ff */
[----:B------:R-:W-:Y:S02]  /*6a30*/  UISETP.NE.U32.AND UP0, UPT, UR4, 0x1, UPT ;  /* 0x000000010400788c */ /* 0x000fe4000bf05070 */
[----:B------:R-:W3:Y:S01]  /*6a40*/  LDSM.16.MT88.4 R16, [R0+0xb000] ;  /* 0x00b000000010783b */ /* 0x000ee20000004200 */
[----:B------:R-:W-:Y:S01]  /*6a50*/  IMAD.U32 R144, R144, -0x40, RZ ;  /* 0xffffffc090907824 */ /* 0x000fe200078e00ff */
[----:B------:R-:W-:Y:S02]  /*6a60*/  UISETP.GT.AND UP2, UPT, UR5, UR11, UPT ;  /* 0x0000000b0500728c */ /* 0x000fe4000bf44270 */
[----:B------:R-:W4:Y:S01]  /*6a70*/  LDSM.16.MT88.4 R28, [R0+0xd000] ;  /* 0x00d00000001c783b */ /* 0x000f220000004200 */
[----:B------:R-:W-:Y:S01]  /*6a80*/  UIADD3 UR4, UR5, -0x1, URZ ;  /* 0xffffffff05047890 */ /* 0x000fe2000fffe03f */
[C---:B------:R-:W-:Y:S02]  /*6a90*/  LEA R242, P1, R144.reuse, R146, 0x2 ;  /* 0x0000009290f27211 */ /* 0x040fe400078210ff */
[----:B------:R-:W5:Y:S02]  /*6aa0*/  LDL R153, [R1+0x38] ;  /* 0x0000380001997983 */ /* 0x000f640000100800 */
[----:B------:R-:W-:Y:S01]  /*6ab0*/  LEA.HI.X.SX32 R241, R144, R147, 0x2, P1 ;  /* 0x0000009390f17211 */ /* 0x000fe200008f16ff */
[----:B------:R-:W-:Y:S01]  /*6ac0*/  IMAD.MOV.U32 R144, RZ, RZ, c[0x0][0x22c] ;  /* 0x00008b00ff907624 */ /* 0x000fe200078e00ff */
[----:B------:R-:W-:Y:S01]  /*6ad0*/  LDSM.16.M88.4 R32, [R226] ;  /* 0x00000000e220783b */ /* 0x000fe20000000200 */
[----:B------:R-:W-:Y:S02]  /*6ae0*/  UMOV UR5, UR4 ;  /* 0x0000000400057c82 */ /* 0x000fe40008000000 */
[----:B------:R-:W-:Y:S01]  /*6af0*/  IMAD R144, R144, c[0x0][0x1c0], RZ ;  /* 0x0000700090907a24 */ /* 0x000fe200078e02ff */
[----:B------:R-:W5:Y:S03]  /*6b00*/  LDL R152, [R1+0x3c] ;  /* 0x00003c0001987983 */ /* 0x000f660000100800 */
[----:B------:R-:W-:Y:S01]  /*6b10*/  IMAD.SHL.U32 R144, R144, 0x8, RZ ;  /* 0x0000000890907824 */ /* 0x000fe200078e00ff */
[----:B------:R-:W1:Y:S04]  /*6b20*/  LDSM.16.MT88.4 R132, [R0+0x9400] ;  /* 0x009400000084783b */ /* 0x000e680000004200 */
[----:B------:R1:W5:Y:S04]  /*6b30*/  LDL R148, [R1+0xc] ;  /* 0x00000c0001947983 */ /* 0x0003680000100800 */
[----:B------:R-:W1:Y:S04]  /*6b40*/  LDSM.16.MT88.4 R136, [R0+0xb400] ;  /* 0x00b400000088783b */ /* 0x000e680000004200 */
[----:B------:R1:W5:Y:S02]  /*6b50*/  LDL R149, [R1+0x4] ;  /* 0x0000040001957983 */ /* 0x0003640000100800 */
[C---:B-12---:R-:W-:Y:S02]  /*6b60*/  HMMA.16816.F32.BF16 R4, R24.reuse, R8, RZ ;  /* 0x000000081804723c */ /* 0x046fe400000418ff */
[----:B------:R-:W1:Y:S04]  /*6b70*/  LDSM.16.MT88.4 R140, [R0+0xd400] ;  /* 0x00d40000008c783b */ /* 0x000e680000004200 */
[----:B------:R2:W2:Y:S02]  /*6b80*/  LDL R150, [R1] ;  /* 0x0000000001967983 */ /* 0x0004a40000100800 */
        /* <DEDUP_REMOVED lines=19> */
[----:B------:R-:W3:Y:S07]  /*6cc0*/  LDSM.16.M88.4 R132, [R227] ;  /* 0x00000000e384783b */ /* 0x000eee0000000200 */
        /* <DEDUP_REMOVED lines=45> */
[----:B------:R1:W2:Y:S06]  /*6fa0*/  LDSM.16.MT88.4 R28, [R0+0xec00] ;  /* 0x00ec0000001c783b */ /* 0x0002ac0000004200 */
[----:B-----5:R-:W-:Y:S01]  /*6fb0*/  @P0 IADD3 R34, P2, R153, UR8, RZ ;  /* 0x0000000899220c10 */ /* 0x020fe2000ff5e0ff */
[----:B------:R-:W-:Y:S01]  /*6fc0*/  IMAD.MOV.U32 R32, RZ, RZ, R242 ;  /* 0x000000ffff207224 */ /* 0x000fe200078e00f2 */
[C---:B---3--:R-:W-:Y:S01]  /*6fd0*/  HMMA.16816.F32.BF16 R4, R132.reuse, R140, R4 ;  /* 0x0000008c8404723c */ /* 0x048fe20000041804 */
[----:B------:R-:W-:Y:S04]  /*6fe0*/  @UP3 UIADD3 UR8, UP1, UR8, -0x100, URZ ;  /* 0xffffff0008083890 */ /* 0x000fe8000ff3e03f */
[----:B------:R-:W-:Y:S01]  /*6ff0*/  @P0 IADD3.X R35, R152, UR7, RZ, P2, !PT ;  /* 0x0000000798230c10 */ /* 0x000fe200097fe4ff */
[----:B------:R-:W-:Y:S01]  /*7000*/  IMAD.MOV.U32 R33, RZ, RZ, R241 ;  /* 0x000000ffff217224 */ /* 0x000fe200078e00f1 */
[----:B------:R-:W-:Y:S01]  /*7010*/  @UP3 UIADD3.X UR7, UR7, -0x1, URZ, UP1, !UPT ;  /* 0xffffffff07073890 */ /* 0x000fe20008ffe43f */
[C---:B------:R-:W-:Y:S01]  /*7020*/  HMMA.16816.F32.BF16 R8, R132.reuse, R142, R8 ;  /* 0x0000008e8408723c */ /* 0x040fe20000041808 */
[----:B------:R-:W-:Y:S01]  /*7030*/  IMAD.MOV.U32 R141, RZ, RZ, c[0x0][0x22c] ;  /* 0x00008b00ff8d7624 */ /* 0x000fe200078e00ff */
[----:B------:R-:W3:Y:S02]  /*7040*/  @P0 LDG.E R148, [R34.64+0x20] ;  /* 0x0000200c22940981 */ /* 0x000ee4000c1e1900 */
[----:B------:R-:W-:Y:S02]  /*7050*/  IMAD.MOV.U32 R140, RZ, RZ, c[0x0][0x22c] ;  /* 0x00008b00ff8c7624 */ /* 0x000fe400078e00ff */
[----:B------:R-:W5:Y:S01]  /*7060*/  @P0 LDG.E R149, [R34.64+0xa0] ;  /* 0x0000a00c22950981 */ /* 0x000f62000c1e1900 */
[----:B-1----:R-:W-:Y:S01]  /*7070*/  IMAD.MOV.U32 R0, RZ, RZ, c[0x0][0x22c] ;  /* 0x00008b00ff007624 */ /* 0x002fe200078e00ff */
[C---:B----4-:R-:W-:Y:S01]  /*7080*/  HMMA.16816.F32.BF16 R12, R132.reuse, R136, R12 ;  /* 0x00000088840c723c */ /* 0x050fe2000004180c */
[----:B------:R-:W-:Y:S01]  /*7090*/  IMAD.MOV.U32 R142, RZ, RZ, c[0x0][0x22c] ;  /* 0x00008b00ff8e7624 */ /* 0x000fe200078e00ff */
[----:B--2---:R-:W2:Y:S02]  /*70a0*/  @P0 LDG.E R150, [R34.64+0x80] ;  /* 0x0000800c22960981 */ /* 0x004ea4000c1e1900 */
[----:B------:R-:W-:Y:S02]  /*70b0*/  IMAD R0, R0, c[0x0][0x1c0], RZ ;  /* 0x0000700000007a24 */ /* 0x000fe400078e02ff */
[----:B------:R-:W4:Y:S01]  /*70c0*/  @P0 LDG.E R151, [R34.64] ;  /* 0x0000000c22970981 */ /* 0x000f22000c1e1900 */
[----:B------:R-:W-:Y:S01]  /*70d0*/  IMAD R142, R142, c[0x0][0x1c0], RZ ;  /* 0x000070008e8e7a24 */ /* 0x000fe200078e02ff */
[C---:B------:R-:W-:Y:S02]  /*70e0*/  HMMA.16816.F32.BF16 R16, R132.reuse, R138, R16 ;  /* 0x0000008a8410723c */ /* 0x040fe40000041810 */
[----:B------:R-:W-:Y:S02]  /*70f0*/  RED.E.ADD.F32.FTZ.RN.STRONG.GPU [R32.64], R4 ;  /* 0x000000042000798e */ /* 0x000fe4000c10e78c */
[----:B------:R-:W-:Y:S02]  /*7100*/  IMAD R0, R0, 0x30, RZ ;  /* 0x0000003000007824 */ /* 0x000fe400078e02ff */
[----:B------:R-:W-:Y:S02]  /*7110*/  IMAD.SHL.U32 R142, R142, 0x20, RZ ;  /* 0x000000208e8e7824 */ /* 0x000fe400078e00ff */
[C---:B------:R-:W-:Y:S04]  /*7120*/  HMMA.16816.F32.BF16 R20, R132.reuse, R28, R20 ;  /* 0x0000001c8414723c */ /* 0x040fe80000041814 */
[----:B------:R-:W-:Y:S02]  /*7130*/  IMAD R141, R141, c[0x0][0x1c0], RZ ;  /* 0x000070008d8d7a24 */ /* 0x000fe400078e02ff */
[----:B------:R-:W-:Y:S01]  /*7140*/  IMAD R140, R140, c[0x0][0x1c0], RZ ;  /* 0x000070008c8c7a24 */ /* 0x000fe200078e02ff */
[CC--:B------:R-:W-:Y:S01]  /*7150*/  LEA R28, P1, R144.reuse, R32.reuse, 0x2 ;  /* 0x00000020901c7211 */ /* 0x0c0fe200078210ff */
[----:B------:R-:W-:Y:S04]  /*7160*/  HMMA.16816.F32.BF16 R24, R132, R30, R24 ;  /* 0x0000001e8418723c */ /* 0x000fe80000041818 */
[-C--:B------:R-:W-:Y:S01]  /*7170*/  LEA.HI.X.SX32 R29, R144, R33.reuse, 0x2, P1 ;  /* 0x00000021901d7211 */ /* 0x080fe200008f16ff */
[----:B------:R-:W-:Y:S02]  /*7180*/  IMAD R141, R141, 0x28, RZ ;  /* 0x000000288d8d7824 */ /* 0x000fe400078e02ff */
[----:B------:R-:W-:Y:S02]  /*7190*/  IMAD R140, R140, 0x38, RZ ;  /* 0x000000388c8c7824 */ /* 0x000fe400078e02ff */
[----:B------:R-:W-:Y:S03]  /*71a0*/  RED.E.ADD.F32.FTZ.RN.STRONG.GPU [R28.64], R5 ;  /* 0x000000051c00798e */ /* 0x000fe6000c10e78c */
[CC--:B------:R-:W-:Y:S04]  /*71b0*/  LEA R30, P2, R141.reuse, R32.reuse, 0x2 ;  /* 0x000000208d1e7211 */ /* 0x0c0fe800078410ff */
[-C--:B------:R-:W-:Y:S01]  /*71c0*/  LEA.HI.X.SX32 R31, R141, R33.reuse, 0x2, P2 ;  /* 0x000000218d1f7211 */ /* 0x080fe200010f16ff */
[----:B---3--:R1:W-:Y:S04]  /*71d0*/  @P0 STL [R1+0xc], R148 ;  /* 0x00000c9401000387 */ /* 0x0083e80000100800 */
[----:B------:R-:W3:Y:S04]  /*71e0*/  LDL R139, [R1+0x14] ;  /* 0x00001400018b7983 */ /* 0x000ee80000100800 */
[----:B------:R-:W3:Y:S04]  /*71f0*/  LDL R138, [R1+0x1c] ;  /* 0x00001c00018a7983 */ /* 0x000ee80000100800 */
[----:B-----5:R5:W-:Y:S04]  /*7200*/  @P0 STL [R1+0x4], R149 ;  /* 0x0000049501000387 */ /* 0x020be80000100800 */
[----:B--2---:R2:W-:Y:S04]  /*7210*/  @P0 STL [R1], R150 ;  /* 0x0000009601000387 */ /* 0x0045e80000100800 */
[----:B----4-:R4:W-:Y:S01]  /*7220*/  @P0 STL [R1+0x8], R151 ;  /* 0x0000089701000387 */ /* 0x0109e20000100800 */
        /* <DEDUP_REMOVED lines=18> */
[----:B------:R-:W-:Y:S01]  /*7350*/  IMAD.MOV.U32 R149, RZ, RZ, c[0x0][0x22c] ;  /* 0x00008b00ff957624 */ /* 0x000fe200078e00ff */
[CC--:B------:R-:W-:Y:S01]  /*7360*/  LEA R4, P1, R0.reuse, R32.reuse, 0x2 ;  /* 0x0000002000047211 */ /* 0x0c0fe200078210ff */
[----:B------:R-:W-:Y:S02]  /*7370*/  IMAD.SHL.U32 R151, R151, 0x10, RZ ;  /* 0x0000001097977824 */ /* 0x000fe400078e00ff */
[----:B------:R2:W-:Y:S01]  /*7380*/  RED.E.ADD.F32.FTZ.RN.STRONG.GPU [R132.64], R7 ;  /* 0x000000078400798e */ /* 0x0005e2000c10e78c */
[-C--:B------:R-:W-:Y:S01]  /*7390*/  LEA.HI.X.SX32 R5, R0, R33.reuse, 0x2, P1 ;  /* 0x0000002100057211 */ /* 0x080fe200008f16ff */
[----:B------:R-:W-:Y:S02]  /*73a0*/  IMAD.SHL.U32 R150, R150, 0x10, RZ ;  /* 0x0000001096967824 */ /* 0x000fe400078e00ff */
[----:B------:R-:W4:Y:S01]  /*73b0*/  LDL R0, [R1+0x18] ;  /* 0x0000180001007983 */ /* 0x000f220000100800 */
[----:B------:R-:W-:Y:S02]  /*73c0*/  IMAD R149, R149, c[0x0][0x1c0], RZ ;  /* 0x0000700095957a24 */ /* 0x000fe400078e02ff */
[C---:B------:R-:W-:Y:S01]  /*73d0*/  IADD3 R142, R150.reuse, 0x20, RZ ;  /* 0x00000020968e7810 */ /* 0x040fe20007ffe0ff */
[----:B------:R5:W-:Y:S01]  /*73e0*/  RED.E.ADD.F32.FTZ.RN.STRONG.GPU [R34.64], R8 ;  /* 0x000000082200798e */ /* 0x000be2000c10e78c */
[----:B------:R-:W-:Y:S01]  /*73f0*/  IADD3 R141, R150, 0x20, RZ ;  /* 0x00000020968d7810 */ /* 0x000fe20007ffe0ff */
[----:B------:R-:W-:Y:S02]  /*7400*/  IMAD.SHL.U32 R149, R149, 0x8, RZ ;  /* 0x0000000895957824 */ /* 0x000fe400078e00ff */
[----:B------:R5:W-:Y:S02]  /*7410*/  RED.E.ADD.F32.FTZ.RN.STRONG.GPU [R30.64], R9 ;  /* 0x000000091e00798e */ /* 0x000be4000c10e78c */
[C---:B------:R-:W-:Y:S01]  /*7420*/  IMAD.IADD R142, R149.reuse, 0x1, R142 ;  /* 0x00000001958e7824 */ /* 0x040fe200078e028e */
[CC--:B-1----:R-:W-:Y:S01]  /*7430*/  LEA R6, P0, R140.reuse, R32.reuse, 0x2 ;  /* 0x000000208c067211 */ /* 0x0c2fe200078010ff */
[----:B------:R1:W-:Y:S01]  /*7440*/  RED.E.ADD.F32.FTZ.RN.STRONG.GPU [R4.64], R10 ;  /* 0x0000000a0400798e */ /* 0x0003e2000c10e78c */
[C---:B------:R-:W-:Y:S04]  /*7450*/  IMAD.IADD R141, R149.reuse, 0x1, R141 ;  /* 0x00000001958d7824 */ /* 0x040fe800078e028d */
[----:B------:R-:W-:Y:S01]  /*7460*/  IMAD.IADD R141, R149, 0x1, R141 ;  /* 0x00000001958d7824 */ /* 0x000fe200078e028d */
[----:B--2---:R-:W2:Y:S01]  /*7470*/  LDL R132, [R1+0x10] ;  /* 0x0000100001847983 */ /* 0x004ea20000100800 */
[-C--:B------:R-:W-:Y:S02]  /*7480*/  LEA.HI.X.SX32 R7, R140, R33.reuse, 0x2, P0 ;  /* 0x000000218c077211 */ /* 0x080fe400000f16ff */
[----:B------:R-:W-:Y:S02]  /*7490*/  IADD3 R140, R151, 0x20, RZ ;  /* 0x00000020978c7810 */ /* 0x000fe40007ffe0ff */
[C---:B------:R-:W-:Y:S01]  /*74a0*/  IADD3 R133, R148.reuse, 0x40, RZ ;  /* 0x0000004094857810 */ /* 0x040fe20007ffe0ff */
[----:B------:R1:W-:Y:S01]  /*74b0*/  RED.E.ADD.F32.FTZ.RN.STRONG.GPU [R6.64], R11 ;  /* 0x0000000b0600798e */ /* 0x0003e2000c10e78c */
[C---:B-----5:R-:W-:Y:S03]  /*74c0*/  IADD3 R35, R148.reuse, 0x40, RZ ;  /* 0x0000004094237810 */ /* 0x060fe60007ffe0ff */
        /* <DEDUP_REMOVED lines=21> */
[CC--:B-----5:R-:W-:Y:S01]  /*7620*/  LEA R12, P4, R35.reuse, R32.reuse, 0x2 ;  /* 0x00000020230c7211 */ /* 0x0e0fe200078810ff */
[----:B------:R5:W-:Y:S03]  /*7630*/  RED.E.ADD.F32.FTZ.RN.STRONG.GPU [R10.64], R16 ;  /* 0x000000100a00798e */ /* 0x000be6000c10e78c */
[CC--:B------:R-:W-:Y:S02]  /*7640*/  LEA R8, P2, R140.reuse, R32.reuse, 0x2 ;  /* 0x000000208c087211 */ /* 0x0c0fe400078410ff */
[-C--:B------:R-:W-:Y:S02]  /*7650*/  LEA.HI.X.SX32 R13, R35, R33.reuse, 0x2, P4 ;  /* 0x00000021230d7211 */ /* 0x080fe400020f16ff */
[-C--:B------:R-:W-:Y:S02]  /*7660*/  LEA.HI.X.SX32 R9, R140, R33.reuse, 0x2, P2 ;  /* 0x000000218c097211 */ /* 0x080fe400010f16ff */
[----:B------:R-:W-:Y:S04]  /*7670*/  LDSM.16.MT88.4 R140, [R3+0x1c00] ;  /* 0x001c0000038c783b */ /* 0x000fe80000004200 */
[----:B------:R5:W-:Y:S01]  /*7680*/  RED.E.ADD.F32.FTZ.RN.STRONG.GPU [R8.64], R17 ;  /* 0x000000110800798e */ /* 0x000be2000c10e78c */
[CC--:B-1----:R-:W-:Y:S04]  /*7690*/  LEA R14, P5, R134.reuse, R32.reuse, 0x2 ;  /* 0x00000020860e7211 */ /* 0x0c2fe800078a10ff */
[-C--:B------:R-:W-:Y:S02]  /*76a0*/  LEA.HI.X.SX32 R15, R134, R33.reuse, 0x2, P5 ;  /* 0x00000021860f7211 */ /* 0x080fe400028f16ff */
[CC--:B-----5:R-:W-:Y:S04]  /*76b0*/  LEA R10, P3, R34.reuse, R32.reuse, 0x2 ;  /* 0x00000020220a7211 */ /* 0x0e0fe800078610ff */
[-C--:B------:R-:W-:Y:S02]  /*76c0*/  LEA.HI.X.SX32 R11, R34, R33.reuse, 0x2, P3 ;  /* 0x00000021220b7211 */ /* 0x080fe400018f16ff */
[CC--:B------:R-:W-:Y:S04]  /*76d0*/  LEA R8, P2, R133.reuse, R32.reuse, 0x2 ;  /* 0x0000002085087211 */ /* 0x0c0fe800078410ff */
[-C--:B------:R-:W-:Y:S02]  /*76e0*/  LEA.HI.X.SX32 R9, R133, R33.reuse, 0x2, P2 ;  /* 0x0000002185097211 */ /* 0x080fe400010f16ff */
[CC--:B---3--:R-:W-:Y:S02]  /*76f0*/  LEA R6, P1, R139.reuse, R32.reuse, 0x2 ;  /* 0x000000208b067211 */ /* 0x0c8fe400078210ff */
        /* <DEDUP_REMOVED lines=16> */
[CC--:B----4-:R-:W-:Y:S03]  /*7800*/  LEA R4, P0, R0.reuse, R32.reuse, 0x2 ;  /* 0x0000002000047211 */ /* 0x0d0fe600078010ff */
[----:B------:R-:W-:Y:S01]  /*7810*/  LDSM.16.MT88.4 R20, [R3+0x400] ;  /* 0x000400000314783b */ /* 0x000fe20000004200 */
[-C--:B------:R-:W-:Y:S02]  /*7820*/  LEA.HI.X.SX32 R5, R0, R33.reuse, 0x2, P0 ;  /* 0x0000002100057211 */ /* 0x080fe400000f16ff */
[----:B------:R-:W-:Y:S02]  /*7830*/  PLOP3.LUT P0, PT, PT, PT, UP2, 0x80, 0x0 ;  /* 0x000000000000781c */ /* 0x000fe40003f0f028 */
[C---:B------:R-:W-:Y:S02]  /*7840*/  IADD3 R0, R3.reuse, -0x3000, RZ ;  /* 0xffffd00003007810 */ /* 0x040fe40007ffe0ff */
        /* <DEDUP_REMOVED lines=238> */
.L_x_284:
        /* <DEDUP_REMOVED lines=18> */
.L_x_285:
[----:B-1----:R-:W2:Y:S01]  /*8850*/  LDL.64 R4, [R1+0x48] ;  /* 0x0000480001047983 */ /* 0x002ea20000100a00 */
[----:B------:R-:W-:Y:S01]  /*8860*/  IMAD.SHL.U32 R3, R145, 0x2, RZ ;  /* 0x0000000291037824 */ /* 0x000fe200078e00ff */
        /* <DEDUP_REMOVED lines=51> */
.L_x_287:
[----:B-1-34-:R-:W-:Y:S05]  /*8ba0*/  BSYNC B0 ;  /* 0x0000000000007941 */ /* 0x01afea0003800000 */
.L_x_286:
        /* <DEDUP_REMOVED lines=17> */
.L_x_289:
[----:B------:R-:W-:Y:S05]  /*8cc0*/  BSYNC B0 ;  /* 0x0000000000007941 */ /* 0x000fea0003800000 */
.L_x_288:
        /* <DEDUP_REMOVED lines=26> */
.L_x_291:
[----:B------:R-:W-:Y:S05]  /*8e70*/  BSYNC B0 ;  /* 0x0000000000007941 */ /* 0x000fea0003800000 */
.L_x_290:
        /* <DEDUP_REMOVED lines=13> */
.L_x_280:
[----:B------:R-:W-:Y:S05]  /*8f50*/  BSYNC B1 ;  /* 0x0000000000017941 */ /* 0x000fea0003800000 */
.L_x_266:
        /* <DEDUP_REMOVED lines=11> */
.L_x_292:
[----:B------:R-:W-:Y:S05]  /*9010*/  EXIT ;  /* 0x000000000000794d */ /* 0x000fea0003800000 */
.L_x_294:
        /* <DEDUP_REMOVED lines=14> */
.L_x_674:


//--------------------- .text._ZN5flash44flash_bwd_dq_dk_dv_loop_seqk_parallel_kernelI23Flash_bwd_kernel_traitsILi96ELi64ELi128ELi8ELi2ELi4ELi4ELb1ELb0EN7cutlass10bfloat16_tE19Flash_kernel_traitsILi96ELi64ELi128ELi8ES3_EELb1ELb1ELb0ELb1ELb0ELb0ELb0EEEvNS_16Flash_bwd_paramsE --------------------------
	.section	.text._ZN5flash44flash_bwd_dq_dk_dv_loop_seqk_parallel_kernelI23Flash_bwd_kernel_traitsILi96ELi64ELi128ELi8ELi2ELi4ELi4ELb1ELb0EN7cutlass10bfloat16_tE19Flash_kernel_traitsILi96ELi64ELi128ELi8ES3_EELb1ELb1ELb0ELb1ELb0ELb0ELb0EEEvNS_16Flash_bwd_paramsE,"ax",@progbits
	.sectioninfo	@"SHI_REGISTERS=255"
	.align	128
        .global         _ZN5flash44flash_bwd_dq_dk_dv_loop_seqk_parallel_kernelI23Flash_bwd_kernel_traitsILi96ELi64ELi128ELi8ELi2ELi4ELi4ELb1ELb0EN7cutlass10bfloat16_tE19Flash_kernel_traitsILi96ELi64ELi128ELi8ES3_EELb1ELb1ELb0ELb1ELb0ELb0ELb0EEEvNS_16Flash_bwd_paramsE
        .type           _ZN5flash44flash_bwd_dq_dk_dv_loop_seqk_parallel_kernelI23Flash_bwd_kernel_traitsILi96ELi64ELi128ELi8ELi2ELi4ELi4ELb1ELb0EN7cutlass10bfloat16_tE19Flash_kernel_traitsILi96ELi64ELi128ELi8ES3_EELb1ELb1ELb0ELb1ELb0ELb0ELb0EEEvNS_16Flash_bwd_paramsE,@function
        .size           _ZN5flash44flash_bwd_dq_dk_dv_loop_seqk_parallel_kernelI23Flash_bwd_kernel_traitsILi96ELi64ELi128ELi8ELi2ELi4ELi4ELb1ELb0EN7cutlass10bfloat16_tE19Flash_kernel_traitsILi96ELi64ELi128ELi8ES3_EELb1ELb1ELb0ELb1ELb0ELb0ELb0EEEvNS_16Flash_bwd_paramsE,(.L_x_675 - _ZN5flash44flash_bwd_dq_dk_dv_loop_seqk_parallel_kernelI23Flash_bwd_kernel_traitsILi96ELi64ELi128ELi8ELi2ELi4ELi4ELb1ELb0EN7cutlass10bfloat16_tE19Flash_kernel_traitsILi96ELi64ELi128ELi8ES3_EELb1ELb1ELb0ELb1ELb0ELb0ELb0EEEvNS_16Flash_bwd_paramsE)
        .other          _ZN5flash44flash_bwd_dq_dk_dv_loop_seqk_parallel_kernelI23Flash_bwd_kernel_traitsILi96ELi64ELi128ELi8ELi2ELi4ELi4ELb1ELb0EN7cutlass10bfloat16_tE19Flash_kernel_traitsILi96ELi64ELi128ELi8ES3_EELb1ELb1ELb0ELb1ELb0ELb0ELb0EEEvNS_16Flash_bwd_paramsE,@"STO_CUDA_ENTRY STV_DEFAULT"
_ZN5flash44flash_bwd_dq_dk_dv_loop_seqk_parallel_kernelI23Flash_bwd_kernel_traitsILi96ELi64ELi128ELi8ELi2ELi4ELi4ELb1ELb0EN7cutlass10bfloat16_tE19Flash_kernel_traitsILi96ELi64ELi128ELi8ES3_EELb1ELb1ELb0ELb1ELb0ELb0ELb0EEEvNS_16Flash_bwd_paramsE:
.text._ZN5flash44flash_bwd_dq_dk_dv_loop_seqk_parallel_kernelI23Flash_bwd_kernel_traitsILi96ELi64ELi128ELi8ELi2ELi4ELi4ELb1ELb0EN7cutlass10bfloat16_tE19Flash_kernel_traitsILi96ELi64ELi128ELi8ES3_EELb1ELb1ELb0ELb1ELb0ELb0ELb0EEEvNS_16Flash_bwd_paramsE:
        /* <DEDUP_REMOVED lines=32> */
[----:B------:R-:W-:Y:S01]  /*0200*/  USHF.R.S32.HI UR7, URZ, 0x1f, UR33 ;  /* 0x0000001f3f077899 */ /* 0x000fe20008011421 */
[CC--:B------:R-:W-:Y:S01]  /*0210*/  LEA.HI R4, R0.reuse, R7.reuse, RZ, 0x4 ;  /* 0x0000000700047211 */ /* 0x0c0fe200078f20ff */
[----:B------:R-:W-:Y:S01]  /*0220*/  UIMAD.WIDE UR38, UR48, UR38, URZ ;  /* 0x00000026302672a5 */ /* 0x000fe2000f8e023f */
[CC--:B------:R-:W-:Y:S01]  /*0230*/  LEA.HI R5, R0.reuse, R7.reuse, RZ, 0x5 ;  /* 0x0000000700057211 */ /* 0x0c0fe200078f28ff */
[----:B---3--:R-:W-:Y:S01]  /*0240*/  UIMAD UR49, UR36, UR48, URZ ;  /* 0x00000030243172a4 */ /* 0x008fe2000f8e023f */
[CC--:B------:R-:W-:Y:S01]  /*0250*/  LEA.HI R14, R0.reuse, R7.reuse, RZ, 0x3 ;  /* 0x00000007000e7211 */ /* 0x0c0fe200078f18ff */
[----:B------:R-:W-:Y:S01]  /*0260*/  UIMAD UR58, UR5, UR4, UR58 ;  /* 0x00000004053a72a4 */ /* 0x000fe2000f8e023a */
[CC--:B------:R-:W-:Y:S01]  /*0270*/  LEA.HI R13, R0.reuse, R7.reuse, RZ, 0x6 ;  /* 0x00000007000d7211 */ /* 0x0c0fe200078f30ff */
[----:B------:R-:W-:Y:S01]  /*0280*/  UIMAD UR48, UR48, UR10, URZ ;  /* 0x0000000a303072a4 */ /* 0x000fe2000f8e023f */
[----:B------:R-:W-:Y:S01]  /*0290*/  LEA.HI R20, R0, R7, RZ, 0x7 ;  /* 0x0000000700147211 */ /* 0x000fe200078f38ff */
[----:B------:R-:W-:Y:S01]  /*02a0*/  UIMAD UR4, UR33, UR11, UR36 ;  /* 0x0000000b210472a4 */ /* 0x000fe2000f8e0224 */
[--C-:B------:R-:W-:Y:S01]  /*02b0*/  SHF.R.S32.HI R0, RZ, 0x2, R8.reuse ;  /* 0x00000002ff007819 */ /* 0x100fe20000011408 */
[----:B------:R-:W-:Y:S01]  /*02c0*/  ULDC UR12, c[0x0][0x1c0] ;  /* 0x00007000000c7ab9 */ /* 0x000fe20000000800 */
[C---:B------:R-:W-:Y:S01]  /*02d0*/  LOP3.LUT R3, R8.reuse, 0xfffffffc, RZ, 0xc0, !PT ;  /* 0xfffffffc08037812 */ /* 0x040fe200078ec0ff */
[----:B------:R-:W-:Y:S01]  /*02e0*/  ULDC UR9, c[0x0][0x1c0] ;  /* 0x0000700000097ab9 */ /* 0x000fe20000000800 */
[----:B------:R-:W-:Y:S01]  /*02f0*/  SHF.R.S32.HI R2, RZ, 0x1f, R8 ;  /* 0x0000001fff027819 */ /* 0x000fe20000011408 */
[----:B------:R-:W-:Y:S01]  /*0300*/  UIMAD UR55, UR6, UR33, URZ ;  /* 0x00000021063772a4 */ /* 0x000fe2000f8e023f */
[----:B------:R-:W-:Y:S01]  /*0310*/  SHF.R.S32.HI R6, RZ, 0x4, R4 ;  /* 0x00000004ff067819 */ /* 0x000fe20000011404 */
[C---:B------:R-:W-:Y:S01]  /*0320*/  IMAD.IADD R18, R7.reuse, 0x1, -R3 ;  /* 0x0000000107127824 */ /* 0x040fe200078e0a03 */
[-C--:B------:R-:W-:Y:S01]  /*0330*/  LEA.HI R8, R8, R0.reuse, RZ, 0x1 ;  /* 0x0000000008087211 */ /* 0x080fe200078f08ff */
[----:B------:R-:W-:Y:S01]  /*0340*/  UIMAD UR5, UR33, UR9, UR36 ;  /* 0x00000009210572a4 */ /* 0x000fe2000f8e0224 */
[----:B------:R-:W-:Y:S01]  /*0350*/  LEA.HI R2, R2, R0, RZ, 0x3 ;  /* 0x0000000002027211 */ /* 0x000fe200078f18ff */
[----:B------:R-:W-:Y:S01]  /*0360*/  IMAD.SHL.U32 R22, R18, 0x8, RZ ;  /* 0x0000000812167824 */ /* 0x000fe200078e00ff */
[----:B------:R-:W-:Y:S01]  /*0370*/  LEA.HI R3, R4, R6, RZ, 0x1 ;  /* 0x0000000604037211 */ /* 0x000fe200078f08ff */
[----:B------:R-:W-:Y:S01]  /*0380*/  @!UP5 UIMAD UR6, UR33, UR12, UR36 ;  /* 0x0000000c2106d2a4 */ /* 0x000fe2000f8e0224 */
[----:B------:R-:W-:Y:S01]  /*0390*/  LOP3.LUT R10, R14, 0xfffffff8, RZ, 0xc0, !PT ;  /* 0xfffffff80e0a7812 */ /* 0x000fe200078ec0ff */
[----:B------:R-:W-:Y:S01]  /*03a0*/  USHF.L.U32 UR47, UR48, 0x6, URZ ;  /* 0x00000006302f7899 */ /* 0x000fe2000800063f */
[----:B------:R-:W-:Y:S01]  /*03b0*/  LOP3.LUT R12, R4, 0xfffffff0, RZ, 0xc0, !PT ;  /* 0xfffffff0040c7812 */ /* 0x000fe200078ec0ff */
[----:B------:R-:W-:Y:S01]  /*03c0*/  STL [R1+0x18], R22 ;  /* 0x0000181601007387 */ /* 0x000fe20000100800 */
[----:B------:R-:W-:Y:S01]  /*03d0*/  LOP3.LUT R4, R8, 0x7fffffe, RZ, 0xc0, !PT ;  /* 0x07fffffe08047812 */ /* 0x000fe200078ec0ff */
[----:B------:R-:W-:Y:S01]  /*03e0*/  IMAD.IADD R11, R7, 0x1, -R10 ;  /* 0x00000001070b7824 */ /* 0x000fe200078e0a0a */
[----:B------:R-:W-:Y:S01]  /*03f0*/  LOP3.LUT R2, R2, 0xfffffff8, RZ, 0xc0, !PT ;  /* 0xfffffff802027812 */ /* 0x000fe200078ec0ff */
[----:B------:R-:W-:Y:S01]  /*0400*/  USHF.L.U32 UR46, UR4, 0x5, URZ ;  /* 0x00000005042e7899 */ /* 0x000fe2000800063f */
[----:B------:R-:W-:Y:S01]  /*0410*/  LOP3.LUT R3, R3, 0xfffffffe, RZ, 0xc0, !PT ;  /* 0xfffffffe03037812 */ /* 0x000fe200078ec0ff */
[C---:B------:R-:W-:Y:S01]  /*0420*/  IMAD.IADD R10, R0.reuse, 0x1, -R4 ;  /* 0x00000001000a7824 */ /* 0x040fe200078e0a04 */
[----:B------:R-:W-:Y:S01]  /*0430*/  LOP3.LUT R9, R5, 0xffffffe0, RZ, 0xc0, !PT ;  /* 0xffffffe005097812 */ /* 0x000fe200078ec0ff */
[----:B------:R-:W-:Y:S01]  /*0440*/  IMAD.IADD R8, R0, 0x1, -R2 ;  /* 0x0000000100087824 */ /* 0x000fe200078e0a02 */
[----:B------:R-:W-:Y:S01]  /*0450*/  SHF.R.S32.HI R0, RZ, 0x5, R5 ;  /* 0x00000005ff007819 */ /* 0x000fe20000011405 */
[----:B------:R-:W-:Y:S01]  /*0460*/  IMAD.IADD R15, R6, 0x1, -R3 ;  /* 0x00000001060f7824 */ /* 0x000fe200078e0a03 */
[----:B------:R-:W-:Y:S01]  /*0470*/  SHF.R.S32.HI R2, RZ, 0x1f, R5 ;  /* 0x0000001fff027819 */ /* 0x000fe20000011405 */
[C---:B------:R-:W-:Y:S01]  /*0480*/  IMAD.IADD R9, R7.reuse, 0x1, -R9 ;  /* 0x0000000107097824 */ /* 0x040fe200078e0a09 */
[----:B------:R-:W-:Y:S01]  /*0490*/  SHF.R.S32.HI R3, RZ, 0x3, R14 ;  /* 0x00000003ff037819 */ /* 0x000fe2000001140e */
[----:B------:R-:W-:Y:S01]  /*04a0*/  IMAD.IADD R7, R7, 0x1, -R12 ;  /* 0x0000000107077824 */ /* 0x000fe200078e0a0c */
[-C--:B------:R-:W-:Y:S01]  /*04b0*/  LEA.HI R4, R5, R0.reuse, RZ, 0x1 ;  /* 0x0000000005047211 */ /* 0x080fe200078f08ff */
[----:B------:R-:W-:Y:S01]  /*04c0*/  ULDC UR52, c[0x0][0x214] ;  /* 0x0000850000347ab9 */ /* 0x000fe20000000800 */
[----:B------:R-:W-:Y:S01]  /*04d0*/  LEA.HI R2, R2, R0, RZ, 0x2 ;  /* 0x0000000002027211 */ /* 0x000fe200078f10ff */
[----:B------:R-:W-:Y:S01]  /*04e0*/  IMAD.SHL.U32 R3, R3, 0x40, RZ ;  /* 0x0000004003037824 */ /* 0x000fe200078e00ff */
[----:B------:R-:W-:Y:S01]  /*04f0*/  LOP3.LUT R5, R4, 0xfffffffe, RZ, 0xc0, !PT ;  /* 0xfffffffe04057812 */ /* 0x000fe200078ec0ff */
[----:B------:R-:W-:Y:S01]  /*0500*/  ULDC UR59, c[0x0][0x1c8] ;  /* 0x00007200003b7ab9 */ /* 0x000fe20000000800 */
[----:B------:R-:W-:Y:S01]  /*0510*/  LOP3.LUT R4, R2, 0xfffffffc, RZ, 0xc0, !PT ;  /* 0xfffffffc02047812 */ /* 0x000fe200078ec0ff */
[----:B------:R-:W-:Y:S01]  /*0520*/  ULDC.U8 UR8, c[0x0][0x3d0] ;  /* 0x0000f40000087ab9 */ /* 0x000fe20000000000 */
[----:B------:R-:W-:Y:S01]  /*0530*/  LOP3.LUT R2, R3, 0xc0, RZ, 0xc0, !PT ;  /* 0x000000c003027812 */ /* 0x000fe200078ec0ff */
[C---:B------:R-:W-:Y:S01]  /*0540*/  IMAD.IADD R21, R0.reuse, 0x1, -R5 ;  /* 0x0000000100157824 */ /* 0x040fe200078e0a05 */
[----:B------:R-:W-:Y:S01]  /*0550*/  LEA.HI R5, R11, R11, RZ, 0x1 ;  /* 0x0000000b0b057211 */ /* 0x000fe200078f08ff */
[C---:B------:R-:W-:Y:S01]  /*0560*/  IMAD.IADD R12, R0.reuse, 0x1, -R4 ;  /* 0x00000001000c7824 */ /* 0x040fe200078e0a04 */
[----:B------:R-:W-:Y:S01]  /*0570*/  SHF.R.U32.HI R3, RZ, 0x3, R2 ;  /* 0x00000003ff037819 */ /* 0x000fe20000011602 */
[----:B------:R-:W-:Y:S01]  /*0580*/  IMAD R4, R0, 0x8, R10 ;  /* 0x0000000800047824 */ /* 0x000fe200078e020a */
[----:B------:R-:W-:Y:S01]  /*0590*/  LOP3.LUT R0, R2, 0x18, R22, 0xf8, !PT ;  /* 0x0000001802007812 */ /* 0x000fe200078ef816 */
[----:B------:R-:W-:Y:S01]  /*05a0*/  STL [R1+0x68], R21 ;  /* 0x0000681501007387 */ /* 0x000fe20000100800 */
[----:B------:R-:W-:Y:S01]  /*05b0*/  SHF.R.S32.HI R2, RZ, 0x1f, R9 ;  /* 0x0000001fff027819 */ /* 0x000fe20000011409 */
[----:B------:R-:W-:Y:S01]  /*05c0*/  ULDC UR53, c[0x0][0x224] ;  /* 0x0000890000357ab9 */ /* 0x000fe20000000800 */
[----:B------:R-:W-:Y:S01]  /*05d0*/  LOP3.LUT R0, R0, R3, RZ, 0x3c, !PT ;  /* 0x0000000300007212 */ /* 0x000fe200078e3cff */
[----:B------:R-:W-:Y:S01]  /*05e0*/  @UP5 UIMAD UR57, UR33, UR52, URZ ;  /* 0x00000034213952a4 */ /* 0x000fe2000f8e023f */
[----:B------:R-:W-:Y:S01]  /*05f0*/  LEA.HI R19, R2, R9, RZ, 0x2 ;  /* 0x0000000902137211 */ /* 0x000fe200078f10ff */
[----:B------:R-:W-:Y:S01]  /*0600*/  ULDC.64 UR14, c[0x0][0x118] ;  /* 0x00004600000e7ab9 */ /* 0x000fe20000000a00 */
[----:B------:R-:W-:Y:S01]  /*0610*/  SHF.R.S32.HI R2, RZ, 0x1f, R7 ;  /* 0x0000001fff027819 */ /* 0x000fe20000011407 */
[----:B------:R-:W-:Y:S01]  /*0620*/  IMAD.U32 R3, R4, 0x20, R0 ;  /* 0x0000002004037824 */ /* 0x000fe200078e0000 */
[CC--:B------:R-:W-:Y:S01]  /*0630*/  LEA.HI R0, R7.reuse, R7.reuse, RZ, 0x1 ;  /* 0x0000000707007211 */ /* 0x0c0fe200078f08ff */
[----:B------:R-:W-:Y:S01]  /*0640*/  ULOP3.LUT UR59, UR36, UR59, URZ, 0x3c, !UPT ;  /* 0x0000003b243b7292 */ /* 0x000fe2000f8e3c3f */
[----:B------:R-:W-:Y:S01]  /*0650*/  LEA.HI R10, R2, R7, RZ, 0x3 ;  /* 0x00000007020a7211 */ /* 0x000fe200078f18ff */
[----:B------:R-:W-:Y:S01]  /*0660*/  USHF.R.S32.HI UR60, URZ, 0x1f, UR36 ;  /* 0x0000001f3f3c7899 */ /* 0x000fe20008011424 */
[----:B------:R1:W-:Y:S01]  /*0670*/  STL [R1+0x54], R3 ;  /* 0x0000540301007387 */ /* 0x0003e20000100800 */
[----:B------:R-:W-:Y:S01]  /*0680*/  LOP3.LUT R4, R0, 0x7fffffe, RZ, 0xc0, !PT ;  /* 0x07fffffe00047812 */ /* 0x000fe200078ec0ff */
[----:B------:R-:W-:Y:S01]  /*0690*/  UISETP.NE.AND UP6, UPT, UR8, URZ, UPT ;  /* 0x0000003f0800728c */ /* 0x000fe2000bfc5270 */
[----:B------:R-:W-:Y:S01]  /*06a0*/  LOP3.LUT R2, R10, 0xfffffff8, RZ, 0xc0, !PT ;  /* 0xfffffff80a027812 */ /* 0x000fe200078ec0ff */
[----:B------:R-:W-:Y:S01]  /*06b0*/  USHF.R.S32.HI UR61, URZ, 0x1f, UR36 ;  /* 0x0000001f3f3d7899 */ /* 0x000fe20008011424 */
[----:B------:R-:W-:Y:S01]  /*06c0*/  SHF.R.S32.HI R9, RZ, 0x6, R13 ;  /* 0x00000006ff097819 */ /* 0x000fe2000001140d */
[C---:B------:R-:W-:Y:S01]  /*06d0*/  IMAD.IADD R16, R7.reuse, 0x1, -R4 ;  /* 0x0000000107107824 */ /* 0x040fe200078e0a04 */
[C---:B------:R-:W-:Y:S01]  /*06e0*/  LOP3.LUT P2, RZ, R8.reuse, 0x2, RZ, 0xc0, !PT ;  /* 0x0000000208ff7812 */ /* 0x040fe2000784c0ff */
[----:B------:R-:W-:Y:S01]  /*06f0*/  IMAD.IADD R13, R7, 0x1, -R2 ;  /* 0x00000001070d7824 */ /* 0x000fe200078e0a02 */
[----:B------:R-:W-:Y:S01]  /*0700*/  LEA.HI R7, R8, R8, RZ, 0x1 ;  /* 0x0000000808077211 */ /* 0x000fe200078f08ff */
[----:B------:R-:W-:Y:S01]  /*0710*/  IMAD R2, R9, 0x4, R15 ;  /* 0x0000000409027824 */ /* 0x000fe200078e020f */
[----:B------:R-:W-:-:S02]  /*0720*/  UIMAD.WIDE.U32 UR42, UR38, UR44, URZ ;  /* 0x0000002c262a72a5 */ /* 0x000fc4000f8e003f */
[C---:B------:R-:W-:Y:S01]  /*0730*/  LOP3.LUT P5, RZ, R13.reuse, 0x2, RZ, 0xc0, !PT ;  /* 0x000000020dff7812 */ /* 0x040fe200078ac0ff */
[----:B------:R-:W-:Y:S01]  /*0740*/  UIMAD UR54, UR39, UR44, URZ ;  /* 0x0000002c273672a4 */ /* 0x000fe2000f8e023f */
        /* <DEDUP_REMOVED lines=35> */
[----:B------:R-:W-:Y:S01]  /*0980*/  IMAD.SHL.U32 R5, R18, 0x2, RZ ;  /* 0x0000000212057824 */ /* 0x000fe200078e00ff */
[----:B------:R-:W-:Y:S01]  /*0990*/  SEL R218, R226, 0xffffffe0, !P4 ;  /* 0xffffffe0e2da7807 */ /* 0x000fe20006000000 */
[----:B------:R-:W-:Y:S01]  /*09a0*/  IMAD.IADD R6, R8, 0x1, -R0 ;  /* 0x0000000108067824 */ /* 0x000fe200078e0a00 */
[----:B------:R-:W-:Y:S01]  /*09b0*/  LOP3.LUT R14, R4, R2, RZ, 0x3c, !PT ;  /* 0x00000002040e7212 */ /* 0x000fe200078e3cff */
[----:B------:R-:W-:Y:S01]  /*09c0*/  IMAD.SHL.U32 R0, R8, 0x40, RZ ;  /* 0x0000004008007824 */ /* 0x000fe200078e00ff */
[----:B------:R-:W-:Y:S01]  /*09d0*/  SHF.R.S32.HI R2, RZ, 0x3, R10 ;  /* 0x00000003ff027819 */ /* 0x000fe2000001140a */
[----:B------:R-:W-:Y:S01]  /*09e0*/  IMAD.U32 R217, R17, 0x20, R217 ;  /* 0x0000002011d97824 */ /* 0x000fe200078e00d9 */
[----:B------:R-:W-:-:S02]  /*09f0*/  LOP3.LUT P0, RZ, R11, 0x2, RZ, 0xc0, !PT ;  /* 0x000000020bff7812 */ /* 0x000fc4000780c0ff */
[----:B------:R-:W-:Y:S01]  /*0a00*/  LOP3.LUT R0, R0, 0x1c0, RZ, 0xc0, !PT ;  /* 0x000001c000007812 */ /* 0x000fe200078ec0ff */
[----:B------:R-:W-:Y:S01]  /*0a10*/  IMAD R16, R2, 0x8, R16 ;  /* 0x0000000802107824 */ /* 0x000fe200078e0210 */
[----:B------:R-:W-:Y:S01]  /*0a20*/  SEL R226, R226, 0xffffffe0, !P0 ;  /* 0xffffffe0e2e27807 */ /* 0x000fe20004000000 */
[----:B------:R-:W-:Y:S01]  /*0a30*/  IMAD R221, R12, 0x2, R2 ;  /* 0x000000020cdd7824 */ /* 0x000fe200078e0202 */
[----:B------:R-:W-:Y:S01]  /*0a40*/  LOP3.LUT R4, R0, 0x20, R3, 0xf8, !PT ;  /* 0x0000002000047812 */ /* 0x000fe200078ef803 */
[----:B------:R-:W-:Y:S01]  /*0a50*/  IMAD.SHL.U32 R217, R217, 0x2, RZ ;  /* 0x00000002d9d97824 */ /* 0x000fe200078e00ff */
[----:B------:R-:W-:Y:S01]  /*0a60*/  SHF.R.U32.HI R3, RZ, 0x3, R0 ;  /* 0x00000003ff037819 */ /* 0x000fe20000011600 */
[----:B------:R-:W-:Y:S01]  /*0a70*/  IMAD R0, R12, 0x200, R5 ;  /* 0x000002000c007824 */ /* 0x000fe200078e0205 */
[----:B------:R-:W-:Y:S01]  /*0a80*/  SHF.R.S32.HI R2, RZ, 0x7, R20 ;  /* 0x00000007ff027819 */ /* 0x000fe20000011414 */
[----:B------:R-:W-:Y:S01]  /*0a90*/  IMAD.IADD R218, R217, 0x1, R218 ;  /* 0x00000001d9da7824 */ /* 0x000fe200078e02da */
[----:B------:R-:W-:Y:S01]  /*0aa0*/  LOP3.LUT R8, R4, R3, RZ, 0x3c, !PT ;  /* 0x0000000304087212 */ /* 0x000fe200078e3cff */
[----:B------:R-:W-:Y:S01]  /*0ab0*/  IMAD R9, R6, 0x20, R0 ;  /* 0x0000002006097824 */ /* 0x000fe200078e0200 */
[----:B------:R-:W-:Y:S01]  /*0ac0*/  SHF.R.S32.HI R0, RZ, 0x1, R7 ;  /* 0x00000001ff007819 */ /* 0x000fe20000011407 */
[----:B------:R-:W-:-:S02]  /*0ad0*/  IMAD.U32 R3, RZ, RZ, UR13 ;  /* 0x0000000dff037e24 */ /* 0x000fc4000f8e00ff */
[----:B------:R-:W-:Y:S01]  /*0ae0*/  IMAD R3, R2, 0x1000, R5 ;  /* 0x0000100002037824 */ /* 0x000fe200078e0205 */
[C---:B------:R-:W-:Y:S01]  /*0af0*/  LOP3.LUT P1, RZ, R0.reuse, 0x2, RZ, 0xc0, !PT ;  /* 0x0000000200ff7812 */ /* 0x040fe2000782c0ff */
[----:B------:R-:W-:Y:S02]  /*0b00*/  IMAD.SHL.U32 R0, R0, 0x40, RZ ;  /* 0x0000004000007824 */ /* 0x000fe400078e00ff */
[----:B------:R-:W-:Y:S02]  /*0b10*/  IMAD.SHL.U32 R2, R2, 0x8, RZ ;  /* 0x0000000802027824 */ /* 0x000fe400078e00ff */
[----:B------:R-:W-:Y:S01]  /*0b20*/  IMAD R5, R21, 0x400, R3 ;  /* 0x0000040015057824 */ /* 0x000fe200078e0203 */
[----:B------:R-:W-:Y:S01]  /*0b30*/  LOP3.LUT R0, R0, 0xc0, RZ, 0xc0, !PT ;  /* 0x000000c000007812 */ /* 0x000fe200078ec0ff */
[C---:B------:R-:W-:Y:S01]  /*0b40*/  IMAD.SHL.U32 R4, R15.reuse, 0x10, RZ ;  /* 0x000000100f047824 */ /* 0x040fe200078e00ff */
        /* <DEDUP_REMOVED lines=19> */
[----:B------:R-:W-:Y:S01]  /*0c80*/  IMAD.U32 R0, RZ, RZ, UR7 ;  /* 0x00000007ff007e24 */ /* 0x000fe2000f8e00ff */
[----:B------:R-:W-:Y:S01]  /*0c90*/  LOP3.LUT R5, R4, R2, R5, 0x1e, !PT ;  /* 0x0000000204057212 */ /* 0x000fe200078e1e05 */
[----:B------:R-:W-:Y:S01]  /*0ca0*/  IMAD.SHL.U32 R0, R16, 0x20, RZ ;  /* 0x0000002010007824 */ /* 0x000fe200078e00ff */
[----:B------:R-:W-:Y:S01]  /*0cb0*/  LOP3.LUT R2, R4, R7, R2, 0x1e, !PT ;  /* 0x0000000704027212 */ /* 0x000fe200078e1e02 */
[----:B------:R-:W-:Y:S01]  /*0cc0*/  IMAD.U32 R221, R221, 0x200, R6 ;  /* 0x00000200dddd7824 */ /* 0x000fe200078e0006 */
[----:B------:R-:W-:Y:S01]  /*0cd0*/  IADD3 R4, R22, 0x20, RZ ;  /* 0x0000002016047810 */ /* 0x000fe20007ffe0ff */
[----:B------:R-:W-:Y:S01]  /*0ce0*/  IMAD R227, R21, 0x200, R0 ;  /* 0x0000020015e37824 */ /* 0x000fe200078e0200 */
[----:B------:R-:W-:Y:S01]  /*0cf0*/  @P2 IADD3 R240, R242, -0x20, RZ ;  /* 0xffffffe0f2f02810 */ /* 0x000fe20007ffe0ff */
[----:B------:R-:W-:Y:S01]  /*0d00*/  IMAD.IADD R225, R0, 0x1, R2 ;  /* 0x0000000100e17824 */ /* 0x000fe200078e0202 */
[----:B------:R-:W-:Y:S01]  /*0d10*/  SHF.R.S32.HI R0, RZ, 0x2, R19 ;  /* 0x00000002ff007819 */ /* 0x000fe20000011413 */
[----:B------:R1:W-:Y:S01]  /*0d20*/  STL [R1+0x38], R4 ;  /* 0x0000380401007387 */ /* 0x0003e20000100800 */
[----:B------:R-:W-:Y:S01]  /*0d30*/  IADD3 R2, R22, 0x40, RZ ;  /* 0x0000004016027810 */ /* 0x000fe20007ffe0ff */
[----:B------:R-:W-:Y:S01]  /*0d40*/  IMAD.IADD R227, R227, 0x1, R5 ;  /* 0x00000001e3e37824 */ /* 0x000fe200078e0205 */
[----:B------:R-:W-:Y:S01]  /*0d50*/  LEA R221, R221, 0xf000, 0x1 ;  /* 0x0000f000dddd7811 */ /* 0x000fe200078e08ff */
[----:B------:R-:W-:-:S02]  /*0d60*/  IMAD R0, R21, 0x10, R0 ;  /* 0x0000001015007824 */ /* 0x000fc400078e0200 */
[----:B------:R2:W-:Y:S01]  /*0d70*/  STL [R1+0x3c], R2 ;  /* 0x00003c0201007387 */ /* 0x0005e20000100800 */
[----:B------:R-:W-:Y:S02]  /*0d80*/  IMAD.IADD R239, R239, 0x1, R240 ;  /* 0x00000001efef7824 */ /* 0x000fe400078e02f0 */
[C---:B------:R-:W-:Y:S01]  /*0d90*/  IMAD.IADD R222, R221.reuse, 0x1, R222 ;  /* 0x00000001ddde7824 */ /* 0x040fe200078e02de */
[----:B------:R3:W-:Y:S01]  /*0da0*/  STL [R1+0x14], R0 ;  /* 0x0000140001007387 */ /* 0x0007e20000100800 */
[--C-:B------:R-:W-:Y:S02]  /*0db0*/  IMAD.IADD R224, R221, 0x1, R223.reuse ;  /* 0x00000001dde07824 */ /* 0x100fe400078e02df */
[----:B------:R-:W-:Y:S01]  /*0dc0*/  IMAD.IADD R223, R222, 0x1, R223 ;  /* 0x00000001dedf7824 */ /* 0x000fe200078e02df */
[----:B-1----:R-:W-:-:S05]  /*0dd0*/  LEA R4, R8, 0x9000, 0x1 ;  /* 0x0000900008047811 */ /* 0x002fca00078e08ff */
[----:B------:R1:W-:Y:S01]  /*0de0*/  STL [R1+0x58], R4 ;  /* 0x0000580401007387 */ /* 0x0003e20000100800 */
[----:B--2---:R-:W-:Y:S01]  /*0df0*/  IMAD.SHL.U32 R2, R3, 0x2, RZ ;  /* 0x0000000203027824 */ /* 0x004fe200078e00ff */
[C---:B---3--:R-:W-:Y:S02]  /*0e00*/  IADD3 R0, R4.reuse, 0x20, RZ ;  /* 0x0000002004007810 */ /* 0x048fe40007ffe0ff */
[----:B------:R-:W-:-:S05]  /*0e10*/  @P1 IADD3 R0, R4, -0x20, RZ ;  /* 0xffffffe004001810 */ /* 0x000fca0007ffe0ff */
[----:B------:R1:W-:Y:S02]  /*0e20*/  STL [R1+0x5c], R0 ;  /* 0x00005c0001007387 */ /* 0x0003e40000100800 */
.L_x_336:
        /* <DEDUP_REMOVED lines=53> */
.L_x_295:
        /* <DEDUP_REMOVED lines=59> */
.L_x_297:
        /* <DEDUP_REMOVED lines=18> */
.L_x_298:
        /* <DEDUP_REMOVED lines=71> */
.L_x_299:
[----:B------:R-:W-:Y:S02]  /*1ac0*/  UMOV UR6, UR53 ;  /* 0x0000003500067c82 */ /* 0x000fe40008000000 */
.L_x_300:
[----:B------:R-:W2:Y:S04]  /*1ad0*/  LDL.64 R4, [R1+0x18] ;  /* 0x0000180001047983 */ /* 0x000ea80000100a00 */
[----:B------:R1:W2:Y:S01]  /*1ae0*/  LDL.64 R22, [R1+0x18] ;  /* 0x0000180001167983 */ /* 0x0002a20000100a00 */
[----:B------:R-:W-:Y:S01]  /*1af0*/  UIADD3 UR4, UP4, UP3, UR4, UR47, UR49 ;  /* 0x0000002f04047290 */ /* 0x000fe2000fb9e031 */
[----:B------:R-:W-:Y:S01]  /*1b00*/  IMAD.U32 R9, RZ, RZ, UR36 ;  /* 0x00000024ff097e24 */ /* 0x000fe2000f8e00ff */
[----:B------:R-:W-:Y:S01]  /*1b10*/  UIADD3 UR12, UR13, UR9, URZ ;  /* 0x000000090d0c7290 */ /* 0x000fe2000fffe03f */
[----:B------:R-:W3:Y:S01]  /*1b20*/  S2R R19, SR_TID.X ;  /* 0x0000000000137919 */ /* 0x000ee20000002100 */
[----:B------:R-:W-:Y:S01]  /*1b30*/  UIADD3 UR27, UP2, UP1, UR16, UR4, UR17 ;  /* 0x00000004101b7290 */ /* 0x000fe2000f95e011 */
[----:B------:R-:W-:Y:S01]  /*1b40*/  BSSY B1, `(.L_x_296) ;  /* 0x00008ce000017945 */ /* 0x000fe20003800000 */
[----:B------:R-:W-:-:S02]  /*1b50*/  UIADD3.X UR4, UR7, UR51, UR56, UP4, UP3 ;  /* 0x0000003307047290 */ /* 0x000fc4000a7e6438 */
[----:B------:R-:W-:Y:S02]  /*1b60*/  ULDC.64 UR16, c[0x0][0x3c8] ;  /* 0x0000f20000107ab9 */ /* 0x000fe40000000a00 */
        /* <DEDUP_REMOVED lines=17> */
[----:B------:R-:W-:Y:S02]  /*1c80*/  UMOV UR30, 0x4 ;  /* 0x00000004001e7882 */ /* 0x000fe40000000000 */
[----:B------:R-:W-:Y:S02]  /*1c90*/  UIMAD.WIDE UR4, UR4, UR30, UR16 ;  /* 0x0000001e040472a5 */ /* 0x000fe4000f8e0210 */
[----:B------:R-:W-:-:S05]  /*1ca0*/  IMAD R7, R7, c[0x0][0x190], RZ ;  /* 0x0000640007077a24 */ /* 0x000fca00078e02ff */
[----:B------:R-:W-:Y:S02]  /*1cb0*/  UMOV UR17, UR4 ;  /* 0x0000000400117c82 */ /* 0x000fe40008000000 */
[----:B------:R-:W-:Y:S02]  /*1cc0*/  UIADD3 UR4, -UR18, UR21, UR20 ;  /* 0x0000001512047290 */ /* 0x000fe4000fffe114 */
[----:B------:R-:W-:Y:S01]  /*1cd0*/  UMOV UR16, UR5 ;  /* 0x0000000500107c82 */ /* 0x000fe20008000000 */
[----:B--2---:R-:W-:-:S05]  /*1ce0*/  IMAD.MOV.U32 R22, RZ, RZ, R4 ;  /* 0x000000ffff167224 */ /* 0x004fca00078e0004 */
[----:B------:R-:W-:-:S05]  /*1cf0*/  SHF.R.S32.HI R23, RZ, 0x1f, R22 ;  /* 0x0000001fff177819 */ /* 0x000fca0000011416 */
[C---:B------:R-:W-:Y:S01]  /*1d00*/  IMAD.WIDE.U32 R4, R0.reuse, c[0x0][0x190], R22 ;  /* 0x0000640000047a25 */ /* 0x040fe200078e0016 */
[----:B------:R1:W-:Y:S03]  /*1d10*/  STL [R1+0x1c], R23 ;  /* 0x00001c1701007387 */ /* 0x0003e60000100800 */
[----:B------:R-:W-:Y:S01]  /*1d20*/  IMAD R0, R0, c[0x0][0x194], R7 ;  /* 0x0000650000007a24 */ /* 0x000fe200078e0207 */
[----:B------:R-:W-:Y:S01]  /*1d30*/  IADD3 R6, P0, R4, UR37, RZ ;  /* 0x0000002504067c10 */ /* 0x000fe2000ff1e0ff */
[----:B------:R-:W-:Y:S02]  /*1d40*/  ULDC UR37, c[0x0][0x2e8] ;  /* 0x0000ba0000257ab9 */ /* 0x000fe40000000800 */
[----:B------:R-:W-:Y:S01]  /*1d50*/  UIADD3 UR4, UR4, -UR37, URZ ;  /* 0x8000002504047290 */ /* 0x000fe2000fffe03f */
[----:B------:R-:W-:Y:S01]  /*1d60*/  IADD3.X R7, R5, UR34, R0, P0, !PT ;  /* 0x0000002205077c10 */ /* 0x000fe200087fe400 */
[----:B------:R-:W-:Y:S01]  /*1d70*/  IMAD.U32 R0, RZ, RZ, UR13 ;  /* 0x0000000dff007e24 */ /* 0x000fe2000f8e00ff */
[----:B------:R-:W-:Y:S01]  /*1d80*/  IADD3 R4, P0, R22, UR19, RZ ;  /* 0x0000001316047c10 */ /* 0x000fe2000ff1e0ff */
[----:B------:R-:W-:-:S02]  /*1d90*/  USHF.R.S32.HI UR19, URZ, 0x1f, UR4 ;  /* 0x0000001f3f137899 */ /* 0x000fc40008011404 */
[----:B------:R-:W-:Y:S01]  /*1da0*/  IMAD.WIDE.U32 R6, R9, c[0x0][0x1a8], R6 ;  /* 0x00006a0009067a25 */ /* 0x000fe200078e0006 */
[----:B------:R-:W-:Y:S01]  /*1db0*/  IADD3.X R5, R23, UR29, RZ, P0, !PT ;  /* 0x0000001d17057c10 */ /* 0x000fe200087fe4ff */
[----:B------:R-:W-:-:S03]  /*1dc0*/  ULEA.HI UR19, UR19, UR4, URZ, 0x6 ;  /* 0x0000000413137291 */ /* 0x000fc6000f8f303f */
[----:B------:R-:W-:Y:S01]  /*1dd0*/  IADD3 R10, R7, UR10, RZ ;  /* 0x0000000a070a7c10 */ /* 0x000fe2000fffe0ff */
[----:B------:R-:W-:Y:S01]  /*1de0*/  IMAD.WIDE.U32 R4, R0, c[0x0][0x370], R4 ;  /* 0x0000dc0000047a25 */ /* 0x000fe200078e0004 */
[----:B------:R-:W-:Y:S01]  /*1df0*/  LEA.HI R0, R20, R19, RZ, 0x5 ;  /* 0x0000001314007211 */ /* 0x000fe200078f28ff */
[----:B------:R-:W-:Y:S01]  /*1e00*/  USHF.R.S32.HI UR19, URZ, 0x6, UR19 ;  /* 0x000000063f137899 */ /* 0x000fe20008011413 */
[----:B------:R-:W-:Y:S01]  /*1e10*/  LEA R247, P4, R6, c[0x0][0x160], 0x1 ;  /* 0x0000580006f77a11 */ /* 0x000fe200078808ff */
[----:B------:R-:W-:Y:S01]  /*1e20*/  IMAD R7, R18, c[0x0][0x370], RZ ;  /* 0x0000dc0012077a24 */ /* 0x000fe200078e02ff */
[----:B------:R-:W-:Y:S01]  /*1e30*/  LOP3.LUT R8, R0, 0xffffffe0, RZ, 0xc0, !PT ;  /* 0xffffffe000087812 */ /* 0x000fe200078ec0ff */
[----:B------:R-:W-:Y:S01]  /*1e40*/  UISETP.LT.AND UP1, UPT, URZ, UR19, UPT ;  /* 0x000000133f00728c */ /* 0x000fe2000bf21270 */
[----:B------:R-:W-:Y:S01]  /*1e50*/  SHF.R.S32.HI R0, RZ, 0x5, R0 ;  /* 0x00000005ff007819 */ /* 0x000fe20000011400 */
[----:B------:R-:W-:Y:S01]  /*1e60*/  ULDC.64 UR4, c[0x0][0x200] ;  /* 0x0000800000047ab9 */ /* 0x000fe20000000a00 */
[----:B------:R-:W-:Y:S01]  /*1e70*/  IADD3 R5, R5, UR7, RZ ;  /* 0x0000000705057c10 */ /* 0x000fe2000fffe0ff */
[----:B------:R-:W-:Y:S01]  /*1e80*/  IMAD.IADD R16, R19, 0x1, -R8 ;  /* 0x0000000113107824 */ /* 0x000fe200078e0a08 */
[----:B------:R-:W-:Y:S01]  /*1e90*/  USEL UR19, URZ, UR19, !UP1 ;  /* 0x000000133f137287 */ /* 0x000fe2000c800000 */
[----:B------:R-:W-:Y:S01]  /*1ea0*/  LEA.HI.X R245, R6, c[0x0][0x164], R10, 0x1, P4 ;  /* 0x0000590006f57a11 */ /* 0x000fe200020f0c0a */
[----:B------:R-:W-:Y:S01]  /*1eb0*/  UIADD3 UR7, UR35, -0x1, URZ ;  /* 0xffffffff23077890 */ /* 0x000fe2000fffe03f */
[----:B------:R-:W-:Y:S01]  /*1ec0*/  IMAD R0, R0, UR48, R16 ;  /* 0x0000003000007c24 */ /* 0x000fe2000f8e0210 */
[----:B------:R-:W-:Y:S01]  /*1ed0*/  UISETP.GT.AND UP1, UPT, UR35, UR19, UPT ;  /* 0x000000132300728c */ /* 0x000fe2000bf24270 */
[----:B------:R-:W-:Y:S01]  /*1ee0*/  IMAD.WIDE.U32 R4, R9, c[0x0][0x378], R4 ;  /* 0x0000de0009047a25 */ /* 0x000fe200078e0004 */
[----:B------:R-:W-:-:S02]  /*1ef0*/  UIMAD.WIDE UR12, UR12, UR30, UR4 ;  /* 0x0000001e0c0c72a5 */ /* 0x000fc4000f8e0204 */
[C---:B------:R-:W-:Y:S02]  /*1f00*/  IADD3 R8, P0, R0.reuse, UR27, RZ ;  /* 0x0000001b00087c10 */ /* 0x040fe4000ff1e0ff */
[----:B------:R-:W-:Y:S02]  /*1f10*/  IADD3 R5, R5, UR8, RZ ;  /* 0x0000000805057c10 */ /* 0x000fe4000fffe0ff */
[----:B------:R-:W-:Y:S01]  /*1f20*/  LEA.HI.X.SX32 R9, R0, UR26, 0x1, P0 ;  /* 0x0000001a00097c11 */ /* 0x000fe200080f0eff */
[C---:B------:R-:W-:Y:S01]  /*1f30*/  IMAD R0, R3.reuse, c[0x0][0x374], R7 ;  /* 0x0000dd0003007a24 */ /* 0x040fe200078e0207 */
[----:B------:R-:W-:Y:S01]  /*1f40*/  PLOP3.LUT P0, PT, PT, PT, UP1, 0x80, 0x0 ;  /* 0x000000000000781c */ /* 0x000fe20003f0f018 */
[----:B------:R-:W-:Y:S01]  /*1f50*/  IMAD.WIDE.U32 R4, R3, c[0x0][0x370], R4 ;  /* 0x0000dc0003047a25 */ /* 0x000fe200078e0004 */
[----:B------:R-:W-:-:S03]  /*1f60*/  LEA R244, P2, R8, c[0x0][0x350], 0x2 ;  /* 0x0000d40008f47a11 */ /* 0x000fc600078410ff */
[----:B------:R-:W-:Y:S01]  /*1f70*/  IMAD.IADD R0, R5, 0x1, R0 ;  /* 0x0000000105007824 */ /* 0x000fe200078e0200 */
[----:B------:R-:W-:Y:S02]  /*1f80*/  LEA R248, P3, R4, c[0x0][0x330], 0x1 ;  /* 0x0000cc0004f87a11 */ /* 0x000fe400078608ff */
        /* <DEDUP_REMOVED lines=21> */
.L_x_302:
        /* <DEDUP_REMOVED lines=18> */
.L_x_303:
        /* <DEDUP_REMOVED lines=34> */
.L_x_305:
[----:B-1----:R-:W-:Y:S05]  /*2420*/  BSYNC B0 ;  /* 0x0000000000007941 */ /* 0x002fea0003800000 */
.L_x_304:
        /* <DEDUP_REMOVED lines=19> */
.L_x_307:
[----:B------:R-:W-:Y:S05]  /*2560*/  BSYNC B0 ;  /* 0x0000000000007941 */ /* 0x000fea0003800000 */
.L_x_306:
        /* <DEDUP_REMOVED lines=29> */
.L_x_309:
[----:B------:R-:W-:Y:S05]  /*2740*/  BSYNC B0 ;  /* 0x0000000000007941 */ /* 0x000fea0003800000 */
.L_x_308:
        /* <DEDUP_REMOVED lines=18> */
.L_x_301:
[----:B-1----:R-:W2:Y:S01]  /*2870*/  LDL R21, [R1+0x54] ;  /* 0x0000540001157983 */ /* 0x002ea20000100800 */
[----:B------:R-:W-:Y:S01]  /*2880*/  ULDC.64 UR4, c[0x0][0x1a0] ;  /* 0x0000680000047ab9 */ /* 0x000fe20000000a00 */
[----:B------:R-:W-:Y:S01]  /*2890*/  PLOP3.LUT P0, PT, PT, PT, UP6, 0x80, 0x0 ;  /* 0x000000000000781c */ /* 0x000fe20003f0f068 */
[----:B------:R-:W-:Y:S01]  /*28a0*/  UIMAD UR4, UR11, UR4, URZ ;  /* 0x000000040b0472a4 */ /* 0x000fe2000f8e023f */
[----:B------:R-:W-:Y:S01]  /*28b0*/  IMAD.U32 R15, RZ, RZ, UR20 ;  /* 0x00000014ff0f7e24 */ /* 0x000fe2000f8e00ff */
[----:B------:R-:W-:Y:S02]  /*28c0*/  BSSY B0, `(.L_x_311) ;  /* 0x000003b000007945 */ /* 0x000fe40003800000 */
[----:B------:R-:W-:Y:S01]  /*28d0*/  UIMAD UR5, UR20, UR5, UR4 ;  /* 0x00000005140572a4 */ /* 0x000fe2000f8e0204 */
[----:B------:R-:W-:Y:S01]  /*28e0*/  IMAD.WIDE.U32 R4, R15, c[0x0][0x1a0], R22 ;  /* 0x000068000f047a25 */ /* 0x000fe200078e0016 */
[----:B------:R-:W-:-:S04]  /*28f0*/  ULEA.HI UR4, UR7, UR7, URZ, 0x1 ;  /* 0x0000000707047291 */ /* 0x000fc8000f8f083f */
[----:B------:R-:W-:Y:S01]  /*2900*/  ULOP3.LUT UR4, UR4, 0xfffffffe, URZ, 0xc0, !UPT ;  /* 0xfffffffe04047892 */ /* 0x000fe2000f8ec03f */
[----:B------:R-:W-:Y:S01]  /*2910*/  IMAD.U32 R7, RZ, RZ, UR5 ;  /* 0x00000005ff077e24 */ /* 0x000fe2000f8e00ff */
[----:B------:R-:W-:Y:S01]  /*2920*/  @P0 BAR.SYNC.DEFER_BLOCKING 0x0 ;  /* 0x0000000000000b1d */ /* 0x000fe20000010000 */
[----:B------:R-:W-:Y:S01]  /*2930*/  IADD3 R6, P2, R4, UR31, RZ ;  /* 0x0000001f04067c10 */ /* 0x000fe2000ff5e0ff */
[----:B------:R-:W-:Y:S01]  /*2940*/  UIADD3 UR4, UR7, -UR4, URZ ;  /* 0x8000000407047290 */ /* 0x000fe2000fffe03f */
[----:B------:R-:W-:Y:S02]  /*2950*/  IMAD R4, R17, c[0x0][0x1b8], RZ ;  /* 0x00006e0011047a24 */ /* 0x000fe400078e02ff */
[----:B------:R-:W-:Y:S01]  /*2960*/  IADD3.X R7, R5, UR32, R7, P2, !PT ;  /* 0x0000002005077c10 */ /* 0x000fe200097fe407 */
[----:B------:R-:W-:Y:S01]  /*2970*/  UISETP.NE.AND UP0, UPT, UR4, 0x1, UPT ;  /* 0x000000010400788c */ /* 0x000fe2000bf05270 */
[----:B------:R-:W-:Y:S01]  /*2980*/  IMAD R4, R14, c[0x0][0x1bc], R4 ;  /* 0x00006f000e047a24 */ /* 0x000fe200078e0204 */
[----:B------:R-:W-:-:S02]  /*2990*/  UIMAD UR4, UR23, -0x80, UR18 ;  /* 0xffffff80170478a4 */ /* 0x000fc4000f8e0212 */
[----:B------:R-:W-:-:S04]  /*29a0*/  IMAD.WIDE.U32 R6, R14, c[0x0][0x1b8], R6 ;  /* 0x00006e000e067a25 */ /* 0x000fc800078e0006 */
[----:B------:R-:W-:Y:S02]  /*29b0*/  ISETP.GE.AND P1, PT, R3, UR4, PT ;  /* 0x0000000403007c0c */ /* 0x000fe4000bf26270 */
[----:B------:R-:W-:Y:S02]  /*29c0*/  IADD3 R13, R7, R4, RZ ;  /* 0x00000004070d7210 */ /* 0x000fe40007ffe0ff */
[----:B--2---:R-:W-:-:S09]  /*29d0*/  SHF.L.U32 R0, R21, 0x1, RZ ;  /* 0x0000000115007819 */ /* 0x004fd200000006ff */
        /* <DEDUP_REMOVED lines=41> */
.L_x_312:
[----:B------:R-:W-:Y:S05]  /*2c70*/  BSYNC B0 ;  /* 0x0000000000007941 */ /* 0x000fea0003800000 */
.L_x_311:
        /* <DEDUP_REMOVED lines=41> */
.L_x_314:
[----:B------:R-:W-:Y:S05]  /*2f10*/  BSYNC B0 ;  /* 0x0000000000007941 */ /* 0x000fea0003800000 */
.L_x_313:
        /* <DEDUP_REMOVED lines=39> */
.L_x_316:
[----:B------:R-:W-:Y:S05]  /*3190*/  BSYNC B0 ;  /* 0x0000000000007941 */ /* 0x000fea0003800000 */
.L_x_315:
        /* <DEDUP_REMOVED lines=19> */
.L_x_318:
        /* <DEDUP_REMOVED lines=36> */
.L_x_319:
[----:B------:R-:W-:Y:S05]  /*3510*/  BSYNC B0 ;  /* 0x0000000000007941 */ /* 0x000fea0003800000 */
.L_x_317:
[----:B--2-4-:R-:W2:Y:S01]  /*3520*/  LDL R9, [R1+0x14] ;  /* 0x0000140001097983 */ /* 0x014ea20000100800 */
[----:B-1----:R-:W-:Y:S01]  /*3530*/  IMAD.MOV.U32 R7, RZ, RZ, 0x4 ;  /* 0x00000004ff077424 */ /* 0x002fe200078e00ff */
[----:B------:R-:W-:Y:S01]  /*3540*/  MOV R8, 0x7f800000 ;  /* 0x7f80000000087802 */ /* 0x000fe20000000f00 */
[----:B------:R-:W-:Y:S01]  /*3550*/  IMAD.MOV.U32 R11, RZ, RZ, 0x7f800000 ;  /* 0x7f800000ff0b7424 */ /* 0x000fe200078e00ff */
[----:B------:R-:W-:Y:S02]  /*3560*/  MOV R10, 0x7f800000 ;  /* 0x7f800000000a7802 */ /* 0x000fe40000000f00 */
[C---:B--2---:R-:W-:Y:S02]  /*3570*/  IADD3 R6, R9.reuse, 0x28, RZ ;  /* 0x0000002809067810 */ /* 0x044fe40007ffe0ff */
[----:B------:R-:W-:Y:S02]  /*3580*/  IADD3 R4, R9, 0x20, RZ ;  /* 0x0000002009047810 */ /* 0x000fe40007ffe0ff */
[----:B------:R-:W-:-:S02]  /*3590*/  ISETP.GE.AND P2, PT, R6, UR4, PT ;  /* 0x0000000406007c0c */ /* 0x000fc4000bf46270 */
[----:B------:R-:W-:Y:S02]  /*35a0*/  IADD3 R5, R9, 0x8, RZ ;  /* 0x0000000809057810 */ /* 0x000fe40007ffe0ff */
[----:B------:R-:W-:Y:S01]  /*35b0*/  ISETP.GE.AND P3, PT, R4, UR4, PT ;  /* 0x0000000404007c0c */ /* 0x000fe2000bf66270 */
[----:B------:R-:W-:Y:S01]  /*35c0*/  IMAD.MOV.U32 R4, RZ, RZ, 0x4 ;  /* 0x00000004ff047424 */ /* 0x000fe200078e00ff */
[----:B------:R-:W-:Y:S02]  /*35d0*/  ISETP.GE.AND P4, PT, R5, UR4, PT ;  /* 0x0000000405007c0c */ /* 0x000fe4000bf86270 */
[C---:B------:R-:W-:Y:S01]  /*35e0*/  ISETP.GE.AND P6, PT, R9.reuse, UR4, PT ;  /* 0x0000000409007c0c */ /* 0x040fe2000bfc6270 */
[----:B------:R-:W-:Y:S01]  /*35f0*/  IMAD.WIDE R4, R9, R4, UR12 ;  /* 0x0000000c09047e25 */ /* 0x000fe2000f8e0204 */
[----:B------:R-:W-:-:S03]  /*3600*/  ULDC.64 UR4, c[0x0][0x198] ;  /* 0x0000660000047ab9 */ /* 0x000fc60000000a00 */
[----:B------:R-:W-:Y:S02]  /*3610*/  IMAD.MOV.U32 R9, RZ, RZ, 0x7f800000 ;  /* 0x7f800000ff097424 */ /* 0x000fe400078e00ff */
[----:B------:R-:W-:-:S04]  /*3620*/  @!P2 IMAD.WIDE R6, R6, R7, UR12 ;  /* 0x0000000c0606ae25 */ /* 0x000fc8000f8e0207 */
[----:B------:R1:W2:Y:S04]  /*3630*/  @!P3 LDG.E R9, [R4.64+0x80] ;  /* 0x0000800e0409b981 */ /* 0x0002a8000c1e1900 */
[----:B------:R4:W5:Y:S04]  /*3640*/  @!P2 LDG.E R8, [R6.64] ;  /* 0x0000000e0608a981 */ /* 0x000968000c1e1900 */
[----:B---3--:R1:W3:Y:S04]  /*3650*/  @!P4 LDG.E R10, [R4.64+0x20] ;  /* 0x0000200e040ac981 */ /* 0x0082e8000c1e1900 */
[----:B------:R1:W3:Y:S01]  /*3660*/  @!P6 LDG.E R11, [R4.64] ;  /* 0x0000000e040be981 */ /* 0x0002e2000c1e1900 */
[----:B------:R-:W-:-:S03]  /*3670*/  UIMAD UR4, UR11, UR4, URZ ;  /* 0x000000040b0472a4 */ /* 0x000fc6000f8e023f */
[----:B------:R2:W-:Y:S01]  /*3680*/  @P1 STS [R0+0x9000], RZ ;  /* 0x009000ff00001388 */ /* 0x0005e20000000800 */
[----:B------:R-:W-:-:S03]  /*3690*/  UIMAD UR4, UR20, UR5, UR4 ;  /* 0x00000005140472a4 */ /* 0x000fc6000f8e0204 */
[----:B------:R2:W-:Y:S04]  /*36a0*/  @P1 STS [R0+0x9004], RZ ;  /* 0x009004ff00001388 */ /* 0x0005e80000000800 */
[----:B------:R2:W-:Y:S04]  /*36b0*/  @P1 STS.64 [R0+0x9008], RZ ;  /* 0x009008ff00001388 */ /* 0x0005e80000000a00 */
[----:B------:R2:W-:Y:S04]  /*36c0*/  @P1 STS.128 [R0+0xb000], RZ ;  /* 0x00b000ff00001388 */ /* 0x0005e80000000c00 */
[----:B------:R2:W-:Y:S01]  /*36d0*/  @P1 STS.128 [R0+0xd000], RZ ;  /* 0x00d000ff00001388 */ /* 0x0005e20000000c00 */
[----:B-1----:R-:W-:-:S05]  /*36e0*/  IMAD.WIDE.U32 R4, R15, c[0x0][0x198], R22 ;  /* 0x000066000f047a25 */ /* 0x002fca00078e0016 */
[----:B----4-:R-:W-:Y:S02]  /*36f0*/  IADD3 R6, P2, R4, UR24, RZ ;  /* 0x0000001804067c10 */ /* 0x010fe4000ff5e0ff */
[----:B------:R-:W-:-:S04]  /*3700*/  MOV R4, UR4 ;  /* 0x0000000400047c02 */ /* 0x000fc80008000f00 */
[----:B------:R-:W-:Y:S01]  /*3710*/  IADD3.X R7, R5, UR28, R4, P2, !PT ;  /* 0x0000001c05077c10 */ /* 0x000fe200097fe404 */
[----:B------:R-:W-:Y:S01]  /*3720*/  IMAD R4, R17, c[0x0][0x1b0], RZ ;  /* 0x00006c0011047a24 */ /* 0x000fe200078e02ff */
[----:B------:R-:W-:Y:S03]  /*3730*/  BSSY B0, `(.L_x_320) ;  /* 0x000002c000007945 */ /* 0x000fe60003800000 */
[C---:B------:R-:W-:Y:S02]  /*3740*/  IMAD R4, R14.reuse, c[0x0][0x1b4], R4 ;  /* 0x00006d000e047a24 */ /* 0x040fe400078e0204 */
[----:B------:R-:W-:-:S04]  /*3750*/  IMAD.WIDE.U32 R6, R14, c[0x0][0x1b0], R6 ;  /* 0x00006c000e067a25 */ /* 0x000fc800078e0006 */
[----:B------:R-:W-:Y:S01]  /*3760*/  IMAD.IADD R13, R7, 0x1, R4 ;  /* 0x00000001070d7824 */ /* 0x000fe200078e0204 */
[----:B-----5:R1:W-:Y:S04]  /*3770*/  STL [R1+0x24], R8 ;  /* 0x0000240801007387 */ /* 0x0203e80000100800 */
[----:B--2---:R1:W-:Y:S04]  /*3780*/  STL [R1+0x20], R9 ;  /* 0x0000200901007387 */ /* 0x0043e80000100800 */
[----:B---3--:R1:W-:Y:S04]  /*3790*/  STL [R1+0x2c], R10 ;  /* 0x00002c0a01007387 */ /* 0x0083e80000100800 */
[----:B------:R1:W-:Y:S01]  /*37a0*/  STL [R1+0x28], R11 ;  /* 0x0000280b01007387 */ /* 0x0003e20000100800 */
        /* <DEDUP_REMOVED lines=36> */
.L_x_321:
[----:B------:R-:W-:Y:S05]  /*39f0*/  BSYNC B0 ;  /* 0x0000000000007941 */ /* 0x000fea0003800000 */
.L_x_320:
        /* <DEDUP_REMOVED lines=38> */
.L_x_323:
[----:B------:R-:W-:Y:S05]  /*3c60*/  BSYNC B0 ;  /* 0x0000000000007941 */ /* 0x000fea0003800000 */
.L_x_322:
[----:B------:R-:W0:Y:S01]  /*3c70*/  LDGDEPBAR ;  /* 0x00000000000079af */ /* 0x000e220000000000 */
[----:B------:R-:W-:Y:S02]  /*3c80*/  ULDC.64 UR8, c[0x0][0x318] ;  /* 0x0000c60000087ab9 */ /* 0x000fe40000000a00 */
[----:B------:R-:W-:-:S02]  /*3c90*/  UISETP.NE.U32.AND UP1, UPT, URZ, UR8, UPT ;  /* 0x000000083f00728c */ /* 0x000fc4000bf25070 */
        /* <DEDUP_REMOVED lines=14> */
[----:B------:R-:W-:Y:S02]  /*3d80*/  IMAD.U32 R5, RZ, RZ, UR9 ;  /* 0x00000009ff057e24 */ /* 0x000fe4000f8e00ff */
[----:B------:R-:W-:Y:S02]  /*3d90*/  IMAD.MOV.U32 R8, RZ, RZ, c[0x0][0x308] ;  /* 0x0000c200ff087624 */ /* 0x000fe400078e00ff */
[----:B------:R-:W-:Y:S01]  /*3da0*/  IMAD.MOV.U32 R9, RZ, RZ, c[0x0][0x30c] ;  /* 0x0000c300ff097624 */ /* 0x000fe200078e00ff */
[----:B------:R1:W3:Y:S04]  /*3db0*/  @P1 LDG.E R3, [R4.64] ;  /* 0x0000000e04031981 */ /* 0x0002e8000c1e1900 */
[----:B------:R-:W4:Y:S01]  /*3dc0*/  S2R R6, SR_TID.X ;  /* 0x0000000000067919 */ /* 0x000f220000002100 */
[----:B------:R-:W3:Y:S01]  /*3dd0*/  @P1 MUFU.RCP R10, c[0x0][0x238] ;  /* 0x00008e00000a1b08 */ /* 0x000ee20000001000 */
[----:B--2---:R-:W-:Y:S01]  /*3de0*/  LEA.HI R0, R20, R19, RZ, 0x6 ;  /* 0x0000001314007211 */ /* 0x004fe200078f30ff */
[----:B------:R-:W-:Y:S01]  /*3df0*/  IMAD.U32 R7, RZ, RZ, UR23 ;  /* 0x00000017ff077e24 */ /* 0x000fe2000f8e00ff */
[----:B------:R-:W2:Y:S04]  /*3e00*/  LDSM.16.M88.4 R168, [R217+0xf000] ;  /* 0x00f00000d9a8783b */ /* 0x000ea80000000200 */
[----:B------:R-:W2:Y:S04]  /*3e10*/  LDSM.16.M88.4 R172, [R217+0xf400] ;  /* 0x00f40000d9ac783b */ /* 0x000ea80000000200 */
[----:B------:R-:W2:Y:S04]  /*3e20*/  LDSM.16.M88.4 R176, [R218+0xf000] ;  /* 0x00f00000dab0783b */ /* 0x000ea80000000200 */
[----:B------:R-:W2:Y:S04]  /*3e30*/  LDSM.16.M88.4 R180, [R218+0xf400] ;  /* 0x00f40000dab4783b */ /* 0x000ea80000000200 */
[----:B------:R-:W2:Y:S04]  /*3e40*/  LDSM.16.M88.4 R184, [R217+0x11000] ;  /* 0x01100000d9b8783b */ /* 0x000ea80000000200 */
[----:B-1----:R1:W5:Y:S04]  /*3e50*/  LDG.E.64 R4, [R8.64+0x8] ;  /* 0x0000080e08047981 */ /* 0x002368000c1e1b00 */
[----:B------:R-:W2:Y:S04]  /*3e60*/  LDSM.16.M88.4 R188, [R217+0x11400] ;  /* 0x01140000d9bc783b */ /* 0x000ea80000000200 */
[----:B------:R-:W2:Y:S04]  /*3e70*/  LDSM.16.M88.4 R192, [R218+0x11000] ;  /* 0x01100000dac0783b */ /* 0x000ea80000000200 */
[----:B------:R-:W2:Y:S04]  /*3e80*/  LDSM.16.M88.4 R196, [R218+0x11400] ;  /* 0x01140000dac4783b */ /* 0x000ea80000000200 */
[----:B------:R-:W2:Y:S04]  /*3e90*/  LDSM.16.M88.4 R200, [R217+0x13000] ;  /* 0x01300000d9c8783b */ /* 0x000ea80000000200 */
[----:B------:R-:W2:Y:S04]  /*3ea0*/  LDSM.16.M88.4 R204, [R217+0x13400] ;  /* 0x01340000d9cc783b */ /* 0x000ea80000000200 */
[----:B------:R-:W2:Y:S04]  /*3eb0*/  LDSM.16.M88.4 R208, [R218+0x13000] ;  /* 0x01300000dad0783b */ /* 0x000ea80000000200 */
[----:B-1----:R-:W2:Y:S01]  /*3ec0*/  LDG.E.64 R8, [R8.64] ;  /* 0x0000000e08087981 */ /* 0x002ea2000c1e1b00 */
[----:B------:R-:W-:Y:S01]  /*3ed0*/  SHF.R.S32.HI R0, RZ, 0x6, R0 ;  /* 0x00000006ff007819 */ /* 0x000fe20000011400 */
[C---:B------:R-:W-:Y:S01]  /*3ee0*/  IMAD.SHL.U32 R219, R227.reuse, 0x2, RZ ;  /* 0x00000002e3db7824 */ /* 0x040fe200078e00ff */
[----:B----4-:R-:W-:Y:S01]  /*3ef0*/  SHF.L.U32 R6, R6, 0x1, RZ ;  /* 0x0000000106067819 */ /* 0x010fe200000006ff */
[----:B------:R-:W1:Y:S01]  /*3f00*/  LDSM.16.M88.4 R212, [R218+0x13400] ;  /* 0x01340000dad4783b */ /* 0x000e620000000200 */
[----:B------:R-:W-:Y:S01]  /*3f10*/  IADD3 R216, R227, 0x1800, RZ ;  /* 0x00001800e3d87810 */ /* 0x000fe20007ffe0ff */
[----:B------:R-:W-:Y:S01]  /*3f20*/  IMAD.SHL.U32 R237, R0, 0x20, RZ ;  /* 0x0000002000ed7824 */ /* 0x000fe200078e00ff */
[----:B------:R-:W-:Y:S01]  /*3f30*/  UIADD3 UR20, UR21, 0x80, UR20 ;  /* 0x0000008015147890 */ /* 0x000fe2000fffe014 */
[----:B------:R-:W-:Y:S01]  /*3f40*/  IMAD R7, R7, 0x4, R0 ;  /* 0x0000000407077824 */ /* 0x000fe200078e0200 */
[----:B------:R-:W-:Y:S01]  /*3f50*/  SHF.R.S32.HI R0, RZ, 0x1f, R16 ;  /* 0x0000001fff007819 */ /* 0x000fe20000011410 */
[----:B------:R-:W-:Y:S01]  /*3f60*/  IMAD.MOV.U32 R249, RZ, RZ, R236 ;  /* 0x000000fffff97224 */ /* 0x000fe200078e00ec */
[----:B------:R-:W-:Y:S01]  /*3f70*/  LOP3.LUT R237, R237, 0x6, R6, 0xf8, !PT ;  /* 0x00000006eded7812 */ /* 0x000fe200078ef806 */
[----:B------:R-:W-:Y:S01]  /*3f80*/  IMAD.U32 R6, RZ, RZ, UR23 ;  /* 0x00000017ff067e24 */ /* 0x000fe2000f8e00ff */
[----:B------:R-:W-:Y:S01]  /*3f90*/  SEL R216, R216, R227, !P0 ;  /* 0x000000e3d8d87207 */ /* 0x000fe20004000000 */
[----:B------:R-:W-:Y:S01]  /*3fa0*/  CS2R R126, SRZ ;  /* 0x00000000007e7805 */ /* 0x000fe2000001ff00 */
[----:B------:R-:W-:Y:S01]  /*3fb0*/  CS2R R124, SRZ ;  /* 0x00000000007c7805 */ /* 0x000fe2000001ff00 */
[----:B------:R-:W-:Y:S01]  /*3fc0*/  CS2R R130, SRZ ;  /* 0x0000000000827805 */ /* 0x000fe2000001ff00 */
[----:B------:R-:W-:Y:S01]  /*3fd0*/  LEA R237, R6, R237, 0x7 ;  /* 0x000000ed06ed7211 */ /* 0x000fe200078e38ff */
[----:B------:R-:W-:Y:S01]  /*3fe0*/  CS2R R128, SRZ ;  /* 0x0000000000807805 */ /* 0x000fe2000001ff00 */
[----:B------:R-:W-:Y:S01]  /*3ff0*/  CS2R R122, SRZ ;  /* 0x00000000007a7805 */ /* 0x000fe2000001ff00 */
[----:B------:R-:W-:Y:S01]  /*4000*/  CS2R R120, SRZ ;  /* 0x0000000000787805 */ /* 0x000fe2000001ff00 */
[C---:B------:R-:W-:Y:S01]  /*4010*/  IADD3 R252, R237.reuse, 0x8, RZ ;  /* 0x00000008edfc7810 */ /* 0x040fe20007ffe0ff */
[----:B------:R-:W-:Y:S01]  /*4020*/  I2F R250, R237 ;  /* 0x000000ed00fa7306 */ /* 0x000fe20000201400 */
[----:B------:R-:W-:Y:S01]  /*4030*/  IADD3 R251, R237, 0x1, RZ ;  /* 0x00000001edfb7810 */ /* 0x000fe20007ffe0ff */
[----:B------:R-:W-:Y:S01]  /*4040*/  CS2R R118, SRZ ;  /* 0x0000000000767805 */ /* 0x000fe2000001ff00 */
[----:B------:R-:W-:Y:S01]  /*4050*/  CS2R R116, SRZ ;  /* 0x0000000000747805 */ /* 0x000fe2000001ff00 */
[----:B------:R-:W-:Y:S01]  /*4060*/  CS2R R110, SRZ ;  /* 0x00000000006e7805 */ /* 0x000fe2000001ff00 */
[----:B------:R-:W-:Y:S01]  /*4070*/  CS2R R108, SRZ ;  /* 0x00000000006c7805 */ /* 0x000fe2000001ff00 */
[----:B------:R-:W-:Y:S01]  /*4080*/  CS2R R114, SRZ ;  /* 0x0000000000727805 */ /* 0x000fe2000001ff00 */
[----:B------:R-:W-:Y:S01]  /*4090*/  CS2R R112, SRZ ;  /* 0x0000000000707805 */ /* 0x000fe2000001ff00 */
[----:B------:R-:W-:Y:S01]  /*40a0*/  I2F R252, R252 ;  /* 0x000000fc00fc7306 */ /* 0x000fe20000201400 */
[----:B------:R-:W-:Y:S01]  /*40b0*/  CS2R R106, SRZ ;  /* 0x00000000006a7805 */ /* 0x000fe2000001ff00 */
        /* <DEDUP_REMOVED lines=36> */
[----:B------:R-:W-:Y:S01]  /*4300*/  IMAD.SHL.U32 R216, R216, 0x2, RZ ;  /* 0x00000002d8d87824 */ /* 0x000fe200078e00ff */
[----:B------:R-:W-:Y:S01]  /*4310*/  UMOV UR4, URZ ;  /* 0x0000003f00047c82 */ /* 0x000fe20008000000 */
[----:B------:R-:W-:Y:S01]  /*4320*/  IMAD.IADD R220, R219, 0x1, R226 ;  /* 0x00000001dbdc7824 */ /* 0x000fe200078e02e2 */
[----:B------:R-:W-:Y:S01]  /*4330*/  UIADD3 UR20, UR20, -UR18, URZ ;  /* 0x8000001214147290 */ /* 0x000fe2000fffe03f */
[----:B---3--:R-:W-:-:S04]  /*4340*/  @P1 FMUL.FTZ R3, R3, R10 ;  /* 0x0000000a03031220 */ /* 0x008fc80000410000 */
[----:B------:R3:W4:Y:S02]  /*4350*/  @P1 R2UR UR5, R3 ;  /* 0x00000000030513c2 */ /* 0x00072400000e0000 */
[----:B---3--:R-:W-:Y:S01]  /*4360*/  IADD3 R3, R225, 0x1800, RZ ;  /* 0x00001800e1037810 */ /* 0x008fe20007ffe0ff */
[----:B----4-:R-:W-:Y:S01]  /*4370*/  @UP1 UMOV UR4, UR5 ;  /* 0x0000000500041c82 */ /* 0x010fe20008000000 */
[----:B-----5:R-:W-:Y:S02]  /*4380*/  IADD3 R16, P2, P1, R4, UR46, R16 ;  /* 0x0000002e04107c10 */ /* 0x020fe4000f95e010 */
[----:B------:R-:W-:Y:S02]  /*4390*/  SEL R3, R3, R225, !P0 ;  /* 0x000000e103037207 */ /* 0x000fe40004000000 */
[----:B------:R-:W-:Y:S02]  /*43a0*/  IADD3.X R4, R5, UR50, R0, P2, P1 ;  /* 0x0000003205047c10 */ /* 0x000fe400097e2400 */
[----:B------:R-:W-:Y:S01]  /*43b0*/  IADD3 R0, R237, 0x19, RZ ;  /* 0x00000019ed007810 */ /* 0x000fe20007ffe0ff */
[----:B------:R-:W-:-:S05]  /*43c0*/  IMAD.SHL.U32 R3, R3, 0x2, RZ ;  /* 0x0000000203037824 */ /* 0x000fca00078e00ff */
[----:B------:R-:W3:Y:S01]  /*43d0*/  I2F R0, R0 ;  /* 0x0000000000007306 */ /* 0x000ee20000201400 */
[----:B--2---:R-:W2:Y:S01]  /*43e0*/  R2UR UR11, R8 ;  /* 0x00000000080b73c2 */ /* 0x004ea200000e0000 */
[----:B---3--:R3:W-:Y:S07]  /*43f0*/  STL [R1+0x10], R0 ;  /* 0x0000100001007387 */ /* 0x0087ee0000100800 */
[----:B------:R4:W5:Y:S01]  /*4400*/  R2UR UR10, R9 ;  /* 0x00000000090a73c2 */ /* 0x00096200000e0000 */
[----:B--2---:R-:W-:-:S02]  /*4410*/  LOP3.LUT R5, R4, UR11, RZ, 0x3c, !PT ;  /* 0x0000000b04057c12 */ /* 0x004fc4000f8e3cff */
[----:B---3--:R-:W-:Y:S02]  /*4420*/  IADD3 R0, R237, 0x18, RZ ;  /* 0x00000018ed007810 */ /* 0x008fe40007ffe0ff */
[----:B------:R-:W-:Y:S01]  /*4430*/  MOV R4, c[0x0][0x22c] ;  /* 0x00008b0000047a02 */ /* 0x000fe20000000f00 */
[----:B----4-:R-:W-:-:S03]  /*4440*/  IMAD.WIDE.U32 R8, R16, -0x2daee0ad, RZ ;  /* 0xd2511f5310087825 */ /* 0x010fc600078e00ff */
[----:B------:R-:W2:Y:S01]  /*4450*/  I2F R0, R0 ;  /* 0x0000000000007306 */ /* 0x000ea20000201400 */
[----:B------:R-:W-:Y:S01]  /*4460*/  IMAD R4, R4, c[0x0][0x1c0], RZ ;  /* 0x0000700004047a24 */ /* 0x000fe200078e02ff */
[----:B--2---:R2:W-:Y:S02]  /*4470*/  STL [R1+0xc], R0 ;  /* 0x00000c0001007387 */ /* 0x0045e40000100800 */
[----:B--2---:R-:W-:-:S06]  /*4480*/  IADD3 R0, R237, 0x11, RZ ;  /* 0x00000011ed007810 */ /* 0x004fcc0007ffe0ff */
[----:B------:R-:W2:Y:S02]  /*4490*/  I2F R0, R0 ;  /* 0x0000000000007306 */ /* 0x000ea40000201400 */
[----:B--2---:R2:W-:Y:S02]  /*44a0*/  STL [R1+0x8], R0 ;  /* 0x0000080001007387 */ /* 0x0045e40000100800 */
[----:B--2---:R-:W-:-:S06]  /*44b0*/  IADD3 R0, R237, 0x10, RZ ;  /* 0x00000010ed007810 */ /* 0x004fcc0007ffe0ff */
[----:B------:R-:W2:Y:S02]  /*44c0*/  I2F R0, R0 ;  /* 0x0000000000007306 */ /* 0x000ea40000201400 */
[----:B--2---:R2:W-:Y:S02]  /*44d0*/  STL [R1+0x4], R0 ;  /* 0x0000040001007387 */ /* 0x0045e40000100800 */
[----:B--2---:R-:W-:-:S06]  /*44e0*/  IADD3 R0, R237, 0x9, RZ ;  /* 0x00000009ed007810 */ /* 0x004fcc0007ffe0ff */
[----:B------:R-:W2:Y:S02]  /*44f0*/  I2F R0, R0 ;  /* 0x0000000000007306 */ /* 0x000ea40000201400 */
[----:B--2---:R5:W-:Y:S04]  /*4500*/  STL [R1], R0 ;  /* 0x0000000001007387 */ /* 0x004be80000100800 */
[----:B------:R2:W-:Y:S04]  /*4510*/  STL [R1+0x50], R5 ;  /* 0x0000500501007387 */ /* 0x0005e80000100800 */
[----:B------:R3:W-:Y:S01]  /*4520*/  STL.64 [R1+0x60], R8 ;  /* 0x0000600801007387 */ /* 0x0007e20000100a00 */
[----:B-----5:R-:W-:Y:S01]  /*4530*/  LOP3.LUT R0, R7, UR10, RZ, 0x3c, !PT ;  /* 0x0000000a07007c12 */ /* 0x020fe2000f8e3cff */
[----:B------:R-:W-:-:S02]  /*4540*/  IMAD.SHL.U32 R7, R4, 0x10, RZ ;  /* 0x0000001004077824 */ /* 0x000fc400078e00ff */
[----:B--2---:R-:W-:Y:S01]  /*4550*/  IMAD.SHL.U32 R5, R4, 0x8, RZ ;  /* 0x0000000804057824 */ /* 0x004fe200078e00ff */
[----:B------:R-:W-:Y:S02]  /*4560*/  LOP3.LUT R0, R9, R0, RZ, 0x3c, !PT ;  /* 0x0000000009007212 */ /* 0x000fe400078e3cff */
[C---:B------:R-:W-:Y:S02]  /*4570*/  IADD3 R6, R7.reuse, 0x20, RZ ;  /* 0x0000002007067810 */ /* 0x040fe40007ffe0ff */
[----:B------:R-:W-:Y:S01]  /*4580*/  IADD3 R4, R7, 0x40, RZ ;  /* 0x0000004007047810 */ /* 0x000fe20007ffe0ff */
[----:B---3--:R-:W-:Y:S01]  /*4590*/  IMAD.WIDE.U32 R8, R0, -0x326172a9, RZ ;  /* 0xcd9e8d5700087825 */ /* 0x008fe200078e00ff */
[----:B------:R-:W-:-:S03]  /*45a0*/  IADD3 R7, R5, R6, RZ ;  /* 0x0000000605077210 */ /* 0x000fc60007ffe0ff */
[C---:B------:R-:W-:Y:S02]  /*45b0*/  IMAD.IADD R6, R5.reuse, 0x1, R4 ;  /* 0x0000000105067824 */ /* 0x040fe400078e0204 */
[----:B------:R-:W-:-:S03]  /*45c0*/  IMAD.IADD R7, R5, 0x1, R7 ;  /* 0x0000000105077824 */ /* 0x000fc600078e0207 */
[C---:B------:R-:W-:Y:S01]  /*45d0*/  IADD3 R6, R5.reuse, R6, RZ ;  /* 0x0000000605067210 */ /* 0x040fe20007ffe0ff */
[----:B------:R-:W-:-:S04]  /*45e0*/  IMAD.IADD R7, R5, 0x1, R7 ;  /* 0x0000000105077824 */ /* 0x000fc800078e0207 */
[C---:B------:R-:W-:Y:S02]  /*45f0*/  IMAD.IADD R6, R5.reuse, 0x1, R6 ;  /* 0x0000000105067824 */ /* 0x040fe400078e0206 */
[----:B------:R-:W-:-:S03]  /*4600*/  IMAD.IADD R7, R5, 0x1, R7 ;  /* 0x0000000105077824 */ /* 0x000fc600078e0207 */
[C---:B------:R-:W-:Y:S01]  /*4610*/  IADD3 R6, R5.reuse, R6, RZ ;  /* 0x0000000605067210 */ /* 0x040fe20007ffe0ff */
[C---:B------:R-:W-:Y:S01]  /*4620*/  IMAD.IADD R4, R5.reuse, 0x1, R7 ;  /* 0x0000000105047824 */ /* 0x040fe200078e0207 */
[----:B------:R2:W-:Y:S03]  /*4630*/  STL [R1+0x44], R7 ;  /* 0x0000440701007387 */ /* 0x0005e60000100800 */
[----:B------:R-:W-:Y:S01]  /*4640*/  IMAD.IADD R0, R5, 0x1, R6 ;  /* 0x0000000105007824 */ /* 0x000fe200078e0206 */
[----:B------:R2:W-:Y:S04]  /*4650*/  STL.64 [R1+0x30], R8 ;  /* 0x0000300801007387 */ /* 0x0005e80000100a00 */
[----:B------:R2:W-:Y:S04]  /*4660*/  STL [R1+0x40], R6 ;  /* 0x0000400601007387 */ /* 0x0005e80000100800 */
[----:B------:R2:W-:Y:S04]  /*4670*/  STL [R1+0x4c], R4 ;  /* 0x00004c0401007387 */ /* 0x0005e80000100800 */
[----:B-1----:R2:W-:Y:S02]  /*4680*/  STL [R1+0x48], R0 ;  /* 0x0000480001007387 */ /* 0x0025e40000100800 */
.L_x_326:
[----:B------:R-:W0:Y:S01]  /*4690*/  LDGDEPBAR ;  /* 0x00000000000079af */ /* 0x000e220000000000 */
[----:B--2---:R-:W-:Y:S01]  /*46a0*/  IMAD.IADD R0, R226, 0x1, R216 ;  /* 0x00000001e2007824 */ /* 0x004fe200078e02d8 */
[----:B------:R-:W-:Y:S02]  /*46b0*/  UIADD3 UR8, UR11, 0x3c6ef372, URZ ;  /* 0x3c6ef3720b087890 */ /* 0x000fe4000fffe03f */
[----:B------:R-:W-:Y:S02]  /*46c0*/  USHF.L.U32 UR9, UR7, 0x6, URZ ;  /* 0x0000000607097899 */ /* 0x000fe4000800063f */
[----:B------:R-:W-:Y:S02]  /*46d0*/  USHF.L.U32 UR5, UR23, 0x7, URZ ;  /* 0x0000000717057899 */ /* 0x000fe4000800063f */
[----:B------:R-:W3:Y:S01]  /*46e0*/  LDL.64 R228, [R1+0x30] ;  /* 0x0000300001e47983 */ /* 0x000ee20000100a00 */
[----:B------:R-:W-:Y:S02]  /*46f0*/  UISETP.GE.AND UP0, UPT, UR9, UR20, UPT ;  /* 0x000000140900728c */ /* 0x000fe4000bf06270 */
[----:B------:R-:W-:Y:S02]  /*4700*/  UIADD3 UR5, UR5, 0x80, URZ ;  /* 0x0000008005057890 */ /* 0x000fe4000fffe03f */
[----:B------:R-:W-:Y:S01]  /*4710*/  UIADD3 UR6, UR10, -0x4498517b, URZ ;  /* 0xbb67ae850a067890 */ /* 0x000fe2000fffe03f */
[----:B------:R-:W3:Y:S01]  /*4720*/  LDL.64 R230, [R1+0x60] ;  /* 0x0000600001e67983 */ /* 0x000ee20000100a00 */
[----:B------:R-:W-:Y:S02]  /*4730*/  UISETP.LT.AND UP0, UPT, UR5, UR18, UP0 ;  /* 0x000000120500728c */ /* 0x000fe40008701270 */
[----:B------:R-:W-:Y:S02]  /*4740*/  UIADD3 UR5, UR11, -0x61c88647, URZ ;  /* 0x9e3779b90b057890 */ /* 0x000fe4000fffe03f */
[----:B------:R-:W-:Y:S01]  /*4750*/  UISETP.GT.AND UP3, UPT, UR7, UR19, UPT ;  /* 0x000000130700728c */ /* 0x000fe2000bf64270 */
[----:B------:R-:W4:Y:S01]  /*4760*/  LDL R233, [R1+0x68] ;  /* 0x0000680001e97983 */ /* 0x000f220000100800 */
[----:B------:R-:W-:Y:S03]  /*4770*/  PLOP3.LUT P0, PT, PT, PT, UP0, 0x80, 0x0 ;  /* 0x000000000000781c */ /* 0x000fe60003f0f008 */
[----:B------:R-:W3:Y:S04]  /*4780*/  LDL R232, [R1+0x50] ;  /* 0x0000500001e87983 */ /* 0x000ee80000100800 */
[----:B------:R1:W-:Y:S04]  /*4790*/  STL [R1+0x6c], R2 ;  /* 0x00006c0201007387 */ /* 0x0003e80000100800 */
[----:B-1----:R-:W3:Y:S01]  /*47a0*/  LDL R2, [R1+0x14] ;  /* 0x0000140001027983 */ /* 0x002ee20000100800 */
        /* <DEDUP_REMOVED lines=33> */
[----:B------:R-:W1:Y:S07]  /*49c0*/  LDSM.16.M88.4 R136, [R218+0xb400] ;  /* 0x00b40000da88783b */ /* 0x000e6e0000000200 */
[-C--:B------:R-:W-:Y:S01]  /*49d0*/  HMMA.16816.F32.BF16 R4, R132, R152.reuse, R4 ;  /* 0x000000988404723c */ /* 0x080fe20000041804 */
[----:B------:R-:W-:Y:S07]  /*49e0*/  LDSM.16.M88.4 R148, [R217+0xd000] ;  /* 0x00d00000d994783b */ /* 0x000fee0000000200 */
[C---:B------:R-:W-:Y:S08]  /*49f0*/  HMMA.16816.F32.BF16 R8, R156.reuse, R152, R8 ;  /* 0x000000989c08723c */ /* 0x040ff00000041808 */
[-C--:B------:R-:W-:Y:S08]  /*4a00*/  HMMA.16816.F32.BF16 R12, R156, R154.reuse, R12 ;  /* 0x0000009a9c0c723c */ /* 0x080ff0000004180c */
[C---:B------:R-:W-:Y:S01]  /*4a10*/  HMMA.16816.F32.BF16 R16, R132.reuse, R154, R16 ;  /* 0x0000009a8410723c */ /* 0x040fe20000041810 */
[----:B------:R-:W-:Y:S07]  /*4a20*/  LDSM.16.M88.4 R152, [R216+0x2800] ;  /* 0x00280000d898783b */ /* 0x000fee0000000200 */
[-C--:B------:R-:W-:Y:S08]  /*4a30*/  HMMA.16816.F32.BF16 R20, R132, R160.reuse, R20 ;  /* 0x000000a08414723c */ /* 0x080ff00000041814 */
[C---:B------:R-:W-:Y:S01]  /*4a40*/  HMMA.16816.F32.BF16 R24, R156.reuse, R160, R24 ;  /* 0x000000a09c18723c */ /* 0x040fe20000041818 */
[----:B------:R-:W2:Y:S07]  /*4a50*/  LDL R161, [R1+0x2c] ;  /* 0x00002c0001a17983 */ /* 0x000eae0000100800 */
[-C--:B------:R-:W-:Y:S01]  /*4a60*/  HMMA.16816.F32.BF16 R28, R156, R162.reuse, R28 ;  /* 0x000000a29c1c723c */ /* 0x080fe2000004181c */
[----:B------:R-:W-:Y:S07]  /*4a70*/  LDSM.16.M88.4 R156, [R217+0xd400] ;  /* 0x00d40000d99c783b */ /* 0x000fee0000000200 */
[----:B------:R-:W-:Y:S01]  /*4a80*/  HMMA.16816.F32.BF16 R32, R132, R162, R32 ;  /* 0x000000a28420723c */ /* 0x000fe20000041820 */
[----:B------:R-:W3:Y:S07]  /*4a90*/  LDSM.16.M88.4 R132, [R216+0x2000] ;  /* 0x00200000d884783b */ /* 0x000eee0000000200 */
        /* <DEDUP_REMOVED lines=8> */
[----:B------:R-:W2:Y:S04]  /*4b20*/  LDL R164, [R1+0x28] ;  /* 0x0000280001a47983 */ /* 0x000ea80000100800 */
[----:B------:R-:W2:Y:S03]  /*4b30*/  LDL R167, [R1+0x4] ;  /* 0x0000040001a77983 */ /* 0x000ea60000100800 */
[----:B------:R-:W-:Y:S01]  /*4b40*/  HMMA.16816.F32.BF16 R32, R140, R138, R32 ;  /* 0x0000008a8c20723c */ /* 0x000fe20000041820 */
[----:B------:R1:W-:Y:S07]  /*4b50*/  LDSM.16.M88.4 R136, [R0+0x2000] ;  /* 0x002000000088783b */ /* 0x0003ee0000000200 */
[-C--:B---3--:R-:W-:Y:S01]  /*4b60*/  HMMA.16816.F32.BF16 R4, R132, R148.reuse, R4 ;  /* 0x000000948404723c */ /* 0x088fe20000041804 */
[----:B------:R-:W3:Y:S07]  /*4b70*/  LDSM.16.M88.4 R140, [R218+0xd000] ;  /* 0x00d00000da8c783b */ /* 0x000eee0000000200 */
[C---:B------:R-:W-:Y:S08]  /*4b80*/  HMMA.16816.F32.BF16 R8, R152.reuse, R148, R8 ;  /* 0x000000949808723c */ /* 0x040ff00000041808 */
[-C--:B------:R-:W-:Y:S01]  /*4b90*/  HMMA.16816.F32.BF16 R12, R152, R150.reuse, R12 ;  /* 0x00000096980c723c */ /* 0x080fe2000004180c */
[----:B-1----:R-:W-:Y:S04]  /*4ba0*/  IMAD.U32 R0, RZ, RZ, UR7 ;  /* 0x00000007ff007e24 */ /* 0x002fe8000f8e00ff */
[----:B----4-:R-:W-:Y:S03]  /*4bb0*/  IMAD R0, R0, 0x4, R233 ;  /* 0x0000000400007824 */ /* 0x010fe600078e02e9 */
[C---:B------:R-:W-:Y:S04]  /*4bc0*/  HMMA.16816.F32.BF16 R16, R132.reuse, R150, R16 ;  /* 0x000000968410723c */ /* 0x040fe80000041810 */
[C---:B------:R-:W-:Y:S03]  /*4bd0*/  IADD3 R148, R0.reuse, 0x2, RZ ;  /* 0x0000000200947810 */ /* 0x040fe60007ffe0ff */
[----:B------:R-:W-:Y:S01]  /*4be0*/  IMAD.WIDE.U32 R150, R0, -0x326172a9, RZ ;  /* 0xcd9e8d5700967825 */ /* 0x000fe200078e00ff */
[----:B------:R-:W-:Y:S01]  /*4bf0*/  LOP3.LUT R0, R230, UR6, RZ, 0x3c, !PT ;  /* 0x00000006e6007c12 */ /* 0x000fe2000f8e3cff */
[-C--:B------:R-:W-:Y:S01]  /*4c00*/  HMMA.16816.F32.BF16 R20, R132, R156.reuse, R20 ;  /* 0x0000009c8414723c */ /* 0x080fe20000041814 */
[----:B------:R-:W-:Y:S02]  /*4c10*/  UIADD3 UR6, UR11, -0x255992d5, URZ ;  /* 0xdaa66d2b0b067890 */ /* 0x000fe4000fffe03f */
[-C--:B------:R-:W-:Y:S01]  /*4c20*/  LOP3.LUT R151, R151, R232.reuse, RZ, 0x3c, !PT ;  /* 0x000000e897977212 */ /* 0x080fe200078e3cff */
[----:B------:R-:W-:Y:S01]  /*4c30*/  IMAD.WIDE.U32 R148, R148, -0x326172a9, RZ ;  /* 0xcd9e8d5794947825 */ /* 0x000fe200078e00ff */
[----:B------:R-:W-:Y:S03]  /*4c40*/  LOP3.LUT R150, R229, UR5, R150, 0x96, !PT ;  /* 0x00000005e5967c12 */ /* 0x000fe6000f8e9696 */
[C---:B------:R-:W-:Y:S04]  /*4c50*/  HMMA.16816.F32.BF16 R24, R152.reuse, R156, R24 ;  /* 0x0000009c9818723c */ /* 0x040fe80000041818 */
[----:B------:R-:W-:Y:S04]  /*4c60*/  IMAD.WIDE.U32 R230, R150, -0x2daee0ad, RZ ;  /* 0xd2511f5396e67825 */ /* 0x000fe800078e00ff */
[-C--:B------:R-:W-:Y:S01]  /*4c70*/  HMMA.16816.F32.BF16 R28, R152, R158.reuse, R28 ;  /* 0x0000009e981c723c */ /* 0x080fe2000004181c */
[----:B------:R-:W4:Y:S04]  /*4c80*/  LDL R153, [R1+0x24] ;  /* 0x0000240001997983 */ /* 0x000f280000100800 */
[----:B------:R-:W4:Y:S02]  /*4c90*/  LDL R154, [R1+0x20] ;  /* 0x00002000019a7983 */ /* 0x000f240000100800 */
[----:B------:R-:W-:Y:S01]  /*4ca0*/  LOP3.LUT R155, R228, UR8, RZ, 0x3c, !PT ;  /* 0x00000008e49b7c12 */ /* 0x000fe2000f8e3cff */
[----:B------:R-:W-:Y:S01]  /*4cb0*/  HMMA.16816.F32.BF16 R32, R132, R158, R32 ;  /* 0x0000009e8420723c */ /* 0x000fe20000041820 */
[----:B------:R-:W-:Y:S01]  /*4cc0*/  LOP3.LUT R152, R149, R232, RZ, 0x3c, !PT ;  /* 0x000000e895987212 */ /* 0x000fe200078e3cff */
[----:B------:R-:W4:Y:S01]  /*4cd0*/  LDL R228, [R1] ;  /* 0x0000000001e47983 */ /* 0x000f220000100800 */
[----:B------:R-:W-:Y:S01]  /*4ce0*/  UIADD3 UR8, UR11, 0x1715609d, URZ ;  /* 0x1715609d0b087890 */ /* 0x000fe2000fffe03f */
[----:B------:R-:W-:Y:S01]  /*4cf0*/  LOP3.LUT R149, R229, UR5, R148, 0x96, !PT ;  /* 0x00000005e5957c12 */ /* 0x000fe2000f8e9694 */
[----:B------:R-:W-:Y:S01]  /*4d00*/  UIADD3 UR5, UR10, 0x76cf5d0a, URZ ;  /* 0x76cf5d0a0a057890 */ /* 0x000fe2000fffe03f */
[----:B------:R-:W-:Y:S02]  /*4d10*/  IMAD.U32 R148, RZ, RZ, UR9 ;  /* 0x00000009ff947e24 */ /* 0x000fe4000f8e00ff */
[-C--:B---3--:R-:W-:Y:S01]  /*4d20*/  HMMA.16816.F32.BF16 R4, R136, R140.reuse, R4 ;  /* 0x0000008c8804723c */ /* 0x088fe20000041804 */
[----:B------:R-:W-:Y:S04]  /*4d30*/  IMAD.WIDE.U32 R132, R151, -0x2daee0ad, RZ ;  /* 0xd2511f5397847825 */ /* 0x000fe800078e00ff */
[----:B------:R-:W-:Y:S01]  /*4d40*/  IMAD.U32 R134, RZ, RZ, UR21 ;  /* 0x00000015ff867e24 */ /* 0x000fe2000f8e00ff */
[----:B------:R-:W-:Y:S01]  /*4d50*/  LOP3.LUT R135, R0, R133, RZ, 0x3c, !PT ;  /* 0x0000008500877212 */ /* 0x000fe200078e3cff */
[----:B------:R-:W-:Y:S01]  /*4d60*/  IMAD.WIDE.U32 R162, R149, -0x2daee0ad, RZ ;  /* 0xd2511f5395a27825 */ /* 0x000fe200078e00ff */
[----:B------:R-:W-:Y:S01]  /*4d70*/  LOP3.LUT R156, R231, UR5, R132, 0x96, !PT ;  /* 0x00000005e79c7c12 */ /* 0x000fe2000f8e9684 */
[C---:B------:R-:W-:Y:S03]  /*4d80*/  HMMA.16816.F32.BF16 R8, R144.reuse, R140, R8 ;  /* 0x0000008c9008723c */ /* 0x040fe60000041808 */
[----:B------:R-:W-:Y:S01]  /*4d90*/  @!P0 IADD3 R134, -R134, 0x1, R2 ;  /* 0x0000000186868810 */ /* 0x000fe20007ffe102 */
[----:B------:R-:W-:Y:S01]  /*4da0*/  IMAD.WIDE.U32 R132, R152, -0x2daee0ad, RZ ;  /* 0xd2511f5398847825 */ /* 0x000fe200078e00ff */
[----:B------:R-:W-:Y:S02]  /*4db0*/  @!P0 IADD3 R152, R237, 0x11, RZ ;  /* 0x00000011ed988810 */ /* 0x000fe40007ffe0ff */
[----:B------:R-:W-:Y:S01]  /*4dc0*/  @!P0 IADD3 R148, R148, UR18, R134 ;  /* 0x0000001294948c10 */ /* 0x000fe2000fffe086 */
[----:B------:R-:W-:Y:S01]  /*4dd0*/  IMAD.WIDE.U32 R134, R135, -0x326172a9, RZ ;  /* 0xcd9e8d5787867825 */ /* 0x000fe200078e00ff */
[----:B------:R-:W-:Y:S01]  /*4de0*/  LOP3.LUT R158, R0, R133, RZ, 0x3c, !PT ;  /* 0x00000085009e7212 */ /* 0x000fe200078e3cff */
[-C--:B------:R-:W-:Y:S02]  /*4df0*/  HMMA.16816.F32.BF16 R12, R144, R142.reuse, R12 ;  /* 0x0000008e900c723c */ /* 0x080fe4000004180c */
[----:B------:R-:W-:Y:S01]  /*4e00*/  @!P0 IADD3 R150, R148, 0x20, RZ ;  /* 0x0000002094968810 */ /* 0x000fe20007ffe0ff */
[----:B------:R-:W-:Y:S01]  /*4e10*/  IMAD.WIDE.U32 R156, R156, -0x326172a9, RZ ;  /* 0xcd9e8d579c9c7825 */ /* 0x000fe200078e00ff */
[C---:B------:R-:W-:Y:S02]  /*4e20*/  @!P0 IADD3 R151, R148.reuse, 0x8, RZ ;  /* 0x0000000894978810 */ /* 0x040fe40007ffe0ff */
[C---:B------:R-:W-:Y:S01]  /*4e30*/  @!P0 IADD3 R149, R148.reuse, 0x28, RZ ;  /* 0x0000002894958810 */ /* 0x040fe20007ffe0ff */
[----:B------:R-:W-:Y:S01]  /*4e40*/  FFMA.FTZ R7, R251, UR4, R7 ;  /* 0x00000004fb077c23 */ /* 0x000fe20008010007 */
[----:B------:R-:W-:Y:S01]  /*4e50*/  @!P0 IMNMX R148, R148, UR18, PT ;  /* 0x0000001294948c17 */ /* 0x000fe2000b800200 */
[C---:B------:R-:W-:Y:S03]  /*4e60*/  HMMA.16816.F32.BF16 R16, R136.reuse, R142, R16 ;  /* 0x0000008e8810723c */ /* 0x040fe60000041810 */
[-C--:B------:R-:W-:Y:S01]  /*4e70*/  @!P0 ISETP.GE.AND P4, PT, R237, R148.reuse, PT ;  /* 0x00000094ed00820c */ /* 0x080fe20003f86270 */
[----:B------:R-:W-:Y:S01]  /*4e80*/  FFMA.FTZ R4, R250, UR4, R4 ;  /* 0x00000004fa047c23 */ /* 0x000fe20008010004 */
[----:B------:R-:W-:Y:S01]  /*4e90*/  LOP3.LUT R159, R163, UR5, R132, 0x96, !PT ;  /* 0x00000005a39f7c12 */ /* 0x000fe2000f8e9684 */
[----:B------:R-:W-:Y:S01]  /*4ea0*/  FFMA.FTZ R9, R251, UR4, R9 ;  /* 0x00000004fb097c23 */ /* 0x000fe20008010009 */
[----:B------:R-:W-:Y:S01]  /*4eb0*/  LOP3.LUT R160, R155, R135, RZ, 0x3c, !PT ;  /* 0x000000879ba07212 */ /* 0x000fe200078e3cff */
[----:B------:R-:W-:Y:S01]  /*4ec0*/  FFMA.FTZ R5, R251, UR4, R5 ;  /* 0x00000004fb057c23 */ /* 0x000fe20008010005 */
[----:B------:R-:W-:Y:S01]  /*4ed0*/  LOP3.LUT R157, R157, UR6, R134, 0x96, !PT ;  /* 0x000000069d9d7c12 */ /* 0x000fe2000f8e9686 */
[----:B------:R-:W-:Y:S01]  /*4ee0*/  UIADD3 UR5, UR10, 0x32370b8f, URZ ;  /* 0x32370b8f0a057890 */ /* 0x000fe2000fffe03f */
[----:B------:R-:W1:Y:S01]  /*4ef0*/  LDSM.16.M88.4 R132, [R218+0xd400] ;  /* 0x00d40000da84783b */ /* 0x000e620000000200 */
[----:B------:R-:W-:Y:S01]  /*4f00*/  @!P0 FSEL R4, R4, -INF , !P4 ;  /* 0xff80000004048808 */ /* 0x000fe20006000000 */
[----:B------:R-:W-:Y:S01]  /*4f10*/  FFMA.FTZ R6, R250, UR4, R6 ;  /* 0x00000004fa067c23 */ /* 0x000fe20008010006 */
[----:B------:R-:W-:Y:S01]  /*4f20*/  @!P0 IADD3 R0, R237, 0x1, RZ ;  /* 0x00000001ed008810 */ /* 0x000fe20007ffe0ff */
[----:B------:R-:W-:Y:S01]  /*4f30*/  FFMA.FTZ R14, R252, UR4, R14 ;  /* 0x00000004fc0e7c23 */ /* 0x000fe2000801000e */
[----:B------:R-:W-:Y:S01]  /*4f40*/  @!P0 IMNMX R151, R151, UR18, PT ;  /* 0x0000001297978c17 */ /* 0x000fe2000b800200 */
[----:B------:R-:W-:Y:S01]  /*4f50*/  FFMA.FTZ R8, R250, UR4, R8 ;  /* 0x00000004fa087c23 */ /* 0x000fe20008010008 */
[----:B------:R-:W-:Y:S01]  /*4f60*/  @!P0 ISETP.GE.AND P3, PT, R0, R148, PT ;  /* 0x000000940000820c */ /* 0x000fe20003f66270 */
[----:B------:R-:W-:Y:S01]  /*4f70*/  FFMA.FTZ R10, R250, UR4, R10 ;  /* 0x00000004fa0a7c23 */ /* 0x000fe2000801000a */
[----:B------:R-:W-:Y:S01]  /*4f80*/  @!P0 IMNMX R150, R150, UR18, PT ;  /* 0x0000001296968c17 */ /* 0x000fe2000b800200 */
[----:B------:R-:W-:Y:S01]  /*4f90*/  FFMA.FTZ R11, R251, UR4, R11 ;  /* 0x00000004fb0b7c23 */ /* 0x000fe2000801000b */
[----:B------:R-:W-:Y:S01]  /*4fa0*/  @!P0 IMNMX R149, R149, UR18, PT ;  /* 0x0000001295958c17 */ /* 0x000fe2000b800200 */
[----:B------:R-:W-:Y:S01]  /*4fb0*/  FFMA.FTZ R12, R252, UR4, R12 ;  /* 0x00000004fc0c7c23 */ /* 0x000fe2000801000c */
[----:B------:R-:W-:Y:S01]  /*4fc0*/  @!P0 ISETP.GE.AND P5, PT, R0, R150, PT ;  /* 0x000000960000820c */ /* 0x000fe20003fa6270 */
[----:B------:R-:W-:Y:S01]  /*4fd0*/  FFMA.FTZ R16, R252, UR4, R16 ;  /* 0x00000004fc107c23 */ /* 0x000fe20008010010 */
[----:B------:R-:W-:Y:S01]  /*4fe0*/  @!P0 ISETP.GE.AND P1, PT, R0, R151, PT ;  /* 0x000000970000820c */ /* 0x000fe20003f26270 */
[----:B------:R-:W-:Y:S01]  /*4ff0*/  FFMA.FTZ R18, R252, UR4, R18 ;  /* 0x00000004fc127c23 */ /* 0x000fe20008010012 */
[-C--:B------:R-:W-:Y:S02]  /*5000*/  @!P0 ISETP.GE.AND P2, PT, R0, R149.reuse, PT ;  /* 0x000000950000820c */ /* 0x080fe40003f46270 */
[----:B------:R-:W-:Y:S02]  /*5010*/  @!P0 FSEL R5, R5, -INF , !P3 ;  /* 0xff80000005058808 */ /* 0x000fe40005800000 */
[----:B------:R-:W-:Y:S02]  /*5020*/  @!P0 FSEL R11, R11, -INF , !P2 ;  /* 0xff8000000b0b8808 */ /* 0x000fe40005000000 */
[----:B------:R-:W-:Y:S02]  /*5030*/  @!P0 IADD3 R143, R237, 0x10, RZ ;  /* 0x00000010ed8f8810 */ /* 0x000fe40007ffe0ff */
[----:B------:R-:W-:Y:S02]  /*5040*/  @!P0 FSEL R7, R7, -INF , !P1 ;  /* 0xff80000007078808 */ /* 0x000fe40004800000 */
[-C--:B------:R-:W-:Y:S02]  /*5050*/  @!P0 ISETP.GE.AND P1, PT, R143, R148.reuse, PT ;  /* 0x000000948f00820c */ /* 0x080fe40003f26270 */
[----:B------:R-:W-:Y:S02]  /*5060*/  @!P0 FSEL R9, R9, -INF , !P5 ;  /* 0xff80000009098808 */ /* 0x000fe40006800000 */
[-C--:B------:R-:W-:Y:S01]  /*5070*/  @!P0 ISETP.GE.AND P5, PT, R152, R148.reuse, PT ;  /* 0x000000949800820c */ /* 0x080fe20003fa6270 */
[-C--:B-1----:R-:W-:Y:S08]  /*5080*/  HMMA.16816.F32.BF16 R20, R136, R132.reuse, R20 ;  /* 0x000000848814723c */ /* 0x082ff00000041814 */
[C---:B------:R-:W-:Y:S07]  /*5090*/  HMMA.16816.F32.BF16 R24, R144.reuse, R132, R24 ;  /* 0x000000849018723c */ /* 0x040fee0000041818 */
[----:B------:R-:W-:Y:S01]  /*50a0*/  IMAD.WIDE.U32 R132, R157, -0x2daee0ad, RZ ;  /* 0xd2511f539d847825 */ /* 0x000fe200078e00ff */
[-C--:B------:R-:W-:Y:S01]  /*50b0*/  HMMA.16816.F32.BF16 R28, R144, R134.reuse, R28 ;  /* 0x00000086901c723c */ /* 0x080fe2000004181c */
[----:B------:R-:W3:Y:S07]  /*50c0*/  LDL R147, [R1+0x10] ;  /* 0x0000100001937983 */ /* 0x000eee0000100800 */
[----:B------:R-:W-:Y:S01]  /*50d0*/  HMMA.16816.F32.BF16 R32, R136, R134, R32 ;  /* 0x000000868820723c */ /* 0x000fe20000041820 */
[----:B--2---:R-:W-:Y:S01]  /*50e0*/  FMUL.FTZ R140, R161, 1.4426950216293334961 ;  /* 0x3fb8aa3ba18c7820 */ /* 0x004fe20000410000 */
[C---:B------:R-:W-:Y:S02]  /*50f0*/  FSETP.NEU.FTZ.AND P6, PT, R164.reuse, -INF , PT ;  /* 0xff800000a400780b */ /* 0x040fe40003fdd000 */
[----:B------:R-:W-:Y:S02]  /*5100*/  FMUL.FTZ R141, R164, 1.4426950216293334961 ;  /* 0x3fb8aa3ba48d7820 */ /* 0x000fe40000410000 */
[----:B------:R-:W-:Y:S03]  /*5110*/  FFMA.FTZ R20, R167, UR4, R20 ;  /* 0x00000004a7147c23 */ /* 0x000fe60008010014 */
[----:B------:R-:W-:Y:S03]  /*5120*/  FSEL R141, R141, RZ, P6 ;  /* 0x000000ff8d8d7208 */ /* 0x000fe60003000000 */
[----:B------:R-:W-:Y:S01]  /*5130*/  FFMA.FTZ R22, R167, UR4, R22 ;  /* 0x00000004a7167c23 */ /* 0x000fe20008010016 */
[----:B------:R-:W-:Y:S01]  /*5140*/  FSETP.NEU.FTZ.AND P6, PT, R161, -INF , PT ;  /* 0xff800000a100780b */ /* 0x000fe20003fdd000 */
[----:B------:R-:W-:Y:S01]  /*5150*/  FFMA.FTZ R24, R167, UR4, R24 ;  /* 0x00000004a7187c23 */ /* 0x000fe20008010018 */
[----:B------:R-:W-:Y:S01]  /*5160*/  @!P0 FSEL R20, R20, -INF , !P1 ;  /* 0xff80000014148808 */ /* 0x000fe20004800000 */
[--C-:B------:R-:W-:Y:S01]  /*5170*/  FFMA.FTZ R4, R4, c[0x0][0x23c], -R141.reuse ;  /* 0x00008f0004047a23 */ /* 0x100fe2000001088d */
[----:B------:R-:W-:Y:S01]  /*5180*/  FSEL R140, R140, RZ, P6 ;  /* 0x000000ff8c8c7208 */ /* 0x000fe20003000000 */
[----:B------:R-:W2:Y:S01]  /*5190*/  LDL R161, [R1+0x8] ;  /* 0x0000080001a17983 */ /* 0x000ea20000100800 */
[----:B------:R-:W-:Y:S01]  /*51a0*/  @!P0 ISETP.GE.AND P1, PT, R143, R149, PT ;  /* 0x000000958f00820c */ /* 0x000fe20003f26270 */
[----:B------:R1:W-:Y:S01]  /*51b0*/  MUFU.EX2 R166, R4 ;  /* 0x0000000400a67308 */ /* 0x0003e20000000800 */
[--C-:B------:R-:W-:Y:S01]  /*51c0*/  FFMA.FTZ R165, R5, c[0x0][0x23c], -R141.reuse ;  /* 0x00008f0005a57a23 */ /* 0x100fe2000001088d */
[----:B------:R-:W-:Y:S01]  /*51d0*/  @!P0 IADD3 R5, R237, 0x8, RZ ;  /* 0x00000008ed058810 */ /* 0x000fe20007ffe0ff */
[----:B------:R-:W-:Y:S02]  /*51e0*/  FFMA.FTZ R7, R7, c[0x0][0x23c], -R140 ;  /* 0x00008f0007077a23 */ /* 0x000fe4000001088c */
[--C-:B------:R-:W-:Y:S01]  /*51f0*/  FFMA.FTZ R20, R20, c[0x0][0x23c], -R141.reuse ;  /* 0x00008f0014147a23 */ /* 0x100fe2000001088d */
[----:B------:R-:W-:Y:S01]  /*5200*/  @!P0 ISETP.GE.AND P6, PT, R5, R148, PT ;  /* 0x000000940500820c */ /* 0x000fe20003fc6270 */
[----:B------:R-:W-:Y:S03]  /*5210*/  FFMA.FTZ R26, R167, UR4, R26 ;  /* 0x00000004a71a7c23 */ /* 0x000fe6000801001a */
[----:B------:R-:W-:Y:S01]  /*5220*/  @!P0 FSEL R16, R16, -INF , !P6 ;  /* 0xff80000010108808 */ /* 0x000fe20007000000 */
[----:B------:R-:W1:Y:S01]  /*5230*/  MUFU.EX2 R233, R7 ;  /* 0x0000000700e97308 */ /* 0x000e620000000800 */
[-C--:B------:R-:W-:Y:S02]  /*5240*/  @!P0 ISETP.GE.AND P6, PT, R5, R151.reuse, PT ;  /* 0x000000970500820c */ /* 0x080fe40003fc6270 */
[----:B------:R-:W-:Y:S01]  /*5250*/  @!P0 FSEL R26, R26, -INF , !P1 ;  /* 0xff8000001a1a8808 */ /* 0x000fe20004800000 */
[----:B------:R-:W-:Y:S01]  /*5260*/  FFMA.FTZ R16, R16, c[0x0][0x23c], -R141 ;  /* 0x00008f0010107a23 */ /* 0x000fe2000001088d */
[----:B------:R-:W-:Y:S02]  /*5270*/  @!P0 FSEL R18, R18, -INF , !P6 ;  /* 0xff80000012128808 */ /* 0x000fe40007000000 */
[-C--:B------:R-:W-:Y:S03]  /*5280*/  @!P0 ISETP.GE.AND P6, PT, R143, R151.reuse, PT ;  /* 0x000000978f00820c */ /* 0x080fe60003fc6270 */
[----:B------:R-:W-:Y:S01]  /*5290*/  MUFU.EX2 R163, R16 ;  /* 0x0000001000a37308 */ /* 0x000fe20000000800 */
[----:B------:R-:W-:Y:S01]  /*52a0*/  @!P0 FSEL R22, R22, -INF , !P6 ;  /* 0xff80000016168808 */ /* 0x000fe20007000000 */
[--C-:B------:R-:W-:Y:S01]  /*52b0*/  FFMA.FTZ R18, R18, c[0x0][0x23c], -R140.reuse ;  /* 0x00008f0012127a23 */ /* 0x100fe2000001088c */
[-C--:B------:R-:W-:Y:S03]  /*52c0*/  @!P0 ISETP.GE.AND P6, PT, R152, R150.reuse, PT ;  /* 0x000000969800820c */ /* 0x080fe60003fc6270 */
[----:B------:R-:W-:Y:S04]  /*52d0*/  FFMA.FTZ R22, R22, c[0x0][0x23c], -R140 ;  /* 0x00008f0016167a23 */ /* 0x000fe8000001088c */
[----:B------:R-:W-:Y:S10]  /*52e0*/  MUFU.EX2 R165, R165 ;  /* 0x000000a500a57308 */ /* 0x000ff40000000800 */
[----:B------:R-:W-:Y:S01]  /*52f0*/  MUFU.EX2 R157, R22 ;  /* 0x00000016009d7308 */ /* 0x000fe20000000800 */
[C---:B----4-:R-:W-:Y:S01]  /*5300*/  FSETP.NEU.FTZ.AND P3, PT, R153.reuse, -INF , PT ;  /* 0xff8000009900780b */ /* 0x050fe20003f7d000 */
[----:B------:R-:W-:Y:S01]  /*5310*/  FMUL.FTZ R0, R153, 1.4426950216293334961 ;  /* 0x3fb8aa3b99007820 */ /* 0x000fe20000410000 */
[C---:B------:R-:W-:Y:S02]  /*5320*/  @!P0 IADD3 R153, R237.reuse, 0x18, RZ ;  /* 0x00000018ed998810 */ /* 0x040fe40007ffe0ff */
[C---:B------:R-:W-:Y:S01]  /*5330*/  FSETP.NEU.FTZ.AND P4, PT, R154.reuse, -INF , PT ;  /* 0xff8000009a00780b */ /* 0x040fe20003f9d000 */
[----:B------:R-:W-:Y:S01]  /*5340*/  FMUL.FTZ R142, R154, 1.4426950216293334961 ;  /* 0x3fb8aa3b9a8e7820 */ /* 0x000fe20000410000 */
[----:B------:R-:W-:Y:S02]  /*5350*/  FSEL R0, R0, RZ, P3 ;  /* 0x000000ff00007208 */ /* 0x000fe40001800000 */
[----:B------:R-:W-:Y:S01]  /*5360*/  @!P0 ISETP.GE.AND P3, PT, R237, R151, PT ;  /* 0x00000097ed00820c */ /* 0x000fe20003f66270 */
[----:B------:R-:W-:Y:S01]  /*5370*/  FFMA.FTZ R15, R228, UR4, R15 ;  /* 0x00000004e40f7c23 */ /* 0x000fe2000801000f */
[----:B-1----:R-:W-:Y:S01]  /*5380*/  FSEL R4, R142, RZ, P4 ;  /* 0x000000ff8e047208 */ /* 0x002fe20002000000 */
[--C-:B------:R-:W-:Y:S01]  /*5390*/  FFMA.FTZ R11, R11, c[0x0][0x23c], -R0.reuse ;  /* 0x00008f000b0b7a23 */ /* 0x100fe20000010800 */
[----:B------:R-:W-:Y:S01]  /*53a0*/  @!P0 FSEL R6, R6, -INF , !P3 ;  /* 0xff80000006068808 */ /* 0x000fe20005800000 */
[----:B------:R-:W-:Y:S01]  /*53b0*/  FFMA.FTZ R26, R26, c[0x0][0x23c], -R0 ;  /* 0x00008f001a1a7a23 */ /* 0x000fe20000010800 */
[-C--:B------:R-:W-:Y:S01]  /*53c0*/  @!P0 ISETP.GE.AND P3, PT, R237, R150.reuse, PT ;  /* 0x00000096ed00820c */ /* 0x080fe20003f66270 */
[----:B------:R-:W-:Y:S01]  /*53d0*/  FFMA.FTZ R9, R9, c[0x0][0x23c], -R4 ;  /* 0x00008f0009097a23 */ /* 0x000fe20000010804 */
[C---:B------:R-:W-:Y:S01]  /*53e0*/  @!P0 IADD3 R142, R237.reuse, 0x9, RZ ;  /* 0x00000009ed8e8810 */ /* 0x040fe20007ffe0ff */
[----:B------:R-:W-:Y:S01]  /*53f0*/  FFMA.FTZ R6, R6, c[0x0][0x23c], -R140 ;  /* 0x00008f0006067a23 */ /* 0x000fe2000001088c */
[----:B------:R-:W-:Y:S01]  /*5400*/  @!P0 FSEL R8, R8, -INF , !P3 ;  /* 0xff80000008088808 */ /* 0x000fe20005800000 */
[----:B------:R-:W-:Y:S01]  /*5410*/  MUFU.EX2 R232, R9 ;  /* 0x0000000900e87308 */ /* 0x000fe20000000800 */
[-C--:B------:R-:W-:Y:S01]  /*5420*/  @!P0 ISETP.GE.AND P3, PT, R237, R149.reuse, PT ;  /* 0x00000095ed00820c */ /* 0x080fe20003f66270 */
[----:B------:R-:W-:Y:S01]  /*5430*/  FFMA.FTZ R13, R228, UR4, R13 ;  /* 0x00000004e40d7c23 */ /* 0x000fe2000801000d */
[-C--:B------:R-:W-:Y:S01]  /*5440*/  @!P0 ISETP.GE.AND P2, PT, R142, R150.reuse, PT ;  /* 0x000000968e00820c */ /* 0x080fe20003f46270 */
[----:B------:R-:W-:Y:S01]  /*5450*/  FFMA.FTZ R8, R8, c[0x0][0x23c], -R4 ;  /* 0x00008f0008087a23 */ /* 0x000fe20000010804 */
[----:B------:R-:W-:Y:S01]  /*5460*/  @!P0 FSEL R10, R10, -INF , !P3 ;  /* 0xff8000000a0a8808 */ /* 0x000fe20005800000 */
[C---:B------:R-:W-:Y:S01]  /*5470*/  FFMA.FTZ R17, R228.reuse, UR4, R17 ;  /* 0x00000004e4117c23 */ /* 0x040fe20008010011 */
[----:B------:R-:W-:Y:S01]  /*5480*/  @!P0 ISETP.GE.AND P3, PT, R5, R150, PT ;  /* 0x000000960500820c */ /* 0x000fe20003f66270 */
[----:B------:R-:W-:Y:S01]  /*5490*/  FFMA.FTZ R19, R228, UR4, R19 ;  /* 0x00000004e4137c23 */ /* 0x000fe20008010013 */
[----:B------:R-:W-:Y:S01]  /*54a0*/  @!P0 IADD3 R154, R237, 0x19, RZ ;  /* 0x00000019ed9a8810 */ /* 0x000fe20007ffe0ff */
[----:B------:R-:W-:Y:S01]  /*54b0*/  FFMA.FTZ R10, R10, c[0x0][0x23c], -R0 ;  /* 0x00008f000a0a7a23 */ /* 0x000fe20000010800 */
[----:B------:R-:W-:Y:S01]  /*54c0*/  @!P0 FSEL R12, R12, -INF , !P3 ;  /* 0xff8000000c0c8808 */ /* 0x000fe20005800000 */
[----:B------:R1:W-:Y:S01]  /*54d0*/  MUFU.EX2 R164, R6 ;  /* 0x0000000600a47308 */ /* 0x0003e20000000800 */
[-C--:B------:R-:W-:Y:S02]  /*54e0*/  @!P0 ISETP.GE.AND P3, PT, R5, R149.reuse, PT ;  /* 0x000000950500820c */ /* 0x080fe40003f66270 */
[----:B------:R-:W-:Y:S01]  /*54f0*/  @!P0 FSEL R13, R13, -INF , !P2 ;  /* 0xff8000000d0d8808 */ /* 0x000fe20005000000 */
[--C-:B------:R-:W-:Y:S01]  /*5500*/  FFMA.FTZ R12, R12, c[0x0][0x23c], -R4.reuse ;  /* 0x00008f000c0c7a23 */ /* 0x100fe20000010804 */
[C---:B------:R-:W-:Y:S02]  /*5510*/  @!P0 ISETP.GE.AND P2, PT, R142.reuse, R149, PT ;  /* 0x000000958e00820c */ /* 0x040fe40003f46270 */
[-C--:B------:R-:W-:Y:S01]  /*5520*/  @!P0 ISETP.GE.AND P4, PT, R142, R148.reuse, PT ;  /* 0x000000948e00820c */ /* 0x080fe20003f86270 */
[----:B------:R-:W-:Y:S01]  /*5530*/  FFMA.FTZ R13, R13, c[0x0][0x23c], -R4 ;  /* 0x00008f000d0d7a23 */ /* 0x000fe20000010804 */
[----:B------:R-:W-:Y:S01]  /*5540*/  @!P0 FSEL R14, R14, -INF , !P3 ;  /* 0xff8000000e0e8808 */ /* 0x000fe20005800000 */
[----:B------:R4:W-:Y:S01]  /*5550*/  MUFU.EX2 R234, R8 ;  /* 0x0000000800ea7308 */ /* 0x0009e20000000800 */
[-C--:B------:R-:W-:Y:S02]  /*5560*/  @!P0 ISETP.GE.AND P3, PT, R153, R148.reuse, PT ;  /* 0x000000949900820c */ /* 0x080fe40003f66270 */
[----:B------:R-:W-:Y:S01]  /*5570*/  @!P0 FSEL R15, R15, -INF , !P2 ;  /* 0xff8000000f0f8808 */ /* 0x000fe20005000000 */
[--C-:B------:R-:W-:Y:S01]  /*5580*/  FFMA.FTZ R14, R14, c[0x0][0x23c], -R0.reuse ;  /* 0x00008f000e0e7a23 */ /* 0x100fe20000010800 */
[----:B------:R-:W-:Y:S02]  /*5590*/  @!P0 ISETP.GE.AND P2, PT, R154, R148, PT ;  /* 0x000000949a00820c */ /* 0x000fe40003f46270 */
[----:B------:R-:W-:Y:S01]  /*55a0*/  @!P0 FSEL R17, R17, -INF , !P4 ;  /* 0xff80000011118808 */ /* 0x000fe20006000000 */
[----:B------:R-:W2:Y:S01]  /*55b0*/  LDL R148, [R1+0xc] ;  /* 0x00000c0001947983 */ /* 0x000ea20000100800 */
[----:B------:R-:W-:Y:S01]  /*55c0*/  @!P0 ISETP.GE.AND P4, PT, R142, R151, PT ;  /* 0x000000978e00820c */ /* 0x000fe20003f86270 */
[----:B------:R-:W-:Y:S01]  /*55d0*/  FFMA.FTZ R15, R15, c[0x0][0x23c], -R0 ;  /* 0x00008f000f0f7a23 */ /* 0x000fe20000010800 */
[----:B------:R-:W-:Y:S01]  /*55e0*/  @!P0 ISETP.GE.AND P1, PT, R153, R149, PT ;  /* 0x000000959900820c */ /* 0x000fe20003f26270 */
[----:B------:R4:W-:Y:S01]  /*55f0*/  MUFU.EX2 R235, R10 ;  /* 0x0000000a00eb7308 */ /* 0x0009e20000000800 */
[----:B------:R-:W-:Y:S01]  /*5600*/  @!P0 FSEL R19, R19, -INF , !P4 ;  /* 0xff80000013138808 */ /* 0x000fe20006000000 */
[----:B-1----:R-:W-:Y:S01]  /*5610*/  IMAD.WIDE.U32 R6, R158, -0x326172a9, RZ ;  /* 0xcd9e8d579e067825 */ /* 0x002fe200078e00ff */
[-C--:B------:R-:W-:Y:S03]  /*5620*/  @!P0 ISETP.GE.AND P4, PT, R143, R150.reuse, PT ;  /* 0x000000968f00820c */ /* 0x080fe60003f86270 */
[----:B------:R-:W-:Y:S01]  /*5630*/  IMAD.WIDE.U32 R142, R159, -0x326172a9, RZ ;  /* 0xcd9e8d579f8e7825 */ /* 0x000fe200078e00ff */
[----:B------:R-:W-:Y:S02]  /*5640*/  @!P0 FSEL R24, R24, -INF , !P4 ;  /* 0xff80000018188808 */ /* 0x000fe40006000000 */
[-C--:B------:R-:W-:Y:S01]  /*5650*/  @!P0 ISETP.GE.AND P4, PT, R153, R150.reuse, PT ;  /* 0x000000969900820c */ /* 0x080fe20003f86270 */
[----:B------:R-:W-:Y:S01]  /*5660*/  FFMA.FTZ R19, R19, c[0x0][0x23c], -R140 ;  /* 0x00008f0013137a23 */ /* 0x000fe2000001088c */
[----:B------:R-:W-:Y:S01]  /*5670*/  LOP3.LUT R5, R143, UR6, R6, 0x96, !PT ;  /* 0x000000068f057c12 */ /* 0x000fe2000f8e9606 */
[----:B------:R-:W-:Y:S01]  /*5680*/  FFMA.FTZ R24, R24, c[0x0][0x23c], -R4 ;  /* 0x00008f0018187a23 */ /* 0x000fe20000010804 */
[----:B----4-:R-:W-:Y:S01]  /*5690*/  LOP3.LUT R8, R155, R7, RZ, 0x3c, !PT ;  /* 0x000000079b087212 */ /* 0x010fe200078e3cff */
[----:B------:R-:W-:Y:S01]  /*56a0*/  IMAD.WIDE.U32 R6, R160, -0x2daee0ad, RZ ;  /* 0xd2511f53a0067825 */ /* 0x000fe200078e00ff */
[----:B------:R-:W-:Y:S01]  /*56b0*/  MUFU.EX2 R229, R14 ;  /* 0x0000000e00e57308 */ /* 0x000fe20000000800 */
[----:B------:R-:W-:Y:S02]  /*56c0*/  UIADD3 UR6, UR10, -0x126145ec, URZ ;  /* 0xed9eba140a067890 */ /* 0x000fe4000fffe03f */
[----:B------:R-:W-:Y:S01]  /*56d0*/  IMAD.WIDE.U32 R8, R8, -0x2daee0ad, RZ ;  /* 0xd2511f5308087825 */ /* 0x000fe200078e00ff */
[----:B------:R-:W-:Y:S03]  /*56e0*/  LOP3.LUT R7, R7, UR5, R230, 0x96, !PT ;  /* 0x0000000507077c12 */ /* 0x000fe6000f8e96e6 */
[----:B------:R-:W-:Y:S02]  /*56f0*/  LOP3.LUT R144, R133, UR6, R6, 0x96, !PT ;  /* 0x0000000685907c12 */ /* 0x000fe4000f8e9606 */
[----:B------:R-:W-:Y:S01]  /*5700*/  LOP3.LUT R10, R9, UR5, R162, 0x96, !PT ;  /* 0x00000005090a7c12 */ /* 0x000fe2000f8e96a2 */
[----:B------:R1:W-:Y:S01]  /*5710*/  MUFU.EX2 R230, R15 ;  /* 0x0000000f00e67308 */ /* 0x0003e20000000800 */
[----:B------:R-:W-:Y:S01]  /*5720*/  UIADD3 UR5, UR11, 0x78dde6e4, URZ ;  /* 0x78dde6e40b057890 */ /* 0x000fe2000fffe03f */
[----:B------:R-:W-:Y:S04]  /*5730*/  IMAD.WIDE.U32 R6, R7, -0x326172a9, RZ ;  /* 0xcd9e8d5707067825 */ /* 0x000fe800078e00ff */
[----:B------:R-:W-:Y:S04]  /*5740*/  IMAD.WIDE.U32 R144, R144, -0x326172a9, RZ ;  /* 0xcd9e8d5790907825 */ /* 0x000fe800078e00ff */
[----:B------:R4:W-:Y:S01]  /*5750*/  MUFU.EX2 R231, R11 ;  /* 0x0000000b00e77308 */ /* 0x0009e20000000800 */
[----:B------:R-:W-:Y:S09]  /*5760*/  FFMA.FTZ R162, R17, c[0x0][0x23c], -R141 ;  /* 0x00008f0011a27a23 */ /* 0x000ff2000001088d */
[----:B------:R4:W2:Y:S01]  /*5770*/  MUFU.EX2 R228, R12 ;  /* 0x0000000c00e47308 */ /* 0x0008a20000000800 */
[----:B-1----:R-:W-:Y:S05]  /*5780*/  IMAD.WIDE.U32 R14, R5, -0x2daee0ad, RZ ;  /* 0xd2511f53050e7825 */ /* 0x002fea00078e00ff */
[----:B------:R-:W-:Y:S04]  /*5790*/  LOP3.LUT R9, R15, UR6, R8, 0x96, !PT ;  /* 0x000000060f097c12 */ /* 0x000fe8000f8e9608 */
[----:B------:R1:W-:Y:S01]  /*57a0*/  MUFU.EX2 R167, R13 ;  /* 0x0000000d00a77308 */ /* 0x0003e20000000800 */
[----:B------:R-:W-:Y:S01]  /*57b0*/  LOP3.LUT R8, R145, UR8, R6, 0x96, !PT ;  /* 0x0000000891087c12 */ /* 0x000fe2000f8e9606 */
[----:B------:R-:W-:Y:S01]  /*57c0*/  UIADD3 UR6, UR10, -0x56f99767, URZ ;  /* 0xa90668990a067890 */ /* 0x000fe2000fffe03f */
[C---:B---3--:R-:W-:Y:S02]  /*57d0*/  FFMA.FTZ R31, R147.reuse, UR4, R31 ;  /* 0x00000004931f7c23 */ /* 0x048fe4000801001f */
[----:B----4-:R-:W-:Y:S04]  /*57e0*/  IMAD.WIDE.U32 R10, R10, -0x326172a9, RZ ;  /* 0xcd9e8d570a0a7825 */ /* 0x010fe800078e00ff */
[----:B------:R-:W-:Y:S01]  /*57f0*/  FFMA.FTZ R33, R147, UR4, R33 ;  /* 0x0000000493217c23 */ /* 0x000fe20008010021 */
[----:B------:R-:W-:Y:S01]  /*5800*/  LOP3.LUT R11, R11, UR5, R142, 0x96, !PT ;  /* 0x000000050b0b7c12 */ /* 0x000fe2000f8e968e */
[C---:B------:R-:W-:Y:S01]  /*5810*/  FFMA.FTZ R29, R147.reuse, UR4, R29 ;  /* 0x00000004931d7c23 */ /* 0x040fe2000801001d */
[----:B------:R-:W-:Y:S01]  /*5820*/  MUFU.EX2 R155, R24 ;  /* 0x00000018009b7308 */ /* 0x000fe20000000800 */
[----:B------:R-:W-:Y:S01]  /*5830*/  FFMA.FTZ R35, R147, UR4, R35 ;  /* 0x0000000493237c23 */ /* 0x000fe20008010023 */
[----:B------:R-:W-:Y:S01]  /*5840*/  LOP3.LUT R12, R7, UR5, R156, 0x96, !PT ;  /* 0x00000005070c7c12 */ /* 0x000fe2000f8e969c */
[----:B------:R-:W-:Y:S01]  /*5850*/  IMAD.WIDE.U32 R16, R9, -0x326172a9, RZ ;  /* 0xcd9e8d5709107825 */ /* 0x000fe200078e00ff */
[----:B------:R-:W-:Y:S01]  /*5860*/  UIADD3 UR5, UR10, 0x646e171e, URZ ;  /* 0x646e171e0a057890 */ /* 0x000fe2000fffe03f */
[----:B------:R-:W-:Y:S02]  /*5870*/  @!P0 FSEL R33, R33, -INF , !P2 ;  /* 0xff80000021218808 */ /* 0x000fe40005000000 */
[----:B------:R-:W-:Y:S01]  /*5880*/  IMAD.WIDE.U32 R8, R8, -0x2daee0ad, RZ ;  /* 0xd2511f5308087825 */ /* 0x000fe200078e00ff */
[----:B------:R-:W-:Y:S02]  /*5890*/  LOP3.LUT R6, R17, UR8, R10, 0x96, !PT ;  /* 0x0000000811067c12 */ /* 0x000fe4000f8e960a */
[----:B------:R3:W4:Y:S01]  /*58a0*/  MUFU.EX2 R160, R19 ;  /* 0x0000001300a07308 */ /* 0x0007220000000800 */
[----:B------:R-:W-:Y:S01]  /*58b0*/  IMAD.WIDE.U32 R10, R11, -0x2daee0ad, RZ ;  /* 0xd2511f530b0a7825 */ /* 0x000fe200078e00ff */
[C---:B------:R-:W-:Y:S02]  /*58c0*/  LOP3.LUT R142, R8.reuse, 0xffff, RZ, 0xc0, !PT ;  /* 0x0000ffff088e7812 */ /* 0x040fe400078ec0ff */
[----:B------:R-:W-:Y:S01]  /*58d0*/  LOP3.LUT R5, R8, 0xff, RZ, 0xc0, !PT ;  /* 0x000000ff08057812 */ /* 0x000fe200078ec0ff */
[----:B-1----:R-:W-:Y:S01]  /*58e0*/  IMAD.WIDE.U32 R12, R12, -0x2daee0ad, RZ ;  /* 0xd2511f530c0c7825 */ /* 0x002fe200078e00ff */
[----:B------:R-:W-:Y:S02]  /*58f0*/  LOP3.LUT R14, R11, UR6, R14, 0x96, !PT ;  /* 0x000000060b0e7c12 */ /* 0x000fe4000f8e960e */
[----:B------:R-:W-:Y:S01]  /*5900*/  SHF.R.U32.HI R146, RZ, 0x10, R8 ;  /* 0x00000010ff927819 */ /* 0x000fe20000011608 */
[----:B------:R-:W-:Y:S01]  /*5910*/  IMAD.WIDE.U32 R6, R6, -0x2daee0ad, RZ ;  /* 0xd2511f5306067825 */ /* 0x000fe200078e00ff */
[----:B------:R-:W-:Y:S01]  /*5920*/  LOP3.LUT R132, R13, UR6, R132, 0x96, !PT ;  /* 0x000000060d847c12 */ /* 0x000fe2000f8e9684 */
[----:B------:R-:W-:Y:S01]  /*5930*/  UIADD3 UR6, UR11, -0x4ab325aa, URZ ;  /* 0xb54cda560b067890 */ /* 0x000fe2000fffe03f */
[----:B------:R-:W-:Y:S01]  /*5940*/  LOP3.LUT R12, R9, UR5, R12, 0x96, !PT ;  /* 0x00000005090c7c12 */ /* 0x000fe2000f8e960c */
[----:B------:R-:W-:Y:S01]  /*5950*/  MUFU.EX2 R162, R162 ;  /* 0x000000a200a27308 */ /* 0x000fe20000000800 */
[----:B------:R-:W-:Y:S01]  /*5960*/  SHF.R.U32.HI R13, RZ, 0x18, R8 ;  /* 0x00000018ff0d7819 */ /* 0x000fe20000011608 */
[----:B------:R-:W-:Y:S01]  /*5970*/  IMAD.WIDE.U32 R8, R132, -0x326172a9, RZ ;  /* 0xcd9e8d5784087825 */ /* 0x000fe200078e00ff */
[C---:B------:R-:W-:Y:S02]  /*5980*/  LOP3.LUT R133, R6.reuse, 0xff, RZ, 0xc0, !PT ;  /* 0x000000ff06857812 */ /* 0x040fe400078ec0ff */
[----:B------:R-:W-:Y:S02]  /*5990*/  SHF.R.U32.HI R238, RZ, 0x10, R6 ;  /* 0x00000010ffee7819 */ /* 0x000fe40000011606 */
[----:B------:R-:W-:Y:S02]  /*59a0*/  LOP3.LUT R143, R6, 0xffff, RZ, 0xc0, !PT ;  /* 0x0000ffff068f7812 */ /* 0x000fe400078ec0ff */
[----:B------:R-:W-:Y:S01]  /*59b0*/  LOP3.LUT R11, R7, UR5, R10, 0x96, !PT ;  /* 0x00000005070b7c12 */ /* 0x000fe2000f8e960a */
[----:B------:R-:W-:Y:S01]  /*59c0*/  ULDC.U8 UR5, c[0x0][0x2d8] ;  /* 0x0000b60000057ab9 */ /* 0x000fe20000000000 */
[----:B------:R-:W-:Y:S01]  /*59d0*/  SHF.R.U32.HI R145, RZ, 0x18, R6 ;  /* 0x00000018ff917819 */ /* 0x000fe20000011606 */
[----:B------:R-:W-:Y:S01]  /*59e0*/  IMAD.WIDE.U32 R6, R14, -0x326172a9, RZ ;  /* 0xcd9e8d570e067825 */ /* 0x000fe200078e00ff */
[----:B------:R-:W-:Y:S01]  /*59f0*/  LOP3.LUT R10, R9, UR6, R144, 0x96, !PT ;  /* 0x00000006090a7c12 */ /* 0x000fe2000f8e9690 */
[----:B------:R-:W-:Y:S01]  /*5a00*/  MUFU.EX2 R159, R20 ;  /* 0x00000014009f7308 */ /* 0x000fe20000000800 */
[----:B------:R-:W-:Y:S02]  /*5a10*/  LOP3.LUT R15, R8, 0xffff, RZ, 0xc0, !PT ;  /* 0x0000ffff080f7812 */ /* 0x000fe400078ec0ff */
[----:B------:R-:W-:Y:S02]  /*5a20*/  LOP3.LUT R9, R6, 0xffff, RZ, 0xc0, !PT ;  /* 0x0000ffff06097812 */ /* 0x000fe400078ec0ff */
[--C-:B------:R-:W-:Y:S02]  /*5a30*/  SHF.R.U32.HI R17, RZ, 0x10, R8.reuse ;  /* 0x00000010ff117819 */ /* 0x100fe40000011608 */
[----:B---3--:R-:W-:Y:S02]  /*5a40*/  SHF.R.U32.HI R19, RZ, 0x18, R8 ;  /* 0x00000018ff137819 */ /* 0x008fe40000011608 */
[----:B------:R-:W-:Y:S01]  /*5a50*/  SHF.R.U32.HI R14, RZ, 0x18, R6 ;  /* 0x00000018ff0e7819 */ /* 0x000fe20000011606 */
[C---:B--2---:R-:W-:Y:S02]  /*5a60*/  FFMA.FTZ R21, R161.reuse, UR4, R21 ;  /* 0x00000004a1157c23 */ /* 0x044fe40008010015 */
[C---:B------:R-:W-:Y:S02]  /*5a70*/  FFMA.FTZ R23, R161.reuse, UR4, R23 ;  /* 0x00000004a1177c23 */ /* 0x040fe40008010017 */
[----:B------:R-:W-:Y:S01]  /*5a80*/  FFMA.FTZ R25, R161, UR4, R25 ;  /* 0x00000004a1197c23 */ /* 0x000fe20008010019 */
[----:B------:R-:W-:Y:S01]  /*5a90*/  @!P0 FSEL R21, R21, -INF , !P5 ;  /* 0xff80000015158808 */ /* 0x000fe20006800000 */
[----:B------:R-:W-:Y:S01]  /*5aa0*/  FFMA.FTZ R27, R161, UR4, R27 ;  /* 0x00000004a11b7c23 */ /* 0x000fe2000801001b */
[C---:B------:R-:W-:Y:S01]  /*5ab0*/  @!P0 ISETP.GE.AND P5, PT, R152.reuse, R151, PT ;  /* 0x000000979800820c */ /* 0x040fe20003fa6270 */
[----:B------:R1:W-:Y:S01]  /*5ac0*/  MUFU.EX2 R161, R18 ;  /* 0x0000001200a17308 */ /* 0x0003e20000000800 */
[----:B------:R-:W-:Y:S01]  /*5ad0*/  @!P0 FSEL R25, R25, -INF , !P6 ;  /* 0xff80000019198808 */ /* 0x000fe20007000000 */
[--C-:B------:R-:W-:Y:S01]  /*5ae0*/  FFMA.FTZ R21, R21, c[0x0][0x23c], -R141.reuse ;  /* 0x00008f0015157a23 */ /* 0x100fe2000001088d */
[----:B------:R-:W-:Y:S02]  /*5af0*/  @!P0 FSEL R23, R23, -INF , !P5 ;  /* 0xff80000017178808 */ /* 0x000fe40006800000 */
[-C--:B------:R-:W-:Y:S01]  /*5b00*/  @!P0 ISETP.GE.AND P5, PT, R152, R149.reuse, PT ;  /* 0x000000959800820c */ /* 0x080fe20003fa6270 */
[----:B------:R-:W-:Y:S01]  /*5b10*/  FFMA.FTZ R25, R25, c[0x0][0x23c], -R4 ;  /* 0x00008f0019197a23 */ /* 0x000fe20000010804 */
[C---:B------:R-:W-:Y:S01]  /*5b20*/  @!P0 ISETP.GE.AND P6, PT, R154.reuse, R150, PT ;  /* 0x000000969a00820c */ /* 0x040fe20003fc6270 */
[----:B------:R-:W-:Y:S01]  /*5b30*/  FFMA.FTZ R23, R23, c[0x0][0x23c], -R140 ;  /* 0x00008f0017177a23 */ /* 0x000fe2000001088c */
[----:B------:R-:W-:Y:S01]  /*5b40*/  @!P0 FSEL R27, R27, -INF , !P5 ;  /* 0xff8000001b1b8808 */ /* 0x000fe20006800000 */
[----:B------:R-:W-:Y:S01]  /*5b50*/  MUFU.EX2 R158, R21 ;  /* 0x00000015009e7308 */ /* 0x000fe20000000800 */
[----:B------:R-:W-:Y:S02]  /*5b60*/  @!P0 ISETP.GE.AND P5, PT, R154, R149, PT ;  /* 0x000000959a00820c */ /* 0x000fe40003fa6270 */
[----:B------:R-:W-:Y:S01]  /*5b70*/  @!P0 FSEL R29, R29, -INF , !P6 ;  /* 0xff8000001d1d8808 */ /* 0x000fe20007000000 */
[----:B------:R-:W-:Y:S01]  /*5b80*/  FFMA.FTZ R27, R27, c[0x0][0x23c], -R0 ;  /* 0x00008f001b1b7a23 */ /* 0x000fe20000010800 */
[----:B------:R-:W-:Y:S02]  /*5b90*/  @!P0 FSEL R31, R31, -INF , !P5 ;  /* 0xff8000001f1f8808 */ /* 0x000fe40006800000 */
[----:B------:R-:W-:Y:S02]  /*5ba0*/  ISETP.LE.U32.AND P5, PT, R13, UR5, PT ;  /* 0x000000050d007c0c */ /* 0x000fe4000bfa3070 */
[----:B------:R-:W-:Y:S01]  /*5bb0*/  LOP3.LUT R13, R6, 0xff, RZ, 0xc0, !PT ;  /* 0x000000ff060d7812 */ /* 0x000fe200078ec0ff */
[----:B------:R-:W-:Y:S01]  /*5bc0*/  MUFU.EX2 R156, R23 ;  /* 0x00000017009c7308 */ /* 0x000fe20000000800 */
[-C--:B------:R-:W-:Y:S02]  /*5bd0*/  @!P0 ISETP.GE.AND P6, PT, R154, R151.reuse, PT ;  /* 0x000000979a00820c */ /* 0x080fe40003fc6270 */
[----:B-1----:R-:W-:Y:S02]  /*5be0*/  LOP3.LUT R18, R8, 0xff, RZ, 0xc0, !PT ;  /* 0x000000ff08127812 */ /* 0x002fe400078ec0ff */
[----:B------:R-:W-:Y:S02]  /*5bf0*/  SHF.R.U32.HI R8, RZ, 0x10, R6 ;  /* 0x00000010ff087819 */ /* 0x000fe40000011606 */
[----:B------:R-:W-:Y:S02]  /*5c00*/  SHF.R.U32.HI R6, RZ, 0x18, R10 ;  /* 0x00000018ff067819 */ /* 0x000fe4000001160a */
[----:B------:R-:W-:Y:S01]  /*5c10*/  @!P0 FSEL R35, R35, -INF , !P6 ;  /* 0xff80000023238808 */ /* 0x000fe20007000000 */
[----:B------:R-:W-:Y:S01]  /*5c20*/  MUFU.EX2 R154, R25 ;  /* 0x00000019009a7308 */ /* 0x000fe20000000800 */
[----:B------:R-:W-:Y:S09]  /*5c30*/  ISETP.LE.U32.AND P2, PT, R6, UR5, PT ;  /* 0x0000000506007c0c */ /* 0x000ff2000bf43070 */
[----:B------:R-:W-:Y:S04]  /*5c40*/  MUFU.EX2 R152, R27 ;  /* 0x0000001b00987308 */ /* 0x000fe80000000800 */
[----:B------:R-:W-:Y:S01]  /*5c50*/  @!P2 FADD.FTZ R233, -R233, -RZ ;  /* 0x800000ffe9e9a221 */ /* 0x000fe20000010100 */
[----:B------:R-:W-:Y:S11]  /*5c60*/  ISETP.LE.U32.AND P2, PT, R13, UR5, PT ;  /* 0x000000050d007c0c */ /* 0x000ff6000bf43070 */
[----:B------:R-:W-:Y:S02]  /*5c70*/  @!UPT UIADD3 URZ, URZ, URZ, URZ ;  /* 0x0000003f3f3ff290 */ /* 0x000fe4000fffe03f */
[----:B------:R-:W-:Y:S01]  /*5c80*/  @!P2 FADD.FTZ R228, -R228, -RZ ;  /* 0x800000ffe4e4a221 */ /* 0x000fe20000010100 */
[----:B------:R-:W-:Y:S11]  /*5c90*/  ISETP.LE.U32.AND P2, PT, R18, UR5, PT ;  /* 0x0000000512007c0c */ /* 0x000ff6000bf43070 */
[----:B------:R-:W-:Y:S02]  /*5ca0*/  @!UPT UIADD3 URZ, URZ, URZ, URZ ;  /* 0x0000003f3f3ff290 */ /* 0x000fe4000fffe03f */
[----:B------:R-:W-:Y:S01]  /*5cb0*/  @!P2 FADD.FTZ R163, -R163, -RZ ;  /* 0x800000ffa3a3a221 */ /* 0x000fe20000010100 */
[----:B------:R-:W-:Y:S11]  /*5cc0*/  ISETP.LE.U32.AND P2, PT, R19, UR5, PT ;  /* 0x0000000513007c0c */ /* 0x000ff6000bf43070 */
[----:B------:R-:W-:Y:S02]  /*5cd0*/  @!UPT UIADD3 URZ, URZ, URZ, URZ ;  /* 0x0000003f3f3ff290 */ /* 0x000fe4000fffe03f */
[----:B----4-:R-:W-:Y:S02]  /*5ce0*/  @!P2 FADD.FTZ R160, -R160, -RZ ;  /* 0x800000ffa0a0a221 */ /* 0x010fe40000010100 */
[C---:B------:R-:W-:Y:S02]  /*5cf0*/  FFMA.FTZ R30, R148.reuse, UR4, R30 ;  /* 0x00000004941e7c23 */ /* 0x040fe4000801001e */
[C---:B------:R-:W-:Y:S02]  /*5d00*/  FFMA.FTZ R32, R148.reuse, UR4, R32 ;  /* 0x0000000494207c23 */ /* 0x040fe40008010020 */
[----:B------:R-:W-:Y:S01]  /*5d10*/  FFMA.FTZ R28, R148, UR4, R28 ;  /* 0x00000004941c7c23 */ /* 0x000fe2000801001c */
[----:B------:R-:W-:Y:S01]  /*5d20*/  @!P0 FSEL R30, R30, -INF , !P1 ;  /* 0xff8000001e1e8808 */ /* 0x000fe20004800000 */
[----:B------:R-:W-:Y:S01]  /*5d30*/  FFMA.FTZ R34, R148, UR4, R34 ;  /* 0x0000000494227c23 */ /* 0x000fe20008010022 */
[----:B------:R-:W-:Y:S02]  /*5d40*/  ISETP.LE.U32.AND P1, PT, R5, UR5, PT ;  /* 0x0000000505007c0c */ /* 0x000fe4000bf23070 */
[----:B------:R-:W-:Y:S01]  /*5d50*/  LOP3.LUT R5, R7, UR6, R16, 0x96, !PT ;  /* 0x0000000607057c12 */ /* 0x000fe2000f8e9610 */
[--C-:B------:R-:W-:Y:S01]  /*5d60*/  FFMA.FTZ R30, R30, c[0x0][0x23c], -R0.reuse ;  /* 0x00008f001e1e7a23 */ /* 0x100fe20000010800 */
[----:B------:R-:W-:Y:S01]  /*5d70*/  LOP3.LUT R7, R10, 0xff, RZ, 0xc0, !PT ;  /* 0x000000ff0a077812 */ /* 0x000fe200078ec0ff */
[----:B------:R-:W-:Y:S01]  /*5d80*/  FFMA.FTZ R0, R31, c[0x0][0x23c], -R0 ;  /* 0x00008f001f007a23 */ /* 0x000fe20000010800 */
[----:B------:R-:W-:Y:S01]  /*5d90*/  @!P0 FSEL R32, R32, -INF , !P3 ;  /* 0xff80000020208808 */ /* 0x000fe20005800000 */
[----:B------:R-:W-:Y:S01]  /*5da0*/  MUFU.EX2 R147, R30 ;  /* 0x0000001e00937308 */ /* 0x000fe20000000800 */
[----:B------:R-:W-:Y:S02]  /*5db0*/  ISETP.LE.U32.AND P3, PT, R7, UR5, PT ;  /* 0x0000000507007c0c */ /* 0x000fe4000bf63070 */
[----:B------:R-:W-:Y:S01]  /*5dc0*/  SHF.R.U32.HI R7, RZ, 0x10, R10 ;  /* 0x00000010ff077819 */ /* 0x000fe2000001160a */
[--C-:B------:R-:W-:Y:S01]  /*5dd0*/  FFMA.FTZ R32, R32, c[0x0][0x23c], -R141.reuse ;  /* 0x00008f0020207a23 */ /* 0x100fe2000001088d */
[----:B------:R-:W-:Y:S01]  /*5de0*/  LOP3.LUT R10, R10, 0xffff, RZ, 0xc0, !PT ;  /* 0x0000ffff0a0a7812 */ /* 0x000fe200078ec0ff */
[----:B------:R-:W-:Y:S01]  /*5df0*/  FFMA.FTZ R141, R33, c[0x0][0x23c], -R141 ;  /* 0x00008f00218d7a23 */ /* 0x000fe2000001088d */
[----:B------:R-:W-:Y:S02]  /*5e00*/  @!P0 FSEL R28, R28, -INF , !P4 ;  /* 0xff8000001c1c8808 */ /* 0x000fe40006000000 */
[----:B------:R-:W-:Y:S01]  /*5e10*/  SHF.R.U32.HI R6, RZ, 0x8, R10 ;  /* 0x00000008ff067819 */ /* 0x000fe2000001160a */
[----:B------:R1:W-:Y:S01]  /*5e20*/  MUFU.EX2 R148, R141 ;  /* 0x0000008d00947308 */ /* 0x0003e20000000800 */
[----:B------:R-:W-:Y:S01]  /*5e30*/  @!P0 ISETP.GE.AND P4, PT, R153, R151, PT ;  /* 0x000000979900820c */ /* 0x000fe20003f86270 */
[--C-:B------:R-:W-:Y:S01]  /*5e40*/  FFMA.FTZ R28, R28, c[0x0][0x23c], -R4.reuse ;  /* 0x00008f001c1c7a23 */ /* 0x100fe20000010804 */
[----:B------:R-:W-:Y:S01]  /*5e50*/  LOP3.LUT R6, R6, 0xffff, RZ, 0xc0, !PT ;  /* 0x0000ffff06067812 */ /* 0x000fe200078ec0ff */
[----:B------:R-:W-:Y:S01]  /*5e60*/  FFMA.FTZ R4, R29, c[0x0][0x23c], -R4 ;  /* 0x00008f001d047a23 */ /* 0x000fe20000010804 */
[----:B------:R-:W-:Y:S01]  /*5e70*/  @!P0 FSEL R34, R34, -INF , !P4 ;  /* 0xff80000022228808 */ /* 0x000fe20006000000 */
[----:B------:R-:W-:Y:S01]  /*5e80*/  @!P3 FADD.FTZ R166, -R166, -RZ ;  /* 0x800000ffa6a6b221 */ /* 0x000fe20000010100 */
[----:B------:R-:W-:Y:S02]  /*5e90*/  ISETP.LE.U32.AND P0, PT, R6, UR5, PT ;  /* 0x0000000506007c0c */ /* 0x000fe4000bf03070 */
[----:B------:R-:W-:Y:S01]  /*5ea0*/  LOP3.LUT R7, R7, 0xff, RZ, 0xc0, !PT ;  /* 0x000000ff07077812 */ /* 0x000fe200078ec0ff */
[----:B------:R-:W-:Y:S01]  /*5eb0*/  MUFU.EX2 R150, R4 ;  /* 0x0000000400967308 */ /* 0x000fe20000000800 */
[----:B------:R-:W-:Y:S01]  /*5ec0*/  LOP3.LUT R6, R5, 0xffff, RZ, 0xc0, !PT ;  /* 0x0000ffff05067812 */ /* 0x000fe200078ec0ff */
[--C-:B------:R-:W-:Y:S01]  /*5ed0*/  FFMA.FTZ R34, R34, c[0x0][0x23c], -R140.reuse ;  /* 0x00008f0022227a23 */ /* 0x100fe2000001088c */
[----:B------:R-:W-:Y:S01]  /*5ee0*/  ISETP.LE.U32.AND P4, PT, R7, UR5, PT ;  /* 0x0000000507007c0c */ /* 0x000fe2000bf83070 */
[----:B------:R-:W-:Y:S01]  /*5ef0*/  FFMA.FTZ R140, R35, c[0x0][0x23c], -R140 ;  /* 0x00008f00238c7a23 */ /* 0x000fe2000001088c */
[----:B------:R-:W-:Y:S02]  /*5f00*/  LOP3.LUT R7, R5, 0xff, RZ, 0xc0, !PT ;  /* 0x000000ff05077812 */ /* 0x000fe400078ec0ff */
[----:B------:R-:W-:Y:S02]  /*5f10*/  SHF.R.U32.HI R6, RZ, 0x8, R6 ;  /* 0x00000008ff067819 */ /* 0x000fe40000011606 */
[----:B------:R-:W-:Y:S01]  /*5f20*/  ISETP.LE.U32.AND P6, PT, R7, UR5, PT ;  /* 0x0000000507007c0c */ /* 0x000fe2000bfc3070 */
[----:B------:R-:W-:Y:S01]  /*5f30*/  @!P0 FADD.FTZ R165, -R165, -RZ ;  /* 0x800000ffa5a58221 */ /* 0x000fe20000010100 */
[----:B------:R-:W-:Y:S01]  /*5f40*/  LOP3.LUT R6, R6, 0xffff, RZ, 0xc0, !PT ;  /* 0x0000ffff06067812 */ /* 0x000fe200078ec0ff */
[----:B------:R-:W2:Y:S01]  /*5f50*/  MUFU.EX2 R149, R32 ;  /* 0x0000002000957308 */ /* 0x000ea20000000800 */
[--C-:B------:R-:W-:Y:S01]  /*5f60*/  SHF.R.U32.HI R7, RZ, 0x18, R5.reuse ;  /* 0x00000018ff077819 */ /* 0x100fe20000011605 */
[----:B-1----:R-:W-:Y:S01]  /*5f70*/  IMAD.U32 R141, RZ, RZ, UR16 ;  /* 0x00000010ff8d7e24 */ /* 0x002fe2000f8e00ff */
[----:B------:R-:W-:Y:S01]  /*5f80*/  SHF.R.U32.HI R5, RZ, 0x10, R5 ;  /* 0x00000010ff057819 */ /* 0x000fe20000011605 */
[----:B------:R-:W-:Y:S01]  /*5f90*/  @!P4 FADD.FTZ R164, -R164, -RZ ;  /* 0x800000ffa4a4c221 */ /* 0x000fe20000010100 */
[----:B------:R-:W-:Y:S02]  /*5fa0*/  ISETP.LE.U32.AND P0, PT, R6, UR5, PT ;  /* 0x0000000506007c0c */ /* 0x000fe4000bf03070 */
[----:B------:R-:W-:Y:S02]  /*5fb0*/  LOP3.LUT R5, R5, 0xff, RZ, 0xc0, !PT ;  /* 0x000000ff05057812 */ /* 0x000fe400078ec0ff */
[----:B------:R-:W-:Y:S01]  /*5fc0*/  SHF.R.U32.HI R6, RZ, 0x8, R9 ;  /* 0x00000008ff067819 */ /* 0x000fe20000011609 */
[----:B------:R-:W-:Y:S01]  /*5fd0*/  @!P6 FADD.FTZ R234, -R234, -RZ ;  /* 0x800000ffeaeae221 */ /* 0x000fe20000010100 */
[----:B------:R-:W-:Y:S01]  /*5fe0*/  ISETP.LE.U32.AND P4, PT, R5, UR5, PT ;  /* 0x0000000505007c0c */ /* 0x000fe2000bf83070 */
[----:B------:R-:W-:Y:S01]  /*5ff0*/  MUFU.EX2 R144, R0 ;  /* 0x0000000000907308 */ /* 0x000fe20000000800 */
[----:B------:R-:W-:Y:S02]  /*6000*/  LOP3.LUT R5, R8, 0xff, RZ, 0xc0, !PT ;  /* 0x000000ff08057812 */ /* 0x000fe400078ec0ff */
[----:B------:R-:W-:Y:S02]  /*6010*/  ISETP.LE.U32.AND P3, PT, R7, UR5, PT ;  /* 0x0000000507007c0c */ /* 0x000fe4000bf63070 */
[----:B------:R-:W-:Y:S01]  /*6020*/  ISETP.LE.U32.AND P6, PT, R5, UR5, PT ;  /* 0x0000000505007c0c */ /* 0x000fe2000bfc3070 */
[----:B------:R-:W-:Y:S01]  /*6030*/  @!P0 FADD.FTZ R232, -R232, -RZ ;  /* 0x800000ffe8e88221 */ /* 0x000fe20000010100 */
[----:B------:R-:W-:Y:S02]  /*6040*/  LOP3.LUT R5, R6, 0xffff, RZ, 0xc0, !PT ;  /* 0x0000ffff06057812 */ /* 0x000fe400078ec0ff */
[----:B------:R-:W-:Y:S01]  /*6050*/  LOP3.LUT R6, R12, 0xff, RZ, 0xc0, !PT ;  /* 0x000000ff0c067812 */ /* 0x000fe200078ec0ff */
[----:B------:R-:W1:Y:S01]  /*6060*/  MUFU.EX2 R153, R26 ;  /* 0x0000001a00997308 */ /* 0x000e620000000800 */
[----:B------:R-:W-:Y:S01]  /*6070*/  ISETP.LE.U32.AND P0, PT, R5, UR5, PT ;  /* 0x0000000505007c0c */ /* 0x000fe2000bf03070 */
[----:B------:R-:W-:Y:S01]  /*6080*/  @!P4 FADD.FTZ R235, -R235, -RZ ;  /* 0x800000ffebebc221 */ /* 0x000fe20000010100 */
[----:B------:R-:W-:Y:S01]  /*6090*/  SHF.R.U32.HI R5, RZ, 0x8, R15 ;  /* 0x00000008ff057819 */ /* 0x000fe2000001160f */
[----:B--2---:R-:W-:Y:S01]  /*60a0*/  @!P1 FADD.FTZ R149, -R149, -RZ ;  /* 0x800000ff95959221 */ /* 0x004fe20000010100 */
[----:B------:R-:W-:Y:S01]  /*60b0*/  ISETP.LE.U32.AND P4, PT, R6, UR5, PT ;  /* 0x0000000506007c0c */ /* 0x000fe2000bf83070 */
[----:B------:R-:W-:Y:S01]  /*60c0*/  @!P3 FADD.FTZ R231, -R231, -RZ ;  /* 0x800000ffe7e7b221 */ /* 0x000fe20000010100 */
[----:B------:R-:W-:Y:S01]  /*60d0*/  LOP3.LUT R6, R17, 0xff, RZ, 0xc0, !PT ;  /* 0x000000ff11067812 */ /* 0x000fe200078ec0ff */
[----:B------:R-:W-:Y:S01]  /*60e0*/  @!P6 FADD.FTZ R229, -R229, -RZ ;  /* 0x800000ffe5e5e221 */ /* 0x000fe20000010100 */
[----:B------:R-:W-:Y:S01]  /*60f0*/  LOP3.LUT R5, R5, 0xffff, RZ, 0xc0, !PT ;  /* 0x0000ffff05057812 */ /* 0x000fe200078ec0ff */
[----:B------:R-:W-:Y:S01]  /*6100*/  MUFU.EX2 R151, R28 ;  /* 0x0000001c00977308 */ /* 0x000fe20000000800 */
[----:B------:R-:W-:Y:S02]  /*6110*/  ISETP.LE.U32.AND P3, PT, R14, UR5, PT ;  /* 0x000000050e007c0c */ /* 0x000fe4000bf63070 */
[----:B------:R-:W-:Y:S01]  /*6120*/  ISETP.LE.U32.AND P6, PT, R5, UR5, PT ;  /* 0x0000000505007c0c */ /* 0x000fe2000bfc3070 */
[----:B------:R-:W-:Y:S01]  /*6130*/  @!P0 FADD.FTZ R167, -R167, -RZ ;  /* 0x800000ffa7a78221 */ /* 0x000fe20000010100 */
[----:B------:R-:W-:Y:S02]  /*6140*/  ISETP.LE.U32.AND P0, PT, R6, UR5, PT ;  /* 0x0000000506007c0c */ /* 0x000fe4000bf03070 */
[----:B------:R-:W-:Y:S01]  /*6150*/  LOP3.LUT R5, R12, 0xffff, RZ, 0xc0, !PT ;  /* 0x0000ffff0c057812 */ /* 0x000fe200078ec0ff */
[----:B------:R-:W-:Y:S01]  /*6160*/  @!P4 FADD.FTZ R159, -R159, -RZ ;  /* 0x800000ff9f9fc221 */ /* 0x000fe20000010100 */
[--C-:B------:R-:W-:Y:S02]  /*6170*/  SHF.R.U32.HI R6, RZ, 0x18, R12.reuse ;  /* 0x00000018ff067819 */ /* 0x100fe4000001160c */
[----:B------:R-:W-:Y:S02]  /*6180*/  SHF.R.U32.HI R4, RZ, 0x8, R5 ;  /* 0x00000008ff047819 */ /* 0x000fe40000011605 */
[----:B------:R-:W-:Y:S01]  /*6190*/  SHF.R.U32.HI R12, RZ, 0x10, R12 ;  /* 0x00000010ff0c7819 */ /* 0x000fe2000001160c */
[----:B------:R-:W-:Y:S01]  /*61a0*/  @!P3 FADD.FTZ R230, -R230, -RZ ;  /* 0x800000ffe6e6b221 */ /* 0x000fe20000010100 */
[----:B------:R-:W-:Y:S01]  /*61b0*/  LOP3.LUT R4, R4, 0xffff, RZ, 0xc0, !PT ;  /* 0x0000ffff04047812 */ /* 0x000fe200078ec0ff */
[----:B------:R-:W-:Y:S01]  /*61c0*/  @!P6 FADD.FTZ R162, -R162, -RZ ;  /* 0x800000ffa2a2e221 */ /* 0x000fe20000010100 */
[----:B------:R-:W-:Y:S01]  /*61d0*/  LOP3.LUT R12, R12, 0xff, RZ, 0xc0, !PT ;  /* 0x000000ff0c0c7812 */ /* 0x000fe200078ec0ff */
[----:B------:R-:W-:Y:S01]  /*61e0*/  @!P0 FADD.FTZ R161, -R161, -RZ ;  /* 0x800000ffa1a18221 */ /* 0x000fe20000010100 */
[----:B------:R-:W-:Y:S02]  /*61f0*/  ISETP.LE.U32.AND P0, PT, R4, UR5, PT ;  /* 0x0000000504007c0c */ /* 0x000fe4000bf03070 */
[C---:B------:R-:W-:Y:S02]  /*6200*/  LOP3.LUT R4, R11.reuse, 0xffff, RZ, 0xc0, !PT ;  /* 0x0000ffff0b047812 */ /* 0x040fe400078ec0ff */
[----:B------:R-:W-:Y:S02]  /*6210*/  ISETP.LE.U32.AND P3, PT, R6, UR5, PT ;  /* 0x0000000506007c0c */ /* 0x000fe4000bf63070 */
[----:B------:R-:W-:Y:S02]  /*6220*/  LOP3.LUT R6, R11, 0xff, RZ, 0xc0, !PT ;  /* 0x000000ff0b067812 */ /* 0x000fe400078ec0ff */
[----:B------:R-:W-:Y:S02]  /*6230*/  ISETP.LE.U32.AND P6, PT, R12, UR5, PT ;  /* 0x000000050c007c0c */ /* 0x000fe4000bfc3070 */
[----:B------:R-:W-:Y:S02]  /*6240*/  SHF.R.U32.HI R5, RZ, 0x10, R11 ;  /* 0x00000010ff057819 */ /* 0x000fe4000001160b */
[----:B------:R-:W-:Y:S01]  /*6250*/  SHF.R.U32.HI R4, RZ, 0x8, R4 ;  /* 0x00000008ff047819 */ /* 0x000fe20000011604 */
[----:B------:R-:W-:Y:S01]  /*6260*/  @!P0 FADD.FTZ R158, -R158, -RZ ;  /* 0x800000ff9e9e8221 */ /* 0x000fe20000010100 */
[----:B------:R-:W-:Y:S02]  /*6270*/  ISETP.LE.U32.AND P2, PT, R6, UR5, PT ;  /* 0x0000000506007c0c */ /* 0x000fe4000bf43070 */
[----:B------:R-:W-:Y:S01]  /*6280*/  LOP3.LUT R4, R4, 0xffff, RZ, 0xc0, !PT ;  /* 0x0000ffff04047812 */ /* 0x000fe200078ec0ff */
[----:B------:R-:W-:Y:S01]  /*6290*/  @!P3 FADD.FTZ R156, -R156, -RZ ;  /* 0x800000ff9c9cb221 */ /* 0x000fe20000010100 */
[----:B------:R-:W-:Y:S02]  /*62a0*/  LOP3.LUT R5, R5, 0xff, RZ, 0xc0, !PT ;  /* 0x000000ff05057812 */ /* 0x000fe400078ec0ff */
[----:B------:R-:W-:Y:S01]  /*62b0*/  ISETP.LE.U32.AND P0, PT, R4, UR5, PT ;  /* 0x0000000504007c0c */ /* 0x000fe2000bf03070 */
[----:B------:R-:W-:Y:S01]  /*62c0*/  @!P6 FADD.FTZ R157, -R157, -RZ ;  /* 0x800000ff9d9de221 */ /* 0x000fe20000010100 */
[----:B------:R-:W-:Y:S02]  /*62d0*/  LOP3.LUT R4, R146, 0xff, RZ, 0xc0, !PT ;  /* 0x000000ff92047812 */ /* 0x000fe400078ec0ff */
[----:B------:R-:W-:Y:S01]  /*62e0*/  ISETP.LE.U32.AND P4, PT, R5, UR5, PT ;  /* 0x0000000505007c0c */ /* 0x000fe2000bf83070 */
[----:B------:R-:W2:Y:S01]  /*62f0*/  MUFU.EX2 R146, R34 ;  /* 0x0000002200927308 */ /* 0x000ea20000000800 */
[----:B------:R-:W-:Y:S01]  /*6300*/  SHF.R.U32.HI R5, RZ, 0x8, R142 ;  /* 0x00000008ff057819 */ /* 0x000fe2000001168e */
[----:B------:R-:W-:Y:S01]  /*6310*/  @!P2 FADD.FTZ R155, -R155, -RZ ;  /* 0x800000ff9b9ba221 */ /* 0x000fe20000010100 */
[----:B------:R-:W-:Y:S02]  /*6320*/  ISETP.LE.U32.AND P6, PT, R4, UR5, PT ;  /* 0x0000000504007c0c */ /* 0x000fe4000bfc3070 */
[----:B------:R-:W-:Y:S02]  /*6330*/  LOP3.LUT R4, R5, 0xffff, RZ, 0xc0, !PT ;  /* 0x0000ffff05047812 */ /* 0x000fe400078ec0ff */
[----:B------:R-:W-:Y:S01]  /*6340*/  SHF.R.U32.HI R5, RZ, 0x8, R143 ;  /* 0x00000008ff057819 */ /* 0x000fe2000001168f */
[----:B------:R-:W-:Y:S01]  /*6350*/  @!P0 FADD.FTZ R154, -R154, -RZ ;  /* 0x800000ff9a9a8221 */ /* 0x000fe20000010100 */
[----:B------:R-:W-:Y:S02]  /*6360*/  ISETP.LE.U32.AND P2, PT, R4, UR5, PT ;  /* 0x0000000504007c0c */ /* 0x000fe4000bf43070 */
[----:B------:R-:W-:Y:S01]  /*6370*/  F2FP.RELU.BF16.PACK_AB R4, R165, R166 ;  /* 0x000000a6a504723e */ /* 0x000fe200000018ff */
[----:B-1----:R-:W-:Y:S01]  /*6380*/  @!P4 FADD.FTZ R153, -R153, -RZ ;  /* 0x800000ff9999c221 */ /* 0x002fe20000010100 */
[----:B------:R-:W-:Y:S02]  /*6390*/  F2FP.RELU.BF16.PACK_AB R7, R233, R164 ;  /* 0x000000a4e907723e */ /* 0x000fe400000018ff */
[----:B------:R-:W-:Y:S01]  /*63a0*/  LOP3.LUT R5, R5, 0xffff, RZ, 0xc0, !PT ;  /* 0x0000ffff05057812 */ /* 0x000fe200078ec0ff */
[----:B------:R1:W-:Y:S01]  /*63b0*/  STS [R242+0x13000], R4 ;  /* 0x01300004f2007388 */ /* 0x0003e20000000800 */
[----:B------:R-:W-:Y:S02]  /*63c0*/  LOP3.LUT R6, R238, 0xff, RZ, 0xc0, !PT ;  /* 0x000000ffee067812 */ /* 0x000fe400078ec0ff */
[----:B------:R-:W-:Y:S01]  /*63d0*/  F2FP.RELU.BF16.PACK_AB R0, R231, R235 ;  /* 0x000000ebe700723e */ /* 0x000fe200000018ff */
[----:B------:R3:W-:Y:S01]  /*63e0*/  STS [R242+0x13400], R7 ;  /* 0x01340007f2007388 */ /* 0x0007e20000000800 */
[----:B------:R-:W-:Y:S01]  /*63f0*/  ISETP.LE.U32.AND P1, PT, R6, UR5, PT ;  /* 0x0000000506007c0c */ /* 0x000fe2000bf23070 */
[----:B------:R-:W-:Y:S01]  /*6400*/  @!P2 FADD.FTZ R148, -R148, -RZ ;  /* 0x800000ff9494a221 */ /* 0x000fe20000010100 */
[----:B------:R-:W-:Y:S01]  /*6410*/  ISETP.LE.U32.AND P2, PT, R5, UR5, PT ;  /* 0x0000000505007c0c */ /* 0x000fe2000bf43070 */
[----:B--2---:R-:W-:Y:S01]  /*6420*/  @!P6 FADD.FTZ R146, -R146, -RZ ;  /* 0x800000ff9292e221 */ /* 0x004fe20000010100 */
[----:B------:R-:W-:Y:S01]  /*6430*/  F2FP.RELU.BF16.PACK_AB R5, R162, R163 ;  /* 0x000000a3a205723e */ /* 0x000fe200000018ff */
[----:B------:R2:W5:Y:S01]  /*6440*/  LDL R238, [R1+0x3c] ;  /* 0x00003c0001ee7983 */ /* 0x0005620000100800 */
[----:B------:R-:W-:Y:S02]  /*6450*/  F2FP.RELU.BF16.PACK_AB R6, R232, R234 ;  /* 0x000000eae806723e */ /* 0x000fe400000018ff */
[----:B------:R-:W-:Y:S01]  /*6460*/  ISETP.LE.U32.AND P0, PT, R145, UR5, PT ;  /* 0x0000000591007c0c */ /* 0x000fe2000bf03070 */
[----:B------:R4:W-:Y:S01]  /*6470*/  STS [R241+0x13000], R5 ;  /* 0x01300005f1007388 */ /* 0x0009e20000000800 */
[----:B------:R-:W2:Y:S01]  /*6480*/  MUFU.EX2 R145, R140 ;  /* 0x0000008c00917308 */ /* 0x000ea20000000800 */
[----:B------:R-:W-:Y:S02]  /*6490*/  SHF.R.U32.HI R11, RZ, 0x18, R11 ;  /* 0x00000018ff0b7819 */ /* 0x000fe4000001160b */
[----:B------:R-:W-:Y:S01]  /*64a0*/  ISETP.LE.U32.AND P3, PT, R133, UR5, PT ;  /* 0x0000000585007c0c */ /* 0x000fe2000bf63070 */
[----:B------:R-:W-:Y:S01]  /*64b0*/  @!P1 FADD.FTZ R147, -R147, -RZ ;  /* 0x800000ff93939221 */ /* 0x000fe20000010100 */
[----:B------:R-:W-:Y:S01]  /*64c0*/  ISETP.LE.U32.AND P4, PT, R11, UR5, PT ;  /* 0x000000050b007c0c */ /* 0x000fe2000bf83070 */
[----:B------:R-:W-:Y:S01]  /*64d0*/  @!P2 FADD.FTZ R150, -R150, -RZ ;  /* 0x800000ff9696a221 */ /* 0x000fe20000010100 */
[----:B------:R-:W-:Y:S02]  /*64e0*/  FSETP.GE.FTZ.AND P1, PT, R165, RZ, PT ;  /* 0x000000ffa500720b */ /* 0x000fe40003f36000 */
[----:B------:R-:W-:Y:S02]  /*64f0*/  FSETP.GE.FTZ.AND P2, PT, R166, RZ, PT ;  /* 0x000000ffa600720b */ /* 0x000fe40003f56000 */
[----:B-1----:R-:W-:Y:S01]  /*6500*/  F2FP.RELU.BF16.PACK_AB R4, R160, R161 ;  /* 0x000000a1a004723e */ /* 0x002fe200000018ff */
[----:B------:R-:W-:Y:S01]  /*6510*/  @!P0 FADD.FTZ R144, -R144, -RZ ;  /* 0x800000ff90908221 */ /* 0x000fe20000010100 */
[----:B---3--:R-:W-:Y:S03]  /*6520*/  F2FP.RELU.BF16.PACK_AB R7, R167, R228 ;  /* 0x000000e4a707723e */ /* 0x008fe600000018ff */
[----:B------:R1:W-:Y:S01]  /*6530*/  STS [R241+0x13400], R4 ;  /* 0x01340004f1007388 */ /* 0x0003e20000000800 */
[----:B------:R-:W-:Y:S01]  /*6540*/  @!P3 FADD.FTZ R151, -R151, -RZ ;  /* 0x800000ff9797b221 */ /* 0x000fe20000010100 */
[----:B------:R-:W-:Y:S01]  /*6550*/  FSETP.GE.FTZ.AND P3, PT, R159, RZ, PT ;  /* 0x000000ff9f00720b */ /* 0x000fe20003f76000 */
[----:B------:R-:W-:Y:S01]  /*6560*/  @!P4 FADD.FTZ R152, -R152, -RZ ;  /* 0x800000ff9898c221 */ /* 0x000fe20000010100 */
[----:B------:R3:W-:Y:S01]  /*6570*/  STS [R242+0x14000], R6 ;  /* 0x01400006f2007388 */ /* 0x0007e20000000800 */
[----:B------:R-:W-:Y:S03]  /*6580*/  FSETP.GE.FTZ.AND P4, PT, R162, RZ, PT ;  /* 0x000000ffa200720b */ /* 0x000fe60003f96000 */
[----:B------:R3:W-:Y:S01]  /*6590*/  STS [R242+0x14400], R0 ;  /* 0x01440000f2007388 */ /* 0x0007e20000000800 */
[----:B----4-:R-:W-:Y:S01]  /*65a0*/  F2FP.RELU.BF16.PACK_AB R5, R158, R159 ;  /* 0x0000009f9e05723e */ /* 0x010fe200000018ff */
[----:B--2---:R-:W-:Y:S01]  /*65b0*/  @!P5 FADD.FTZ R145, -R145, -RZ ;  /* 0x800000ff9191d221 */ /* 0x004fe20000010100 */
[----:B------:R-:W-:Y:S01]  /*65c0*/  FSETP.GE.FTZ.AND P5, PT, R163, RZ, PT ;  /* 0x000000ffa300720b */ /* 0x000fe20003fb6000 */
[----:B------:R2:W-:Y:S01]  /*65d0*/  STS [R241+0x14000], R7 ;  /* 0x01400007f1007388 */ /* 0x0005e20000000800 */
[----:B------:R-:W-:Y:S05]  /*65e0*/  IMAD.U32 R140, RZ, RZ, UR17 ;  /* 0x00000011ff8c7e24 */ /* 0x000fea000f8e00ff */
[C---:B------:R-:W-:Y:S04]  /*65f0*/  LEA R142, P0, R2.reuse, R140, 0x2 ;  /* 0x0000008c028e7211 */ /* 0x040fe800078010ff */
[----:B------:R-:W-:Y:S02]  /*6600*/  LEA.HI.X.SX32 R143, R2, R141, 0x2, P0 ;  /* 0x0000008d028f7211 */ /* 0x000fe400000f16ff */
[----:B------:R4:W5:Y:S01]  /*6610*/  LDL.LU R2, [R1+0x6c] ;  /* 0x00006c0001027983 */ /* 0x0009620000300800 */
[----:B-1----:R-:W-:Y:S02]  /*6620*/  F2FP.RELU.BF16.PACK_AB R4, R156, R157 ;  /* 0x0000009d9c04723e */ /* 0x002fe400000018ff */
[----:B------:R-:W-:Y:S01]  /*6630*/  FSETP.GE.FTZ.AND P0, PT, R164, RZ, PT ;  /* 0x000000ffa400720b */ /* 0x000fe20003f16000 */
[----:B------:R-:W4:Y:S01]  /*6640*/  LDG.E R141, [R142.64] ;  /* 0x0000000e8e8d7981 */ /* 0x000f22000c1e1900 */
[----:B---3--:R-:W-:Y:S03]  /*6650*/  F2FP.RELU.BF16.PACK_AB R6, R230, R229 ;  /* 0x000000e5e606723e */ /* 0x008fe600000018ff */
[----:B------:R-:W3:Y:S01]  /*6660*/  LDG.E R140, [R142.64+0x20] ;  /* 0x0000200e8e8c7981 */ /* 0x000ee2000c1e1900 */
[----:B------:R-:W-:Y:S03]  /*6670*/  F2FP.RELU.BF16.PACK_AB R0, R148, R149 ;  /* 0x000000959400723e */ /* 0x000fe600000018ff */
[----:B------:R1:W-:Y:S01]  /*6680*/  STS [R241+0x14400], R6 ;  /* 0x01440006f1007388 */ /* 0x0003e20000000800 */
[----:B--2---:R-:W-:Y:S03]  /*6690*/  F2FP.RELU.BF16.PACK_AB R7, R154, R155 ;  /* 0x0000009b9a07723e */ /* 0x004fe600000018ff */
[----:B------:R2:W-:Y:S04]  /*66a0*/  STS [R240+0x13000], R5 ;  /* 0x01300005f0007388 */ /* 0x0005e80000000800 */
[----:B------:R2:W-:Y:S04]  /*66b0*/  STS [R240+0x13400], R4 ;  /* 0x01340004f0007388 */ /* 0x0005e80000000800 */
[----:B------:R2:W-:Y:S01]  /*66c0*/  STS [R239+0x13000], R0 ;  /* 0x01300000ef007388 */ /* 0x0005e20000000800 */
[----:B-1----:R-:W-:Y:S02]  /*66d0*/  F2FP.RELU.BF16.PACK_AB R6, R152, R153 ;  /* 0x000000999806723e */ /* 0x002fe400000018ff */
[----:B--2---:R-:W-:Y:S02]  /*66e0*/  F2FP.RELU.BF16.PACK_AB R5, R145, R146 ;  /* 0x000000929105723e */ /* 0x004fe400000018ff */
        /* <DEDUP_REMOVED lines=8> */
[----:B------:R-:W2:Y:S08]  /*6770*/  LDSM.16.M88.4 R28, [R219+0x6800] ;  /* 0x00680000db1c783b */ /* 0x000eb00000000200 */
[----:B------:R-:W2:Y:S08]  /*6780*/  LDSM.16.M88.4 R132, [R220+0x6000] ;  /* 0x00600000dc84783b */ /* 0x000eb00000000200 */
[----:B------:R-:W2:Y:S01]  /*6790*/  LDSM.16.M88.4 R136, [R220+0x6800] ;  /* 0x00680000dc88783b */ /* 0x000ea20000000200 */
[-C--:B-1----:R-:W-:Y:S08]  /*67a0*/  HMMA.16816.F32.BF16 R4, R32, R168.reuse, RZ ;  /* 0x000000a82004723c */ /* 0x082ff000000418ff */
[C---:B--2---:R-:W-:Y:S08]  /*67b0*/  HMMA.16816.F32.BF16 R8, R28.reuse, R168, RZ ;  /* 0x000000a81c08723c */ /* 0x044ff000000418ff */
        /* <DEDUP_REMOVED lines=48> */
[C---:B----4-:R-:W-:Y:S02]  /*6ac0*/  FADD.FTZ R136, -R141.reuse, R4 ;  /* 0x000000048d887221 */ /* 0x050fe40000010100 */
        /* <DEDUP_REMOVED lines=13> */
[----:B------:R2:W3:Y:S04]  /*6ba0*/  LDG.E R4, [R142.64+0x80] ;  /* 0x0000800e8e047981 */ /* 0x0004e8000c1e1900 */
[----:B------:R2:W4:Y:S02]  /*6bb0*/  LDG.E R0, [R142.64+0xa0] ;  /* 0x0000a00e8e007981 */ /* 0x000524000c1e1900 */
        /* <DEDUP_REMOVED lines=17> */
[----:B------:R-:W-:Y:S03]  /*6cd0*/  FSETP.GE.FTZ.AND P2, PT, R161, RZ, PT ;  /* 0x000000ffa100720b */ /* 0x000fe60003f56000 */
[----:B------:R-:W-:Y:S01]  /*6ce0*/  FMUL.FTZ R158, R158, R6 ;  /* 0x000000069e9e7220 */ /* 0x000fe20000410000 */
[-C--:B------:R-:W-:Y:S01]  /*6cf0*/  FSEL R17, R17, R141.reuse, P4 ;  /* 0x0000008d11117208 */ /* 0x080fe20002000000 */
[----:B------:R-:W-:Y:S01]  /*6d00*/  FADD.FTZ R6, -R140, R19 ;  /* 0x000000138c067221 */ /* 0x000fe20000010100 */
[----:B------:R-:W-:Y:S01]  /*6d10*/  FSETP.GE.FTZ.AND P4, PT, R156, RZ, PT ;  /* 0x000000ff9c00720b */ /* 0x000fe20003f96000 */
[----:B------:R-:W-:Y:S01]  /*6d20*/  FMUL.FTZ R20, R163, R20 ;  /* 0x00000014a3147220 */ /* 0x000fe20000410000 */
[----:B------:R-:W-:Y:S01]  /*6d30*/  FSEL R16, R16, R141, P3 ;  /* 0x0000008d10107208 */ /* 0x000fe20001800000 */
[----:B------:R-:W-:Y:S01]  /*6d40*/  FMUL.FTZ R162, R162, R17 ;  /* 0x00000011a2a27220 */ /* 0x000fe20000410000 */
[----:B------:R1:W5:Y:S01]  /*6d50*/  LDL R163, [R1+0x38] ;  /* 0x0000380001a37983 */ /* 0x0003620000100800 */
[----:B------:R-:W-:Y:S02]  /*6d60*/  FSETP.GE.FTZ.AND P3, PT, R146, RZ, PT ;  /* 0x000000ff9200720b */ /* 0x000fe40003f76000 */
[----:B------:R-:W-:Y:S02]  /*6d70*/  FMUL.FTZ R159, R159, R16 ;  /* 0x000000109f9f7220 */ /* 0x000fe40000410000 */
        /* <DEDUP_REMOVED lines=8> */
[-C--:B------:R-:W-:Y:S01]  /*6e00*/  FSEL R6, R6, R140.reuse, P1 ;  /* 0x0000008c06067208 */ /* 0x080fe20000800000 */
[----:B------:R-:W-:Y:S01]  /*6e10*/  FMUL.FTZ R141, R148, R141 ;  /* 0x0000008d948d7220 */ /* 0x000fe20000410000 */
[----:B------:R-:W-:Y:S01]  /*6e20*/  FSETP.GE.FTZ.AND P1, PT, R234, RZ, PT ;  /* 0x000000ffea00720b */ /* 0x000fe20003f36000 */
[----:B------:R-:W-:Y:S01]  /*6e30*/  FMUL.FTZ R233, R233, R7 ;  /* 0x00000007e9e97220 */ /* 0x000fe20000410000 */
[----:B------:R-:W-:Y:S01]  /*6e40*/  FSEL R7, R18, R140, P2 ;  /* 0x0000008c12077208 */ /* 0x000fe20001000000 */
[----:B------:R-:W-:Y:S01]  /*6e50*/  FMUL.FTZ R160, R160, R6 ;  /* 0x00000006a0a07220 */ /* 0x000fe20000410000 */
[----:B------:R-:W-:Y:S02]  /*6e60*/  FSETP.GE.FTZ.AND P2, PT, R145, RZ, PT ;  /* 0x000000ff9100720b */ /* 0x000fe40003f56000 */
[----:B------:R-:W-:Y:S01]  /*6e70*/  FSETP.GE.FTZ.AND P0, PT, R157, RZ, PT ;  /* 0x000000ff9d00720b */ /* 0x000fe20003f16000 */
[----:B------:R-:W-:Y:S02]  /*6e80*/  FMUL.FTZ R161, R161, R7 ;  /* 0x00000007a1a17220 */ /* 0x000fe40000410000 */
[----:B------:R-:W-:Y:S01]  /*6e90*/  FADD.FTZ R7, -R140, R34 ;  /* 0x000000228c077221 */ /* 0x000fe20000010100 */
[-C--:B------:R-:W-:Y:S02]  /*6ea0*/  FSEL R5, R5, R140.reuse, P0 ;  /* 0x0000008c05057208 */ /* 0x080fe40000000000 */
[----:B------:R-:W-:Y:S02]  /*6eb0*/  FSETP.GE.FTZ.AND P0, PT, R232, RZ, PT ;  /* 0x000000ffe800720b */ /* 0x000fe40003f16000 */
[-C--:B------:R-:W-:Y:S01]  /*6ec0*/  FSEL R7, R7, R140.reuse, P3 ;  /* 0x0000008c07077208 */ /* 0x080fe20001800000 */
[----:B------:R-:W-:Y:S01]  /*6ed0*/  FMUL.FTZ R157, R157, R5 ;  /* 0x000000059d9d7220 */ /* 0x000fe20000410000 */
[----:B------:R-:W-:Y:S03]  /*6ee0*/  FSETP.GE.FTZ.AND P3, PT, R167, RZ, PT ;  /* 0x000000ffa700720b */ /* 0x000fe60003f76000 */
[----:B------:R-:W-:Y:S02]  /*6ef0*/  FMUL.FTZ R146, R146, R7 ;  /* 0x0000000792927220 */ /* 0x000fe40000410000 */
[C---:B---3--:R-:W-:Y:S01]  /*6f00*/  FADD.FTZ R6, -R4.reuse, R8 ;  /* 0x0000000804067221 */ /* 0x048fe20000010100 */
[----:B------:R-:W-:Y:S01]  /*6f10*/  FSEL R8, R23, R140, P4 ;  /* 0x0000008c17087208 */ /* 0x000fe20002000000 */
[C---:B------:R-:W-:Y:S01]  /*6f20*/  FADD.FTZ R12, -R4.reuse, R12 ;  /* 0x0000000c040c7221 */ /* 0x040fe20000010100 */
[----:B------:R-:W-:Y:S01]  /*6f30*/  FSETP.GE.FTZ.AND P4, PT, R153, RZ, PT ;  /* 0x000000ff9900720b */ /* 0x000fe20003f96000 */
[----:B------:R-:W-:Y:S01]  /*6f40*/  FADD.FTZ R24, -R4, R24 ;  /* 0x0000001804187221 */ /* 0x000fe20000010100 */
[-C--:B------:R-:W-:Y:S01]  /*6f50*/  FSEL R6, R6, R4.reuse, P1 ;  /* 0x0000000406067208 */ /* 0x080fe20000800000 */
[----:B------:R-:W-:Y:S01]  /*6f60*/  FADD.FTZ R25, -R4, R25 ;  /* 0x0000001904197221 */ /* 0x000fe20000010100 */
[----:B------:R-:W-:Y:S01]  /*6f70*/  FSETP.GE.FTZ.AND P1, PT, R228, RZ, PT ;  /* 0x000000ffe400720b */ /* 0x000fe20003f36000 */
[----:B------:R-:W-:Y:S01]  /*6f80*/  @P2 FADD.FTZ R140, -R140, R35 ;  /* 0x000000238c8c2221 */ /* 0x000fe20000010100 */
[----:B------:R-:W-:Y:S01]  /*6f90*/  FSETP.GE.FTZ.AND P2, PT, R155, RZ, PT ;  /* 0x000000ff9b00720b */ /* 0x000fe20003f56000 */
[----:B------:R-:W-:Y:S01]  /*6fa0*/  FADD.FTZ R5, -R4, R9 ;  /* 0x0000000904057221 */ /* 0x000fe20000010100 */
[-C--:B------:R-:W-:Y:S01]  /*6fb0*/  FSEL R12, R12, R4.reuse, P1 ;  /* 0x000000040c0c7208 */ /* 0x080fe20000800000 */
[----:B------:R-:W-:Y:S01]  /*6fc0*/  FADD.FTZ R13, -R4, R13 ;  /* 0x0000000d040d7221 */ /* 0x000fe20000010100 */
[----:B------:R-:W-:Y:S01]  /*6fd0*/  FSETP.GE.FTZ.AND P1, PT, R154, RZ, PT ;  /* 0x000000ff9a00720b */ /* 0x000fe20003f36000 */
[----:B------:R-:W-:Y:S01]  /*6fe0*/  FADD.FTZ R28, -R4, R28 ;  /* 0x0000001c041c7221 */ /* 0x000fe20000010100 */
[----:B------:R-:W-:Y:S01]  /*6ff0*/  FSEL R24, R24, R4, P2 ;  /* 0x0000000418187208 */ /* 0x000fe20001000000 */
[----:B------:R-:W-:Y:S01]  /*7000*/  FMUL.FTZ R234, R234, R6 ;  /* 0x00000006eaea7220 */ /* 0x000fe20000410000 */
[-C--:B------:R-:W-:Y:S01]  /*7010*/  FSEL R25, R25, R4.reuse, P1 ;  /* 0x0000000419197208 */ /* 0x080fe20000800000 */
[----:B----4-:R-:W-:Y:S01]  /*7020*/  FADD.FTZ R6, -R0, R11 ;  /* 0x0000000b00067221 */ /* 0x010fe20000010100 */
[----:B------:R-:W-:Y:S01]  /*7030*/  FSEL R5, R5, R4, P0 ;  /* 0x0000000405057208 */ /* 0x000fe20000000000 */
[----:B------:R-:W-:Y:S01]  /*7040*/  FMUL.FTZ R24, R155, R24 ;  /* 0x000000189b187220 */ /* 0x000fe20000410000 */
[----:B------:R-:W-:Y:S01]  /*7050*/  FSETP.GE.FTZ.AND P0, PT, R150, RZ, PT ;  /* 0x000000ff9600720b */ /* 0x000fe20003f16000 */
[----:B------:R-:W-:Y:S01]  /*7060*/  FMUL.FTZ R25, R154, R25 ;  /* 0x000000199a197220 */ /* 0x000fe20000410000 */
[----:B------:R-:W-:Y:S01]  /*7070*/  FSETP.GE.FTZ.AND P1, PT, R151, RZ, PT ;  /* 0x000000ff9700720b */ /* 0x000fe20003f36000 */
[----:B------:R-:W-:Y:S01]  /*7080*/  FMUL.FTZ R232, R232, R5 ;  /* 0x00000005e8e87220 */ /* 0x000fe20000410000 */
[----:B------:R1:W5:Y:S01]  /*7090*/  LDL.64 R154, [R1+0x18] ;  /* 0x00001800019a7983 */ /* 0x0003620000100a00 */
[C---:B------:R-:W-:Y:S01]  /*70a0*/  FADD.FTZ R5, -R0.reuse, R14 ;  /* 0x0000000e00057221 */ /* 0x040fe20000010100 */
[-C--:B------:R-:W-:Y:S01]  /*70b0*/  FSEL R13, R13, R4.reuse, P3 ;  /* 0x000000040d0d7208 */ /* 0x080fe20001800000 */
[----:B------:R-:W-:Y:S01]  /*70c0*/  FADD.FTZ R7, -R0, R15 ;  /* 0x0000000f00077221 */ /* 0x000fe20000010100 */
[----:B------:R-:W-:Y:S01]  /*70d0*/  FSEL R28, R28, R4, P1 ;  /* 0x000000041c1c7208 */ /* 0x000fe20000800000 */
[----:B------:R-:W-:Y:S01]  /*70e0*/  FMUL.FTZ R156, R156, R8 ;  /* 0x000000089c9c7220 */ /* 0x000fe20000410000 */
[----:B------:R-:W-:Y:S01]  /*70f0*/  FSETP.GE.FTZ.AND P1, PT, R231, RZ, PT ;  /* 0x000000ffe700720b */ /* 0x000fe20003f36000 */
[----:B------:R-:W-:Y:S01]  /*7100*/  FADD.FTZ R8, -R0, R10 ;  /* 0x0000000a00087221 */ /* 0x000fe20000010100 */
[----:B------:R-:W-:Y:S01]  /*7110*/  FSETP.GE.FTZ.AND P2, PT, R235, RZ, PT ;  /* 0x000000ffeb00720b */ /* 0x000fe20003f56000 */
[----:B------:R-:W-:Y:S01]  /*7120*/  @P0 FADD.FTZ R4, -R4, R29 ;  /* 0x0000001d04040221 */ /* 0x000fe20000010100 */
[----:B------:R-:W-:Y:S01]  /*7130*/  FSETP.GE.FTZ.AND P0, PT, R229, RZ, PT ;  /* 0x000000ffe500720b */ /* 0x000fe20003f16000 */
[----:B------:R-:W-:Y:S01]  /*7140*/  FMUL.FTZ R167, R167, R13 ;  /* 0x0000000da7a77220 */ /* 0x000fe20000410000 */
[----:B------:R-:W-:Y:S01]  /*7150*/  FSEL R6, R6, R0, P1 ;  /* 0x0000000006067208 */ /* 0x000fe20000800000 */
[----:B------:R-:W-:Y:S01]  /*7160*/  FMUL.FTZ R18, R150, R4 ;  /* 0x0000000496127220 */ /* 0x000fe20000410000 */
[----:B------:R-:W-:Y:S01]  /*7170*/  FSEL R5, R5, R0, P0 ;  /* 0x0000000005057208 */ /* 0x000fe20000000000 */
[----:B------:R-:W-:Y:S01]  /*7180*/  FADD.FTZ R4, -R0, R30 ;  /* 0x0000001e00047221 */ /* 0x000fe20000010100 */
[----:B------:R-:W-:Y:S01]  /*7190*/  FSETP.GE.FTZ.AND P0, PT, R230, RZ, PT ;  /* 0x000000ffe600720b */ /* 0x000fe20003f16000 */
[----:B------:R-:W-:Y:S01]  /*71a0*/  FMUL.FTZ R13, R231, R6 ;  /* 0x00000006e70d7220 */ /* 0x000fe20000410000 */
[----:B------:R-:W-:Y:S01]  /*71b0*/  FSETP.GE.FTZ.AND P1, PT, R144, RZ, PT ;  /* 0x000000ff9000720b */ /* 0x000fe20003f36000 */
[----:B------:R-:W-:Y:S01]  /*71c0*/  FMUL.FTZ R9, R229, R5 ;  /* 0x00000005e5097220 */ /* 0x000fe20000410000 */
[-C--:B------:R-:W-:Y:S01]  /*71d0*/  FSEL R7, R7, R0.reuse, P0 ;  /* 0x0000000007077208 */ /* 0x080fe20000000000 */
[C---:B------:R-:W-:Y:S01]  /*71e0*/  FADD.FTZ R6, -R0.reuse, R26 ;  /* 0x0000001a00067221 */ /* 0x040fe20000010100 */
[----:B------:R-:W-:Y:S01]  /*71f0*/  PLOP3.LUT P0, PT, PT, PT, UP3, 0x80, 0x0 ;  /* 0x000000000000781c */ /* 0x000fe20003f0f038 */
[----:B------:R-:W-:Y:S01]  /*7200*/  FADD.FTZ R5, -R0, R27 ;  /* 0x0000001b00057221 */ /* 0x000fe20000010100 */
        /* <DEDUP_REMOVED lines=45> */
[----:B--2---:R-:W-:Y:S02]  /*74e0*/  @!P1 IMAD.MOV.U32 R4, RZ, RZ, R247 ;  /* 0x000000ffff049224 */ /* 0x004fe400078e00f7 */
[----:B------:R-:W-:Y:S05]  /*74f0*/  @!P1 IMAD.MOV.U32 R5, RZ, RZ, R245 ;  /* 0x000000ffff059224 */ /* 0x000fea00078e00f5 */
        /* <DEDUP_REMOVED lines=19> */
.L_x_324:
        /* <DEDUP_REMOVED lines=56> */
[----:B------:R-:W-:Y:S07]  /*79b0*/  LDSM.16.MT88.4 R12, [R0+0x6800] ;  /* 0x00680000000c783b */ /* 0x000fee0000004200 */
[----:B------:R-:W-:Y:S01]  /*79c0*/  HMMA.16816.F32.BF16 R80, R4, R22, R80 ;  /* 0x000000160450723c */ /* 0x000fe20000041850 */
[----:B------:R-:W1:Y:S04]  /*79d0*/  LDSM.16.MT88.4 R4, [R2+0x14000] ;  /* 0x014000000204783b */ /* 0x000e680000004200 */
        /* <DEDUP_REMOVED lines=11> */
[-C--:B------:R-:W-:Y:S08]  /*7a90*/  HMMA.16816.F32.BF16 R68, R8, R32.reuse, R68 ;  /* 0x000000200844723c */ /* 0x080ff00000041844 */
[C---:B------:R-:W-:Y:S08]  /*7aa0*/  HMMA.16816.F32.BF16 R72, R24.reuse, R32, R72 ;  /* 0x000000201848723c */ /* 0x040ff00000041848 */
[-C--:B------:R-:W-:Y:S01]  /*7ab0*/  HMMA.16816.F32.BF16 R76, R24, R34.reuse, R76 ;  /* 0x00000022184c723c */ /* 0x080fe2000004184c */
[----:B------:R-:W-:Y:S07]  /*7ac0*/  LDSM.16.MT88.4 R24, [R0+0x7c00] ;  /* 0x007c00000018783b */ /* 0x000fee0000004200 */
[----:B------:R-:W-:Y:S01]  /*7ad0*/  HMMA.16816.F32.BF16 R80, R8, R34, R80 ;  /* 0x000000220850723c */ /* 0x000fe20000041850 */
[----:B------:R-:W-:Y:S04]  /*7ae0*/  LDSM.16.MT88.4 R8, [R2+0x14800] ;  /* 0x014800000208783b */ /* 0x000fe80000004200 */
[----:B------:R-:W-:Y:S03]  /*7af0*/  LDSM.16.MT88.4 R32, [R0+0x8c00] ;  /* 0x008c00000020783b */ /* 0x000fe60000004200 */
[-C--:B-1----:R-:W-:Y:S08]  /*7b00*/  HMMA.16816.F32.BF16 R36, R4, R12.reuse, R36 ;  /* 0x0000000c0424723c */ /* 0x082ff00000041824 */
[C---:B--2---:R-:W-:Y:S08]  /*7b10*/  HMMA.16816.F32.BF16 R40, R16.reuse, R12, R40 ;  /* 0x0000000c1028723c */ /* 0x044ff00000041828 */
[-C--:B------:R-:W-:Y:S08]  /*7b20*/  HMMA.16816.F32.BF16 R44, R16, R14.reuse, R44 ;  /* 0x0000000e102c723c */ /* 0x080ff0000004182c */
[C---:B------:R-:W-:Y:S01]  /*7b30*/  HMMA.16816.F32.BF16 R48, R4.reuse, R14, R48 ;  /* 0x0000000e0430723c */ /* 0x040fe20000041830 */
[----:B------:R-:W1:Y:S07]  /*7b40*/  LDSM.16.MT88.4 R12, [R0+0x6c00] ;  /* 0x006c0000000c783b */ /* 0x000e6e0000004200 */
[-C--:B------:R-:W-:Y:S08]  /*7b50*/  HMMA.16816.F32.BF16 R52, R4, R20.reuse, R52 ;  /* 0x000000140434723c */ /* 0x080ff00000041834 */
[C---:B------:R-:W-:Y:S08]  /*7b60*/  HMMA.16816.F32.BF16 R56, R16.reuse, R20, R56 ;  /* 0x000000141038723c */ /* 0x040ff00000041838 */
[-C--:B------:R-:W-:Y:S08]  /*7b70*/  HMMA.16816.F32.BF16 R60, R16, R22.reuse, R60 ;  /* 0x00000016103c723c */ /* 0x080ff0000004183c */
[C---:B------:R-:W-:Y:S01]  /*7b80*/  HMMA.16816.F32.BF16 R64, R4.reuse, R22, R64 ;  /* 0x000000160440723c */ /* 0x040fe20000041840 */
[----:B------:R-:W2:Y:S04]  /*7b90*/  LDSM.16.MT88.4 R20, [R2+0x16800] ;  /* 0x016800000214783b */ /* 0x000ea80000004200 */
[----:B------:R-:W-:Y:S03]  /*7ba0*/  BAR.SYNC.DEFER_BLOCKING 0x0 ;  /* 0x0000000000007b1d */ /* 0x000fe60000010000 */
[-C--:B---3--:R-:W-:Y:S08]  /*7bb0*/  HMMA.16816.F32.BF16 R68, R4, R28.reuse, R68 ;  /* 0x0000001c0444723c */ /* 0x088ff00000041844 */
[C---:B------:R-:W-:Y:S08]  /*7bc0*/  HMMA.16816.F32.BF16 R72, R16.reuse, R28, R72 ;  /* 0x0000001c1048723c */ /* 0x040ff00000041848 */
[-C--:B------:R-:W-:Y:S08]  /*7bd0*/  HMMA.16816.F32.BF16 R76, R16, R30.reuse, R76 ;  /* 0x0000001e104c723c */ /* 0x080ff0000004184c */
[----:B------:R-:W-:Y:S08]  /*7be0*/  HMMA.16816.F32.BF16 R80, R4, R30, R80 ;  /* 0x0000001e0450723c */ /* 0x000ff00000041850 */
[-C--:B-1----:R-:W-:Y:S08]  /*7bf0*/  HMMA.16816.F32.BF16 R36, R8, R12.reuse, R36 ;  /* 0x0000000c0824723c */ /* 0x082ff00000041824 */
[C---:B--2---:R-:W-:Y:S08]  /*7c00*/  HMMA.16816.F32.BF16 R40, R20.reuse, R12, R40 ;  /* 0x0000000c1428723c */ /* 0x044ff00000041828 */
        /* <DEDUP_REMOVED lines=44> */
.L_x_325:
[----:B------:R-:W-:Y:S01]  /*7ed0*/  LDSM.16.M88.4 R24, [R221] ;  /* 0x00000000dd18783b */ /* 0x000fe20000000200 */
[----:B------:R-:W-:Y:S01]  /*7ee0*/  IMAD.MOV.U32 R148, RZ, RZ, 0x4 ;  /* 0x00000004ff947424 */ /* 0x000fe200078e00ff */
[----:B------:R-:W-:Y:S01]  /*7ef0*/  ULOP3.LUT UR5, UR7, 0x1, URZ, 0xc0, !UPT ;  /* 0x0000000107057892 */ /* 0x000fe2000f8ec03f */
[----:B------:R-:W-:Y:S01]  /*7f00*/  IMAD.MOV.U32 R147, RZ, RZ, c[0x0][0x22c] ;  /* 0x00008b00ff937624 */ /* 0x000fe200078e00ff */
[----:B-1----:R-:W1:Y:S01]  /*7f10*/  LDSM.16.MT88.4 R8, [R0+0x9000] ;  /* 0x009000000008783b */ /* 0x002e620000004200 */
[----:B------:R-:W-:Y:S02]  /*7f20*/  UISETP.GT.AND UP2, UPT, UR7, UR19, UPT ;  /* 0x000000130700728c */ /* 0x000fe4000bf44270 */
[----:B------:R-:W-:Y:S01]  /*7f30*/  IMAD R147, R147, c[0x0][0x1c0], RZ ;  /* 0x0000700093937a24 */ /* 0x000fe200078e02ff */
[----:B------:R-:W2:Y:S01]  /*7f40*/  LDSM.16.MT88.4 R16, [R0+0xb000] ;  /* 0x00b000000010783b */ /* 0x000ea20000004200 */
[----:B------:R-:W-:Y:S02]  /*7f50*/  UISETP.NE.U32.AND UP0, UPT, UR5, 0x1, UPT ;  /* 0x000000010500788c */ /* 0x000fe4000bf05070 */
[----:B------:R-:W-:Y:S01]  /*7f60*/  IMAD.U32 R147, R147, -0x40, RZ ;  /* 0xffffffc093937824 */ /* 0x000fe200078e00ff */
[----:B------:R-:W3:Y:S01]  /*7f70*/  LDSM.16.MT88.4 R28, [R0+0xd000] ;  /* 0x00d00000001c783b */ /* 0x000ee20000004200 */
[----:B------:R-:W-:Y:S02]  /*7f80*/  @UP3 UIADD3 UR6, UP1, UR12, -0x100, URZ ;  /* 0xffffff000c063890 */ /* 0x000fe4000ff3e03f */
[----:B------:R-:W-:Y:S01]  /*7f90*/  UIADD3 UR7, UR7, -0x1, URZ ;  /* 0xffffffff07077890 */ /* 0x000fe2000fffe03f */
[----:B------:R-:W4:Y:S01]  /*7fa0*/  LDL R149, [R1+0x14] ;  /* 0x0000140001957983 */ /* 0x000f220000100800 */
[C---:B------:R-:W-:Y:S01]  /*7fb0*/  LEA R244, P1, R147.reuse, R142, 0x2 ;  /* 0x0000008e93f47211 */ /* 0x040fe200078210ff */
[----:B------:R-:W-:Y:S02]  /*7fc0*/  @UP3 UIADD3.X UR5, UR13, -0x1, URZ, UP1, !UPT ;  /* 0xffffffff0d053890 */ /* 0x000fe40008ffe43f */
[----:B------:R-:W-:Y:S01]  /*7fd0*/  LDSM.16.M88.4 R32, [R222] ;  /* 0x00000000de20783b */ /* 0x000fe20000000200 */
[----:B------:R-:W-:Y:S01]  /*7fe0*/  LEA.HI.X.SX32 R243, R147, R143, 0x2, P1 ;  /* 0x0000008f93f37211 */ /* 0x000fe200008f16ff */
[----:B------:R-:W-:Y:S02]  /*7ff0*/  IMAD.MOV.U32 R147, RZ, RZ, c[0x0][0x22c] ;  /* 0x00008b00ff937624 */ /* 0x000fe400078e00ff */
[----:B------:R2:W5:Y:S02]  /*8000*/  LDL R140, [R1+0x28] ;  /* 0x00002800018c7983 */ /* 0x0005640000100800 */
[----:B------:R-:W-:Y:S02]  /*8010*/  IMAD R147, R147, c[0x0][0x1c0], RZ ;  /* 0x0000700093937a24 */ /* 0x000fe400078e02ff */
[----:B------:R-:W3:Y:S02]  /*8020*/  LDSM.16.MT88.4 R132, [R0+0x9400] ;  /* 0x009400000084783b */ /* 0x000ee40000004200 */
[----:B------:R-:W-:Y:S02]  /*8030*/  IMAD R147, R147, 0x18, RZ ;  /* 0x0000001893937824 */ /* 0x000fe400078e02ff */
[----:B------:R2:W4:Y:S04]  /*8040*/  LDL R141, [R1+0x2c] ;  /* 0x00002c00018d7983 */ /* 0x0005280000100800 */
[----:B------:R-:W3:Y:S04]  /*8050*/  LDSM.16.MT88.4 R136, [R0+0xb400] ;  /* 0x00b400000088783b */ /* 0x000ee80000004200 */
[----:B------:R3:W4:Y:S01]  /*8060*/  LDL R145, [R1+0x24] ;  /* 0x0000240001917983 */ /* 0x0007220000100800 */
[C---:B-1----:R-:W-:Y:S03]  /*8070*/  HMMA.16816.F32.BF16 R4, R24.reuse, R8, RZ ;  /* 0x000000081804723c */ /* 0x042fe600000418ff */
[----:B------:R1:W4:Y:S05]  /*8080*/  LDL R146, [R1+0x20] ;  /* 0x0000200001927983 */ /* 0x00032a0000100800 */
        /* <DEDUP_REMOVED lines=65> */
[----:B------:R3:W5:Y:S03]  /*84a0*/  LDSM.16.MT88.4 R132, [R0+0xec00] ;  /* 0x00ec00000084783b */ /* 0x0007660000004200 */
[C---:B-1----:R-:W-:Y:S01]  /*84b0*/  HMMA.16816.F32.BF16 R4, R28.reuse, R136, R4 ;  /* 0x000000881c04723c */ /* 0x042fe20000041804 */
[----:B---3--:R-:W-:Y:S06]  /*84c0*/  IMAD.MOV.U32 R0, RZ, RZ, c[0x0][0x22c] ;  /* 0x00008b00ff007624 */ /* 0x008fec00078e00ff */
[----:B----4-:R-:W-:Y:S01]  /*84d0*/  @P0 IADD3 R136, R149, -0x40, RZ ;  /* 0xffffffc095880810 */ /* 0x010fe20007ffe0ff */
[C---:B------:R-:W-:Y:S04]  /*84e0*/  HMMA.16816.F32.BF16 R8, R28.reuse, R138, R8 ;  /* 0x0000008a1c08723c */ /* 0x040fe80000041808 */
[----:B------:R-:W-:Y:S01]  /*84f0*/  @P0 IMAD.WIDE R136, R136, R148, UR12 ;  /* 0x0000000c88880e25 */ /* 0x000fe2000f8e0294 */
[----:B------:R-:W-:Y:S02]  /*8500*/  @UP3 UMOV UR12, UR6 ;  /* 0x00000006000c3c82 */ /* 0x000fe40008000000 */
[----:B------:R-:W-:Y:S01]  /*8510*/  @UP3 UMOV UR13, UR5 ;  /* 0x00000005000d3c82 */ /* 0x000fe20008000000 */
[C---:B--2---:R-:W-:Y:S01]  /*8520*/  HMMA.16816.F32.BF16 R12, R28.reuse, R32, R12 ;  /* 0x000000201c0c723c */ /* 0x044fe2000004180c */
[----:B-----5:R-:W2:Y:S03]  /*8530*/  @P0 LDG.E R140, [R136.64] ;  /* 0x0000000e888c0981 */ /* 0x020ea6000c1e1900 */
[----:B------:R-:W-:Y:S01]  /*8540*/  IMAD R0, R0, c[0x0][0x1c0], RZ ;  /* 0x0000700000007a24 */ /* 0x000fe200078e02ff */
[----:B------:R-:W3:Y:S01]  /*8550*/  @P0 LDG.E R141, [R136.64+0x20] ;  /* 0x0000200e888d0981 */ /* 0x000ee2000c1e1900 */
[----:B------:R-:W-:Y:S02]  /*8560*/  IMAD.MOV.U32 R148, RZ, RZ, c[0x0][0x22c] ;  /* 0x00008b00ff947624 */ /* 0x000fe400078e00ff */
[C---:B------:R-:W-:Y:S01]  /*8570*/  HMMA.16816.F32.BF16 R16, R28.reuse, R34, R16 ;  /* 0x000000221c10723c */ /* 0x040fe20000041810 */
[----:B------:R-:W4:Y:S03]  /*8580*/  @P0 LDG.E R145, [R136.64+0xa0] ;  /* 0x0000a00e88910981 */ /* 0x000f26000c1e1900 */
[----:B------:R-:W-:Y:S01]  /*8590*/  IMAD.MOV.U32 R32, RZ, RZ, R244 ;  /* 0x000000ffff207224 */ /* 0x000fe200078e00f4 */
[----:B------:R-:W5:Y:S01]  /*85a0*/  @P0 LDG.E R146, [R136.64+0x80] ;  /* 0x0000800e88920981 */ /* 0x000f62000c1e1900 */
[----:B------:R-:W-:Y:S02]  /*85b0*/  IMAD.MOV.U32 R33, RZ, RZ, R243 ;  /* 0x000000ffff217224 */ /* 0x000fe400078e00f3 */
[C---:B------:R-:W-:Y:S03]  /*85c0*/  HMMA.16816.F32.BF16 R20, R28.reuse, R132, R20 ;  /* 0x000000841c14723c */ /* 0x040fe60000041814 */
[----:B------:R-:W-:Y:S01]  /*85d0*/  RED.E.ADD.F32.FTZ.RN.STRONG.GPU [R32.64], R4 ;  /* 0x000000042000798e */ /* 0x000fe2000c10e78e */
[----:B------:R-:W-:Y:S02]  /*85e0*/  IMAD R0, R0, 0x30, RZ ;  /* 0x0000003000007824 */ /* 0x000fe400078e02ff */
[----:B------:R-:W-:Y:S02]  /*85f0*/  IMAD R148, R148, c[0x0][0x1c0], RZ ;  /* 0x0000700094947a24 */ /* 0x000fe400078e02ff */
[----:B------:R-:W-:Y:S04]  /*8600*/  HMMA.16816.F32.BF16 R24, R28, R134, R24 ;  /* 0x000000861c18723c */ /* 0x000fe80000041818 */
[----:B------:R-:W-:Y:S01]  /*8610*/  IMAD R148, R148, 0x38, RZ ;  /* 0x0000003894947824 */ /* 0x000fe200078e02ff */
[----:B--2---:R1:W-:Y:S04]  /*8620*/  @P0 STL [R1+0x28], R140 ;  /* 0x0000288c01000387 */ /* 0x0043e80000100800 */
[----:B---3--:R2:W-:Y:S04]  /*8630*/  @P0 STL [R1+0x2c], R141 ;  /* 0x00002c8d01000387 */ /* 0x0085e80000100800 */
[----:B------:R-:W3:Y:S04]  /*8640*/  LDL R139, [R1+0x44] ;  /* 0x00004400018b7983 */ /* 0x000ee80000100800 */
[----:B------:R-:W3:Y:S04]  /*8650*/  LDL R138, [R1+0x4c] ;  /* 0x00004c00018a7983 */ /* 0x000ee80000100800 */
[----:B----4-:R4:W-:Y:S04]  /*8660*/  @P0 STL [R1+0x24], R145 ;  /* 0x0000249101000387 */ /* 0x0109e80000100800 */
[----:B-----5:R5:W-:Y:S01]  /*8670*/  @P0 STL [R1+0x20], R146 ;  /* 0x0000209201000387 */ /* 0x020be20000100800 */
[----:B-1----:R-:W-:Y:S04]  /*8680*/  IMAD.MOV.U32 R140, RZ, RZ, c[0x0][0x22c] ;  /* 0x00008b00ff8c7624 */ /* 0x002fe800078e00ff */
[----:B------:R-:W-:Y:S02]  /*8690*/  IMAD R140, R140, c[0x0][0x1c0], RZ ;  /* 0x000070008c8c7a24 */ /* 0x000fe400078e02ff */
[----:B--2---:R-:W-:Y:S02]  /*86a0*/  IMAD.MOV.U32 R141, RZ, RZ, c[0x0][0x22c] ;  /* 0x00008b00ff8d7624 */ /* 0x004fe400078e00ff */
[----:B------:R-:W-:Y:S02]  /*86b0*/  IMAD.SHL.U32 R140, R140, 0x8, RZ ;  /* 0x000000088c8c7824 */ /* 0x000fe400078e00ff */
[----:B------:R-:W-:Y:S03]  /*86c0*/  IMAD R141, R141, c[0x0][0x1c0], RZ ;  /* 0x000070008d8d7a24 */ /* 0x000fe600078e02ff */
[CC--:B------:R-:W-:Y:S01]  /*86d0*/  LEA R34, P1, R140.reuse, R32.reuse, 0x2 ;  /* 0x000000208c227211 */ /* 0x0c0fe200078210ff */
[----:B------:R-:W-:Y:S02]  /*86e0*/  IMAD.SHL.U32 R141, R141, 0x10, RZ ;  /* 0x000000108d8d7824 */ /* 0x000fe400078e00ff */
[----:B----4-:R-:W-:Y:S01]  /*86f0*/  IMAD.MOV.U32 R145, RZ, RZ, c[0x0][0x22c] ;  /* 0x00008b00ff917624 */ /* 0x010fe200078e00ff */
[-C--:B------:R-:W-:Y:S02]  /*8700*/  LEA.HI.X.SX32 R35, R140, R33.reuse, 0x2, P1 ;  /* 0x000000218c237211 */ /* 0x080fe400008f16ff */
[-C--:B------:R-:W-:Y:S01]  /*8710*/  LEA R136, P0, R141, R32.reuse, 0x2 ;  /* 0x000000208d887211 */ /* 0x080fe200078010ff */
[----:B-----5:R-:W-:Y:S01]  /*8720*/  IMAD.MOV.U32 R146, RZ, RZ, c[0x0][0x22c] ;  /* 0x00008b00ff927624 */ /* 0x020fe200078e00ff */
[-C--:B------:R-:W-:Y:S01]  /*8730*/  LEA R132, P1, R147, R32.reuse, 0x2 ;  /* 0x0000002093847211 */ /* 0x080fe200078210ff */
[----:B------:R1:W-:Y:S01]  /*8740*/  RED.E.ADD.F32.FTZ.RN.STRONG.GPU [R34.64], R5 ;  /* 0x000000052200798e */ /* 0x0003e2000c10e78e */
[-C--:B------:R-:W-:Y:S01]  /*8750*/  LEA.HI.X.SX32 R137, R141, R33.reuse, 0x2, P0 ;  /* 0x000000218d897211 */ /* 0x080fe200000f16ff */
[----:B------:R-:W-:Y:S01]  /*8760*/  IMAD R146, R146, c[0x0][0x1c0], RZ ;  /* 0x0000700092927a24 */ /* 0x000fe200078e02ff */
[-C--:B------:R-:W-:Y:S01]  /*8770*/  LEA.HI.X.SX32 R133, R147, R33.reuse, 0x2, P1 ;  /* 0x0000002193857211 */ /* 0x080fe200008f16ff */
[----:B------:R-:W-:Y:S01]  /*8780*/  IMAD R145, R145, c[0x0][0x1c0], RZ ;  /* 0x0000700091917a24 */ /* 0x000fe200078e02ff */
[-C--:B------:R-:W-:Y:S01]  /*8790*/  LEA R4, P1, R0, R32.reuse, 0x2 ;  /* 0x0000002000047211 */ /* 0x080fe200078210ff */
[----:B------:R2:W-:Y:S01]  /*87a0*/  RED.E.ADD.F32.FTZ.RN.STRONG.GPU [R136.64], R6 ;  /* 0x000000068800798e */ /* 0x0005e2000c10e78e */
[----:B------:R-:W-:Y:S01]  /*87b0*/  IMAD.SHL.U32 R146, R146, 0x20, RZ ;  /* 0x0000002092927824 */ /* 0x000fe200078e00ff */
[----:B------:R-:W-:Y:S01]  /*87c0*/  IADD3 R134, R141, 0x40, RZ ;  /* 0x000000408d867810 */ /* 0x000fe20007ffe0ff */
[----:B------:R-:W-:Y:S01]  /*87d0*/  IMAD R145, R145, 0x28, RZ ;  /* 0x0000002891917824 */ /* 0x000fe200078e02ff */
[----:B------:R4:W-:Y:S01]  /*87e0*/  RED.E.ADD.F32.FTZ.RN.STRONG.GPU [R132.64], R7 ;  /* 0x000000078400798e */ /* 0x0009e2000c10e78e */
[----:B------:R-:W-:Y:S01]  /*87f0*/  IMAD.MOV.U32 R147, RZ, RZ, c[0x0][0x22c] ;  /* 0x00008b00ff937624 */ /* 0x000fe200078e00ff */
[CC--:B------:R-:W-:Y:S02]  /*8800*/  LEA R30, P0, R146.reuse, R32.reuse, 0x2 ;  /* 0x00000020921e7211 */ /* 0x0c0fe400078010ff */
[-C--:B------:R-:W-:Y:S01]  /*8810*/  LEA R28, P2, R145, R32.reuse, 0x2 ;  /* 0x00000020911c7211 */ /* 0x080fe200078410ff */
[----:B------:R-:W-:Y:S01]  /*8820*/  IMAD R147, R147, c[0x0][0x1c0], RZ ;  /* 0x0000700093937a24 */ /* 0x000fe200078e02ff */
[-C--:B------:R-:W-:Y:S01]  /*8830*/  LEA.HI.X.SX32 R31, R146, R33.reuse, 0x2, P0 ;  /* 0x00000021921f7211 */ /* 0x080fe200000f16ff */
[----:B------:R-:W-:Y:S01]  /*8840*/  IMAD.MOV.U32 R146, RZ, RZ, c[0x0][0x22c] ;  /* 0x00008b00ff927624 */ /* 0x000fe200078e00ff */
[-C--:B------:R-:W-:Y:S01]  /*8850*/  LEA.HI.X.SX32 R29, R145, R33.reuse, 0x2, P2 ;  /* 0x00000021911d7211 */ /* 0x080fe200010f16ff */
[----:B------:R-:W-:Y:S02]  /*8860*/  IMAD.MOV.U32 R145, RZ, RZ, c[0x0][0x22c] ;  /* 0x00008b00ff917624 */ /* 0x000fe400078e00ff */
[----:B------:R5:W-:Y:S01]  /*8870*/  RED.E.ADD.F32.FTZ.RN.STRONG.GPU [R30.64], R8 ;  /* 0x000000081e00798e */ /* 0x000be2000c10e78e */
[----:B------:R-:W-:Y:S02]  /*8880*/  IMAD.SHL.U32 R147, R147, 0x10, RZ ;  /* 0x0000001093937824 */ /* 0x000fe400078e00ff */
[----:B------:R-:W-:Y:S01]  /*8890*/  IMAD R145, R145, c[0x0][0x1c0], RZ ;  /* 0x0000700091917a24 */ /* 0x000fe200078e02ff */
[----:B------:R5:W-:Y:S01]  /*88a0*/  RED.E.ADD.F32.FTZ.RN.STRONG.GPU [R28.64], R9 ;  /* 0x000000091c00798e */ /* 0x000be2000c10e78e */
[----:B------:R-:W-:Y:S01]  /*88b0*/  IMAD R146, R146, c[0x0][0x1c0], RZ ;  /* 0x0000700092927a24 */ /* 0x000fe200078e02ff */
[-C--:B-1----:R-:W-:Y:S01]  /*88c0*/  LEA.HI.X.SX32 R5, R0, R33.reuse, 0x2, P1 ;  /* 0x0000002100057211 */ /* 0x082fe200008f16ff */
[----:B------:R-:W-:Y:S01]  /*88d0*/  IMAD.SHL.U32 R145, R145, 0x10, RZ ;  /* 0x0000001091917824 */ /* 0x000fe200078e00ff */
[----:B------:R-:W3:Y:S01]  /*88e0*/  LDL R0, [R1+0x48] ;  /* 0x0000480001007983 */ /* 0x000ee20000100800 */
[----:B------:R-:W-:Y:S01]  /*88f0*/  IADD3 R143, R147, 0x20, RZ ;  /* 0x00000020938f7810 */ /* 0x000fe20007ffe0ff */
[----:B------:R-:W-:Y:S02]  /*8900*/  IMAD.SHL.U32 R146, R146, 0x8, RZ ;  /* 0x0000000892927824 */ /* 0x000fe400078e00ff */
[----:B------:R1:W-:Y:S01]  /*8910*/  RED.E.ADD.F32.FTZ.RN.STRONG.GPU [R4.64], R10 ;  /* 0x0000000a0400798e */ /* 0x0003e2000c10e78e */
[-C--:B--2---:R-:W-:Y:S01]  /*8920*/  LEA R6, P0, R148, R32.reuse, 0x2 ;  /* 0x0000002094067211 */ /* 0x084fe200078010ff */
[----:B------:R-:W-:Y:S01]  /*8930*/  IMAD.IADD R143, R146, 0x1, R143 ;  /* 0x00000001928f7824 */ /* 0x000fe200078e028f */
[----:B------:R-:W-:Y:S01]  /*8940*/  IADD3 R142, R145, 0x20, RZ ;  /* 0x00000020918e7810 */ /* 0x000fe20007ffe0ff */
[----:B----4-:R-:W2:Y:S01]  /*8950*/  LDL R132, [R1+0x40] ;  /* 0x0000400001847983 */ /* 0x010ea20000100800 */
[-C--:B------:R-:W-:Y:S01]  /*8960*/  LEA.HI.X.SX32 R7, R148, R33.reuse, 0x2, P0 ;  /* 0x0000002194077211 */ /* 0x080fe200000f16ff */
[C---:B------:R-:W-:Y:S01]  /*8970*/  IMAD.IADD R143, R146.reuse, 0x1, R143 ;  /* 0x00000001928f7824 */ /* 0x040fe200078e028f */
[----:B------:R-:W-:Y:S02]  /*8980*/  IADD3 R145, R147, 0x20, RZ ;  /* 0x0000002093917810 */ /* 0x000fe40007ffe0ff */
[C---:B------:R-:W-:Y:S01]  /*8990*/  IADD3 R133, R141.reuse, 0x40, RZ ;  /* 0x000000408d857810 */ /* 0x040fe20007ffe0ff */
[----:B------:R4:W-:Y:S02]  /*89a0*/  RED.E.ADD.F32.FTZ.RN.STRONG.GPU [R6.64], R11 ;  /* 0x0000000b0600798e */ /* 0x0009e4000c10e78e */
[----:B------:R-:W-:Y:S02]  /*89b0*/  IMAD.IADD R145, R146, 0x1, R145 ;  /* 0x0000000192917824 */ /* 0x000fe400078e0291 */
[----:B------:R4:W-:Y:S01]  /*89c0*/  RED.E.ADD.F32.FTZ.RN.STRONG.GPU [R32.64+0x80], R12 ;  /* 0x0000800c2000798e */ /* 0x0009e2000c10e78e */
[C---:B-----5:R-:W-:Y:S01]  /*89d0*/  IADD3 R31, R141.reuse, 0x40, RZ ;  /* 0x000000408d1f7810 */ /* 0x060fe20007ffe0ff */
[C---:B------:R-:W-:Y:S01]  /*89e0*/  IMAD.IADD R133, R140.reuse, 0x1, R133 ;  /* 0x000000018c857824 */ /* 0x040fe200078e0285 */
[----:B------:R-:W-:Y:S01]  /*89f0*/  IADD3 R30, R141, 0x40, RZ ;  /* 0x000000408d1e7810 */ /* 0x000fe20007ffe0ff */
[----:B------:R5:W-:Y:S01]  /*8a00*/  RED.E.ADD.F32.FTZ.RN.STRONG.GPU [R34.64+0x80], R13 ;  /* 0x0000800d2200798e */ /* 0x000be2000c10e78e */
[CC--:B------:R-:W-:Y:S01]  /*8a10*/  LEA R28, P1, R145.reuse, R32.reuse, 0x2 ;  /* 0x00000020911c7211 */ /* 0x0c0fe200078210ff */
[C---:B------:R-:W-:Y:S02]  /*8a20*/  IMAD.IADD R31, R140.reuse, 0x1, R31 ;  /* 0x000000018c1f7824 */ /* 0x040fe400078e021f */
[C---:B------:R-:W-:Y:S01]  /*8a30*/  IMAD.IADD R30, R140.reuse, 0x1, R30 ;  /* 0x000000018c1e7824 */ /* 0x040fe200078e021e */
[-C--:B------:R-:W-:Y:S01]  /*8a40*/  LEA.HI.X.SX32 R29, R145, R33.reuse, 0x2, P1 ;  /* 0x00000021911d7211 */ /* 0x080fe200008f16ff */
[C---:B------:R-:W-:Y:S02]  /*8a50*/  IMAD.IADD R133, R140.reuse, 0x1, R133 ;  /* 0x000000018c857824 */ /* 0x040fe400078e0285 */
[----:B------:R-:W-:Y:S01]  /*8a60*/  IMAD.IADD R30, R140, 0x1, R30 ;  /* 0x000000018c1e7824 */ /* 0x000fe200078e021e */
[-C--:B-1----:R-:W-:Y:S01]  /*8a70*/  LEA R4, P0, R142, R32.reuse, 0x2 ;  /* 0x000000208e047211 */ /* 0x082fe200078010ff */
[----:B------:R-:W-:Y:S03]  /*8a80*/  IMAD.IADD R133, R140, 0x1, R133 ;  /* 0x000000018c857824 */ /* 0x000fe600078e0285 */
[-C--:B------:R-:W-:Y:S02]  /*8a90*/  LEA.HI.X.SX32 R5, R142, R33.reuse, 0x2, P0 ;  /* 0x000000218e057211 */ /* 0x080fe400000f16ff */
[----:B------:R-:W-:Y:S02]  /*8aa0*/  IADD3 R142, R147, 0x20, RZ ;  /* 0x00000020938e7810 */ /* 0x000fe40007ffe0ff */
[CC--:B------:R-:W-:Y:S01]  /*8ab0*/  LEA R10, P0, R143.reuse, R32.reuse, 0x2 ;  /* 0x000000208f0a7211 */ /* 0x0c0fe200078010ff */
[----:B------:R1:W-:Y:S02]  /*8ac0*/  RED.E.ADD.F32.FTZ.RN.STRONG.GPU [R4.64], R14 ;  /* 0x0000000e0400798e */ /* 0x0003e4000c10e78e */
[C---:B------:R-:W-:Y:S01]  /*8ad0*/  IMAD.IADD R142, R146.reuse, 0x1, R142 ;  /* 0x00000001928e7824 */ /* 0x040fe200078e028e */
[-C--:B----4-:R-:W-:Y:S01]  /*8ae0*/  LEA.HI.X.SX32 R11, R143, R33.reuse, 0x2, P0 ;  /* 0x000000218f0b7211 */ /* 0x090fe200000f16ff */
[----:B------:R4:W-:Y:S01]  /*8af0*/  RED.E.ADD.F32.FTZ.RN.STRONG.GPU [R28.64], R15 ;  /* 0x0000000f1c00798e */ /* 0x0009e2000c10e78e */
[CC--:B------:R-:W-:Y:S01]  /*8b00*/  LEA R12, P4, R31.reuse, R32.reuse, 0x2 ;  /* 0x000000201f0c7211 */ /* 0x0c0fe200078810ff */
[C---:B------:R-:W-:Y:S02]  /*8b10*/  IMAD.IADD R142, R146.reuse, 0x1, R142 ;  /* 0x00000001928e7824 */ /* 0x040fe400078e028e */
[----:B------:R4:W-:Y:S01]  /*8b20*/  RED.E.ADD.F32.FTZ.RN.STRONG.GPU [R10.64], R16 ;  /* 0x000000100a00798e */ /* 0x0009e2000c10e78e */
[-C--:B-----5:R-:W-:Y:S01]  /*8b30*/  LEA.HI.X.SX32 R13, R31, R33.reuse, 0x2, P4 ;  /* 0x000000211f0d7211 */ /* 0x0a0fe200020f16ff */
[----:B------:R-:W-:Y:S05]  /*8b40*/  IMAD.IADD R142, R146, 0x1, R142 ;  /* 0x00000001928e7824 */ /* 0x000fea00078e028e */
[CC--:B------:R-:W-:Y:S04]  /*8b50*/  LEA R8, P2, R142.reuse, R32.reuse, 0x2 ;  /* 0x000000208e087211 */ /* 0x0c0fe800078410ff */
[-C--:B------:R-:W-:Y:S05]  /*8b60*/  LEA.HI.X.SX32 R9, R142, R33.reuse, 0x2, P2 ;  /* 0x000000218e097211 */ /* 0x080fea00010f16ff */
[----:B------:R5:W-:Y:S01]  /*8b70*/  RED.E.ADD.F32.FTZ.RN.STRONG.GPU [R8.64], R17 ;  /* 0x000000110800798e */ /* 0x000be2000c10e78e */
[CC--:B-1----:R-:W-:Y:S04]  /*8b80*/  LEA R14, P5, R134.reuse, R32.reuse, 0x2 ;  /* 0x00000020860e7211 */ /* 0x0c2fe800078a10ff */
[-C--:B----4-:R-:W-:Y:S02]  /*8b90*/  LEA.HI.X.SX32 R15, R134, R33.reuse, 0x2, P5 ;  /* 0x00000021860f7211 */ /* 0x090fe400028f16ff */
[CC--:B------:R-:W-:Y:S04]  /*8ba0*/  LEA R10, P3, R30.reuse, R32.reuse, 0x2 ;  /* 0x000000201e0a7211 */ /* 0x0c0fe800078610ff */
[-C--:B------:R-:W-:Y:S02]  /*8bb0*/  LEA.HI.X.SX32 R11, R30, R33.reuse, 0x2, P3 ;  /* 0x000000211e0b7211 */ /* 0x080fe400018f16ff */
[----:B------:R-:W-:Y:S01]  /*8bc0*/  LDSM.16.MT88.4 R28, [R3+0x2000] ;  /* 0x00200000031c783b */ /* 0x000fe20000004200 */
[CC--:B-----5:R-:W-:Y:S04]  /*8bd0*/  LEA R8, P2, R133.reuse, R32.reuse, 0x2 ;  /* 0x0000002085087211 */ /* 0x0e0fe800078410ff */
        /* <DEDUP_REMOVED lines=18> */
[CC--:B-1----:R-:W-:Y:S04]  /*8d00*/  LEA R4, P0, R0.reuse, R32.reuse, 0x2 ;  /* 0x0000002000047211 */ /* 0x0c2fe800078010ff */
[-C--:B------:R-:W-:Y:S02]  /*8d10*/  LEA.HI.X.SX32 R5, R0, R33.reuse, 0x2, P0 ;  /* 0x0000002100057211 */ /* 0x080fe400000f16ff */
[----:B------:R-:W-:Y:S02]  /*8d20*/  PLOP3.LUT P0, PT, PT, PT, UP2, 0x80, 0x0 ;  /* 0x000000000000781c */ /* 0x000fe40003f0f028 */
[C---:B--2---:R-:W-:Y:S02]  /*8d30*/  LEA R6, P1, R132.reuse, R32, 0x2 ;  /* 0x0000002084067211 */ /* 0x044fe400078210ff */
[C---:B------:R-:W-:Y:S02]  /*8d40*/  IADD3 R0, R3.reuse, -0x3000, RZ ;  /* 0xffffd00003007810 */ /* 0x040fe40007ffe0ff */
        /* <DEDUP_REMOVED lines=278> */
[----:B------:R-:W-:Y:S02]  /*9eb0*/  UIMAD UR7, UR22, UR7, UR8 ;  /* 0x00000007160772a4 */ /* 0x000fe4000f8e0208 */
[----:B------:R-:W-:Y:S02]  /*9ec0*/  USHF.R.S32.HI UR10, URZ, 0x1f, UR33 ;  /* 0x0000001f3f0a7899 */ /* 0x000fe40008011421 */
[----:B------:R-:W-:Y:S02]  /*9ed0*/  UIADD3 UR5, UR5, UR7, URZ ;  /* 0x0000000705057290 */ /* 0x000fe4000fffe03f */
[----:B------:R-:W-:-:S02]  /*9ee0*/  ULDC.64 UR8, c[0x0][0x388] ;  /* 0x0000e20000087ab9 */ /* 0x000fc40000000a00 */
[----:B------:R-:W-:Y:S02]  /*9ef0*/  UIMAD UR6, UR10, UR8, URZ ;  /* 0x000000080a0672a4 */ /* 0x000fe4000f8e023f */
[----:B------:R-:W-:Y:S02]  /*9f00*/  UIMAD.WIDE.U32 UR4, UR33, UR8, UR4 ;  /* 0x00000008210472a5 */ /* 0x000fe4000f8e0004 */
[----:B------:R-:W-:-:S04]  /*9f10*/  UIMAD UR6, UR33, UR9, UR6 ;  /* 0x00000009210672a4 */ /* 0x000fc8000f8e0206 */
[----:B------:R-:W-:Y:S02]  /*9f20*/  UIADD3 UR12, UR5, UR6, URZ ;  /* 0x00000006050c7290 */ /* 0x000fe4000fffe03f */
[----:B------:R-:W-:Y:S02]  /*9f30*/  UMOV UR11, UR4 ;  /* 0x00000004000b7c82 */ /* 0x000fe40008000000 */
.L_x_327:
        /* <DEDUP_REMOVED lines=10> */
[----:B------:R-:W-:Y:S02]  /*9fe0*/  UIMAD UR7, UR22, UR7, UR8 ;  /* 0x00000007160772a4 */ /* 0x000fe4000f8e0208 */
[----:B------:R-:W-:-:S02]  /*9ff0*/  USHF.R.S32.HI UR10, URZ, 0x1f, UR33 ;  /* 0x0000001f3f0a7899 */ /* 0x000fc40008011421 */
[----:B------:R-:W-:Y:S02]  /*a000*/  UIADD3 UR5, UR5, UR7, URZ ;  /* 0x0000000705057290 */ /* 0x000fe4000fffe03f */
[----:B------:R-:W-:Y:S02]  /*a010*/  ULDC.64 UR8, c[0x0][0x390] ;  /* 0x0000e40000087ab9 */ /* 0x000fe40000000a00 */
[----:B------:R-:W-:Y:S02]  /*a020*/  UIMAD UR6, UR10, UR8, URZ ;  /* 0x000000080a0672a4 */ /* 0x000fe4000f8e023f */
[----:B------:R-:W-:Y:S02]  /*a030*/  UIMAD.WIDE.U32 UR4, UR33, UR8, UR4 ;  /* 0x00000008210472a5 */ /* 0x000fe4000f8e0004 */
[----:B------:R-:W-:-:S04]  /*a040*/  UIMAD UR6, UR33, UR9, UR6 ;  /* 0x00000009210672a4 */ /* 0x000fc8000f8e0206 */
[----:B------:R-:W-:Y:S02]  /*a050*/  UIADD3 UR10, UR5, UR6, URZ ;  /* 0x00000006050a7290 */ /* 0x000fe4000fffe03f */
[----:B------:R-:W-:Y:S02]  /*a060*/  UMOV UR9, UR4 ;  /* 0x0000000400097c82 */ /* 0x000fe40008000000 */
.L_x_328:
        /* <DEDUP_REMOVED lines=55> */
.L_x_330:
[----:B------:R-:W-:Y:S05]  /*a3e0*/  BSYNC B0 ;  /* 0x0000000000007941 */ /* 0x000fea0003800000 */
.L_x_329:
        /* <DEDUP_REMOVED lines=20> */
.L_x_332:
[----:B------:R-:W-:Y:S05]  /*a530*/  BSYNC B0 ;  /* 0x0000000000007941 */ /* 0x000fea0003800000 */
.L_x_331:
        /* <DEDUP_REMOVED lines=29> */
.L_x_334:
[----:B------:R-:W-:Y:S05]  /*a710*/  BSYNC B0 ;  /* 0x0000000000007941 */ /* 0x000fea0003800000 */
.L_x_333:
        /* <DEDUP_REMOVED lines=16> */
.L_x_310:
[----:B------:R-:W-:Y:S05]  /*a820*/  BSYNC B1 ;  /* 0x0000000000017941 */ /* 0x000fea0003800000 */
.L_x_296:
        /* <DEDUP_REMOVED lines=11> */
.L_x_335:
[----:B------:R-:W-:Y:S05]  /*a8e0*/  EXIT ;  /* 0x000000000000794d */ /* 0x000fea0003800000 */
.L_x_337:
        /* <DEDUP_REMOVED lines=9> */
.L_x_675:


//--------------------- .text._ZN5flash44flash_bwd_dq_dk_dv_loop_seqk_parallel_kernelI23Flash_bwd_kernel_traitsILi96ELi64ELi128ELi8ELi2ELi4ELi4ELb1ELb0EN7cutlass10bfloat16_tE19Flash_kernel_traitsILi96ELi64ELi128ELi8ES3_EELb0ELb1ELb0ELb1ELb0ELb0ELb1EEEvNS_16Flash_bwd_paramsE --------------------------
	.section	.text._ZN5flash44flash_bwd_dq_dk_dv_loop_seqk_parallel_kernelI23Flash_bwd_kernel_traitsILi96ELi64ELi128ELi8ELi2ELi4ELi4ELb1ELb0EN7cutlass10bfloat16_tE19Flash_kernel_traitsILi96ELi64ELi128ELi8ES3_EELb0ELb1ELb0ELb1ELb0ELb0ELb1EEEvNS_16Flash_bwd_paramsE,"ax",@progbits
	.sectioninfo	@"SHI_REGISTERS=255"
	.align	128
        .global         _ZN5flash44flash_bwd_dq_dk_dv_loop_seqk_parallel_kernelI23Flash_bwd_kernel_traitsILi96ELi64ELi128ELi8ELi2ELi4ELi4ELb1ELb0EN7cutlass10bfloat16_tE19Flash_kernel_traitsILi96ELi64ELi128ELi8ES3_EELb0ELb1ELb0ELb1ELb0ELb0ELb1EEEvNS_16Flash_bwd_paramsE
        .type           _ZN5flash44flash_bwd_dq_dk_dv_loop_seqk_parallel_kernelI23Flash_bwd_kernel_traitsILi96ELi64ELi128ELi8ELi2ELi4ELi4ELb1ELb0EN7cutlass10bfloat16_tE19Flash_kernel_traitsILi96ELi64ELi128ELi8ES3_EELb0ELb1ELb0ELb1ELb0ELb0ELb1EEEvNS_16Flash_bwd_paramsE,@function
        .size           _ZN5flash44flash_bwd_dq_dk_dv_loop_seqk_parallel_kernelI23Flash_bwd_kernel_traitsILi96ELi64ELi128ELi8ELi2ELi4ELi4ELb1ELb0EN7cutlass10bfloat16_tE19Flash_kernel_traitsILi96ELi64ELi128ELi8ES3_EELb0ELb1ELb0ELb1ELb0ELb0ELb1EEEvNS_16Flash_bwd_paramsE,(.L_x_676 - _ZN5flash44flash_bwd_dq_dk_dv_loop_seqk_parallel_kernelI23Flash_bwd_kernel_traitsILi96ELi64ELi128ELi8ELi2ELi4ELi4ELb1ELb0EN7cutlass10bfloat16_tE19Flash_kernel_traitsILi96ELi64ELi128ELi8ES3_EELb0ELb1ELb0ELb1ELb0ELb0ELb1EEEvNS_16Flash_bwd_paramsE)
        .other          _ZN5flash44flash_bwd_dq_dk_dv_loop_seqk_parallel_kernelI23Flash_bwd_kernel_traitsILi96ELi64ELi128ELi8ELi2ELi4ELi4ELb1ELb0EN7cutlass10bfloat16_tE19Flash_kernel_traitsILi96ELi64ELi128ELi8ES3_EELb0ELb1ELb0ELb1ELb0ELb0ELb1EEEvNS_16Flash_bwd_paramsE,@"STO_CUDA_ENTRY STV_DEFAULT"
_ZN5flash44flash_bwd_dq_dk_dv_loop_seqk_parallel_kernelI23Flash_bwd_kernel_traitsILi96ELi64ELi128ELi8ELi2ELi4ELi4ELb1ELb0EN7cutlass10bfloat16_tE19Flash_kernel_traitsILi96ELi64ELi128ELi8ES3_EELb0ELb1ELb0ELb1ELb0ELb0ELb1EEEvNS_16Flash_bwd_paramsE:
.text._ZN5flash44flash_bwd_dq_dk_dv_loop_seqk_parallel_kernelI23Flash_bwd_kernel_traitsILi96ELi64ELi128ELi8ELi2ELi4ELi4ELb1ELb0EN7cutlass10bfloat16_tE19Flash_kernel_traitsILi96ELi64ELi128ELi8ES3_EELb0ELb1ELb0ELb1ELb0ELb0ELb1EEEvNS_16Flash_bwd_paramsE:
        /* <DEDUP_REMOVED lines=85> */
[----:B------:R-:W-:Y:S01]  /*0550*/  STL [R1], R24 ;  /* 0x0000001801007387 */ /* 0x000fe20000100800 */
        /* <DEDUP_REMOVED lines=146> */
.L_x_379:
        /* <DEDUP_REMOVED lines=53> */
.L_x_338:
        /* <DEDUP_REMOVED lines=59> */
.L_x_340:
        /* <DEDUP_REMOVED lines=18> */
.L_x_341:
        /* <DEDUP_REMOVED lines=11> */
[----:B------:R-:W-:Y:S02]  /*1750*/  @!UP2 UIMAD UR9, UR39, UR4, URZ ;  /* 0x000000042709a2a4 */ /* 0x000fe4000f8e023f */
[----:B------:R-:W-:Y:S02]  /*1760*/  ULDC.64 UR10, c[0x0][0x3d8] ;  /* 0x0000f600000a7ab9 */ /* 0x000fe40000000a00 */
        /* <DEDUP_REMOVED lines=16> */
[----:B------:R-:W-:Y:S01]  /*1870*/  UIMAD.WIDE.U32 UR4, UR60, UR10, URZ ;  /* 0x0000000a3c0472a5 */ /* 0x000fe2000f8e003f */
[----:B-1----:R-:W-:-:S03]  /*1880*/  IMAD.MOV R0, RZ, RZ, -R5 ;  /* 0x000000ffff007224 */ /* 0x002fc600078e0a05 */
[----:B------:R-:W-:Y:S01]  /*1890*/  USEL UR16, UR4, URZ, UP6 ;  /* 0x0000003f04107287 */ /* 0x000fe2000b000000 */
[----:B------:R-:W-:Y:S01]  /*18a0*/  IMAD.MOV.U32 R4, RZ, RZ, RZ ;  /* 0x000000ffff047224 */ /* 0x000fe200078e00ff */
[----:B------:R-:W-:Y:S01]  /*18b0*/  USHF.L.U64.HI UR4, UR31, 0x7, UR39 ;  /* 0x000000071f047899 */ /* 0x000fe20008010227 */
[----:B------:R-:W-:Y:S01]  /*18c0*/  IMAD R0, R0, R6, RZ ;  /* 0x0000000600007224 */ /* 0x000fe200078e02ff */
[----:B------:R-:W-:Y:S02]  /*18d0*/  UIMAD UR11, UR60, UR11, UR5 ;  /* 0x0000000b3c0b72a4 */ /* 0x000fe4000f8e0205 */
[----:B------:R-:W-:Y:S01]  /*18e0*/  USEL UR5, UR4, URZ, UP1 ;  /* 0x0000003f04057287 */ /* 0x000fe20008800000 */
[----:B------:R-:W-:Y:S01]  /*18f0*/  IMAD.HI.U32 R0, R5, R0, R4 ;  /* 0x0000000005007227 */ /* 0x000fe200078e0004 */
[----:B------:R-:W-:Y:S02]  /*1900*/  USEL UR4, UR12, URZ, UP1 ;  /* 0x0000003f0c047287 */ /* 0x000fe40008800000 */
[----:B------:R-:W-:-:S02]  /*1910*/  USEL UR11, UR11, URZ, UP6 ;  /* 0x0000003f0b0b7287 */ /* 0x000fc4000b000000 */
[----:B------:R-:W-:Y:S01]  /*1920*/  UIADD3 UR4, UP1, UR18, UR4, URZ ;  /* 0x0000000412047290 */ /* 0x000fe2000ff3e03f */
[----:B------:R-:W-:Y:S01]  /*1930*/  IMAD.HI.U32 R0, R0, R3, RZ ;  /* 0x0000000300007227 */ /* 0x000fe200078e00ff */
[----:B------:R-:W-:Y:S02]  /*1940*/  ULDC UR12, c[0x0][0x234] ;  /* 0x00008d00000c7ab9 */ /* 0x000fe40000000800 */
[----:B------:R-:W-:Y:S01]  /*1950*/  UIADD3.X UR9, UR29, UR5, URZ, UP1, !UPT ;  /* 0x000000051d097290 */ /* 0x000fe20008ffe43f */
[----:B------:R-:W-:Y:S01]  /*1960*/  IMAD.MOV R4, RZ, RZ, -R0 ;  /* 0x000000ffff047224 */ /* 0x000fe200078e0a00 */
[----:B------:R-:W-:-:S03]  /*1970*/  UIMAD UR5, UR37, UR4, URZ ;  /* 0x00000004250572a4 */ /* 0x000fc6000f8e023f */
[C---:B------:R-:W-:Y:S01]  /*1980*/  IMAD R3, R6.reuse, R4, R3 ;  /* 0x0000000406037224 */ /* 0x040fe200078e0203 */
[----:B------:R-:W-:Y:S02]  /*1990*/  UIMAD UR9, UR36, UR9, UR5 ;  /* 0x00000009240972a4 */ /* 0x000fe4000f8e0205 */
[----:B------:R-:W-:Y:S02]  /*19a0*/  @UP5 USEL UR5, UR54, UR15, !UP2 ;  /* 0x0000000f36055287 */ /* 0x000fe4000d000000 */
[----:B------:R-:W-:Y:S02]  /*19b0*/  ISETP.GT.U32.AND P0, PT, R6, R3, PT ;  /* 0x000000030600720c */ /* 0x000fe40003f04070 */
[----:B------:R-:W-:Y:S02]  /*19c0*/  @UP5 UIMAD UR14, UR35, UR12, UR5 ;  /* 0x0000000c230e52a4 */ /* 0x000fe4000f8e0205 */
[----:B------:R-:W-:-:S04]  /*19d0*/  UIMAD.WIDE.U32 UR4, UR36, UR4, URZ ;  /* 0x00000004240472a5 */ /* 0x000fc8000f8e003f */
[----:B------:R-:W-:Y:S02]  /*19e0*/  UIADD3 UR10, UR5, UR9, URZ ;  /* 0x00000009050a7290 */ /* 0x000fe4000fffe03f */
[----:B------:R-:W-:-:S03]  /*19f0*/  @!UP5 UMOV UR14, UR49 ;  /* 0x00000031000edc82 */ /* 0x000fc60008000000 */
[----:B------:R-:W-:Y:S01]  /*1a00*/  @!P0 IMAD.IADD R3, R3, 0x1, -R6 ;  /* 0x0000000103038824 */ /* 0x000fe200078e0a06 */
[----:B------:R-:W-:Y:S02]  /*1a10*/  @!P0 IADD3 R0, R0, 0x1, RZ ;  /* 0x0000000100008810 */ /* 0x000fe40007ffe0ff */
[----:B------:R-:W-:Y:S02]  /*1a20*/  ISETP.LE.AND P0, PT, RZ, UR56, PT ;  /* 0x00000038ff007c0c */ /* 0x000fe4000bf03270 */
        /* <DEDUP_REMOVED lines=13> */
.L_x_342:
[----:B------:R-:W-:Y:S02]  /*1b00*/  UMOV UR12, UR50 ;  /* 0x00000032000c7c82 */ /* 0x000fe40008000000 */
.L_x_343:
[----:B------:R-:W2:Y:S04]  /*1b10*/  LDL.64 R4, [R1] ;  /* 0x0000000001047983 */ /* 0x000ea80000100a00 */
[----:B------:R1:W3:Y:S01]  /*1b20*/  LDL.64 R20, [R1] ;  /* 0x0000000001147983 */ /* 0x0002e20000100a00 */
[----:B------:R-:W-:Y:S01]  /*1b30*/  UIADD3 UR4, UP4, UP3, UR4, UR41, UR47 ;  /* 0x0000002904047290 */ /* 0x000fe2000fb9e02f */
[----:B------:R-:W-:Y:S02]  /*1b40*/  BSSY B1, `(.L_x_339) ;  /* 0x0000857000017945 */ /* 0x000fe40003800000 */
[----:B------:R-:W4:Y:S01]  /*1b50*/  S2R R10, SR_TID.X ;  /* 0x00000000000a7919 */ /* 0x000f220000002100 */
[----:B------:R-:W-:-:S02]  /*1b60*/  UIADD3 UR15, UP2, UP1, UR16, UR4, UR19 ;  /* 0x00000004100f7290 */ /* 0x000fc4000f95e013 */
[----:B------:R-:W-:Y:S02]  /*1b70*/  UIADD3.X UR4, UR10, UR48, UR53, UP4, UP3 ;  /* 0x000000300a047290 */ /* 0x000fe4000a7e6435 */
[----:B------:R-:W-:Y:S02]  /*1b80*/  ULDC UR19, c[0x0][0x2e8] ;  /* 0x0000ba0000137ab9 */ /* 0x000fe40000000800 */
[----:B------:R-:W-:Y:S02]  /*1b90*/  UIADD3.X UR11, UR11, UR4, UR13, UP2, UP1 ;  /* 0x000000040b0b7290 */ /* 0x000fe400097e240d */
[----:B------:R-:W-:Y:S02]  /*1ba0*/  UIADD3 UR10, UR18, UR12, URZ ;  /* 0x0000000c120a7290 */ /* 0x000fe4000fffe03f */
        /* <DEDUP_REMOVED lines=34> */
[----:B------:R-:W-:Y:S01]  /*1dd0*/  IMAD.U32 R0, RZ, RZ, UR18 ;  /* 0x00000012ff007e24 */ /* 0x000fe2000f8e00ff */
[----:B------:R-:W-:-:S03]  /*1de0*/  UIADD3 UR18, UR18, UR14, URZ ;  /* 0x0000000e12127290 */ /* 0x000fc6000fffe03f */
        /* <DEDUP_REMOVED lines=9> */
[----:B------:R-:W-:Y:S02]  /*1e80*/  IMAD.IADD R7, R10, 0x1, -R7 ;  /* 0x000000010a077824 */ /* 0x000fe400078e0a07 */
[----:B------:R-:W-:Y:S02]  /*1e90*/  IMAD.U32 R10, RZ, RZ, UR35 ;  /* 0x00000023ff0a7e24 */ /* 0x000fe4000f8e00ff */
[----:B------:R-:W-:-:S05]  /*1ea0*/  IMAD R6, R6, UR46, R7 ;  /* 0x0000002e06067c24 */ /* 0x000fca000f8e0207 */
[----:B------:R-:W-:-:S04]  /*1eb0*/  IADD3 R0, P0, R6, UR15, RZ ;  /* 0x0000000f06007c10 */ /* 0x000fc8000ff1e0ff */
[----:B------:R-:W-:Y:S01]  /*1ec0*/  LEA.HI.X.SX32 R6, R6, UR11, 0x1, P0 ;  /* 0x0000000b06067c11 */ /* 0x000fe200080f0eff */
[----:B------:R-:W-:Y:S01]  /*1ed0*/  UIMAD.WIDE UR10, UR10, UR61, UR28 ;  /* 0x0000003d0a0a72a5 */ /* 0x000fe2000f8e021c */
[C---:B------:R-:W-:Y:S02]  /*1ee0*/  LEA R238, P0, R0.reuse, c[0x0][0x350], 0x2 ;  /* 0x0000d40000ee7a11 */ /* 0x040fe400078010ff */
[----:B------:R-:W-:Y:S02]  /*1ef0*/  ULDC.64 UR28, c[0x0][0x200] ;  /* 0x00008000001c7ab9 */ /* 0x000fe40000000a00 */
[----:B------:R-:W-:Y:S01]  /*1f00*/  LEA.HI.X R237, R0, c[0x0][0x354], R6, 0x2, P0 ;  /* 0x0000d50000ed7a11 */ /* 0x000fe200000f1406 */
[----:B------:R-:W-:Y:S01]  /*1f10*/  IMAD R0, R18, c[0x0][0x370], RZ ;  /* 0x0000dc0012007a24 */ /* 0x000fe200078e02ff */
[----:B------:R-:W-:Y:S01]  /*1f20*/  PLOP3.LUT P0, PT, PT, PT, UP1, 0x80, 0x0 ;  /* 0x000000000000781c */ /* 0x000fe20003f0f018 */
[----:B------:R-:W-:Y:S01]  /*1f30*/  IMAD.WIDE.U32 R6, R3, c[0x0][0x370], R4 ;  /* 0x0000dc0003067a25 */ /* 0x000fe200078e0004 */
[----:B------:R-:W-:-:S02]  /*1f40*/  UIMAD.WIDE UR18, UR18, UR61, UR28 ;  /* 0x0000003d121272a5 */ /* 0x000fc4000f8e021c */
[----:B------:R-:W-:Y:S01]  /*1f50*/  UMOV UR14, UR10 ;  /* 0x0000000a000e7c82 */ /* 0x000fe20008000000 */
[----:B------:R-:W-:Y:S01]  /*1f60*/  IMAD.WIDE.U32 R4, R10, c[0x0][0x1a8], R8 ;  /* 0x00006a000a047a25 */ /* 0x000fe200078e0008 */
[----:B------:R-:W-:-:S03]  /*1f70*/  LEA R242, P2, R6, c[0x0][0x330], 0x1 ;  /* 0x0000cc0006f27a11 */ /* 0x000fc600078408ff */
[----:B------:R-:W-:Y:S01]  /*1f80*/  IMAD R0, R3, c[0x0][0x374], R0 ;  /* 0x0000dd0003007a24 */ /* 0x000fe200078e0200 */
[----:B------:R-:W-:Y:S01]  /*1f90*/  IADD3 R5, R5, UR13, RZ ;  /* 0x0000000d05057c10 */ /* 0x000fe2000fffe0ff */
[----:B------:R-:W-:Y:S01]  /*1fa0*/  UMOV UR13, UR11 ;  /* 0x0000000b000d7c82 */ /* 0x000fe20008000000 */
[C---:B------:R-:W-:Y:S01]  /*1fb0*/  LEA R241, P3, R4.reuse, c[0x0][0x160], 0x1 ;  /* 0x0000580004f17a11 */ /* 0x040fe200078608ff */
[----:B------:R-:W-:Y:S01]  /*1fc0*/  IMAD.IADD R0, R7, 0x1, R0 ;  /* 0x0000000107007824 */ /* 0x000fe200078e0200 */
[----:B------:R-:W-:Y:S02]  /*1fd0*/  UMOV UR12, UR18 ;  /* 0x00000012000c7c82 */ /* 0x000fe40008000000 */
        /* <DEDUP_REMOVED lines=15> */
[----:B------:R-:W-:-:S02]  /*20d0*/  ULDC.64 UR12, c[0x0][0x388] ;  /* 0x0000e200000c7ab9 */ /* 0x000fc40000000a00 */
[----:B------:R-:W-:Y:S02]  /*20e0*/  UIADD3 UR5, UR5, UR11, URZ ;  /* 0x0000000b05057290 */ /* 0x000fe4000fffe03f */
[----:B------:R-:W-:Y:S02]  /*20f0*/  UIMAD UR9, UR39, UR12, URZ ;  /* 0x0000000c270972a4 */ /* 0x000fe4000f8e023f */
[----:B------:R-:W-:Y:S02]  /*2100*/  UIMAD.WIDE.U32 UR4, UR31, UR12, UR4 ;  /* 0x0000000c1f0472a5 */ /* 0x000fe4000f8e0004 */
[----:B------:R-:W-:-:S04]  /*2110*/  UIMAD UR9, UR31, UR13, UR9 ;  /* 0x0000000d1f0972a4 */ /* 0x000fc8000f8e0209 */
[----:B------:R-:W-:Y:S02]  /*2120*/  UIADD3 UR15, UR5, UR9, URZ ;  /* 0x00000009050f7290 */ /* 0x000fe4000fffe03f */
[----:B------:R-:W-:Y:S02]  /*2130*/  UMOV UR14, UR4 ;  /* 0x00000004000e7c82 */ /* 0x000fe40008000000 */
.L_x_345:
        /* <DEDUP_REMOVED lines=16> */
[----:B------:R-:W-:-:S03]  /*2240*/  UIADD3 UR11, UR5, UR9, URZ ;  /* 0x00000009050b7290 */ /* 0x000fc6000fffe03f */
[----:B------:R-:W-:Y:S02]  /*2250*/  UMOV UR9, UR4 ;  /* 0x0000000400097c82 */ /* 0x000fe40008000000 */
.L_x_346:
[----:B------:R1:W5:Y:S01]  /*2260*/  LDL R13, [R1+0x18] ;  /* 0x00001800010d7983 */ /* 0x0003620000100800 */
[----:B------:R-:W-:-:S03]  /*2270*/  ULDC.64 UR4, c[0x0][0x3a0] ;  /* 0x0000e80000047ab9 */ /* 0x000fc60000000a00 */
[----:B------:R1:W5:Y:S01]  /*2280*/  LDL R12, [R1+0x1c] ;  /* 0x00001c00010c7983 */ /* 0x0003620000100800 */
[----:B------:R-:W-:Y:S01]  /*2290*/  UIMAD UR4, UR20, UR4, URZ ;  /* 0x00000004140472a4 */ /* 0x000fe2000f8e023f */
[----:B------:R-:W-:Y:S01]  /*22a0*/  IMAD.U32 R11, RZ, RZ, UR25 ;  /* 0x00000019ff0b7e24 */ /* 0x000fe2000f8e00ff */
[----:B------:R-:W-:Y:S01]  /*22b0*/  UIMAD UR8, UR22, -0x80, UR8 ;  /* 0xffffff80160878a4 */ /* 0x000fe2000f8e0208 */
[----:B------:R-:W-:Y:S01]  /*22c0*/  BSSY B0, `(.L_x_347) ;  /* 0x000001c000007945 */ /* 0x000fe20003800000 */
[----:B------:R-:W-:Y:S01]  /*22d0*/  UIMAD UR4, UR25, UR5, UR4 ;  /* 0x00000005190472a4 */ /* 0x000fe2000f8e0204 */
[----:B------:R-:W-:-:S03]  /*22e0*/  IMAD.WIDE.U32 R4, R11, c[0x0][0x3a0], R20 ;  /* 0x0000e8000b047a25 */ /* 0x000fc600078e0014 */
[----:B------:R-:W-:Y:S02]  /*22f0*/  ISETP.GE.AND P4, PT, R3, UR8, PT ;  /* 0x0000000803007c0c */ /* 0x000fe4000bf86270 */
[----:B------:R-:W-:Y:S02]  /*2300*/  IADD3 R6, P0, R4, UR14, RZ ;  /* 0x0000000e04067c10 */ /* 0x000fe4000ff1e0ff */
[----:B------:R-:W-:Y:S01]  /*2310*/  MOV R0, UR4 ;  /* 0x0000000400007c02 */ /* 0x000fe20008000f00 */
[----:B------:R-:W-:Y:S02]  /*2320*/  ULDC.64 UR4, c[0x0][0x3b8] ;  /* 0x0000ee0000047ab9 */ /* 0x000fe40000000a00 */
[----:B------:R-:W-:Y:S01]  /*2330*/  UIMAD UR4, UR57, UR4, URZ ;  /* 0x00000004390472a4 */ /* 0x000fe2000f8e023f */
[----:B------:R-:W-:Y:S01]  /*2340*/  IADD3.X R7, R5, UR15, R0, P0, !PT ;  /* 0x0000000f05077c10 */ /* 0x000fe200087fe400 */
[----:B------:R-:W-:Y:S02]  /*2350*/  IMAD.U32 R0, RZ, RZ, UR35 ;  /* 0x00000023ff007e24 */ /* 0x000fe4000f8e00ff */
[----:B------:R-:W-:-:S02]  /*2360*/  UIMAD UR4, UR35, UR5, UR4 ;  /* 0x00000005230472a4 */ /* 0x000fc4000f8e0204 */
        /* <DEDUP_REMOVED lines=17> */
.L_x_348:
[----:B-1----:R-:W-:Y:S05]  /*2480*/  BSYNC B0 ;  /* 0x0000000000007941 */ /* 0x002fea0003800000 */
.L_x_347:
        /* <DEDUP_REMOVED lines=19> */
.L_x_350:
[----:B------:R-:W-:Y:S05]  /*25c0*/  BSYNC B0 ;  /* 0x0000000000007941 */ /* 0x000fea0003800000 */
.L_x_349:
        /* <DEDUP_REMOVED lines=29> */
.L_x_352:
[----:B------:R-:W-:Y:S05]  /*27a0*/  BSYNC B0 ;  /* 0x0000000000007941 */ /* 0x000fea0003800000 */
.L_x_351:
        /* <DEDUP_REMOVED lines=18> */
.L_x_344:
        /* <DEDUP_REMOVED lines=14> */
[----:B------:R-:W-:Y:S01]  /*29b0*/  ULOP3.LUT UR9, UR9, 0xfffffffe, URZ, 0xc0, !UPT ;  /* 0xfffffffe09097892 */ /* 0x000fe2000f8ec03f */
[----:B------:R-:W-:Y:S02]  /*29c0*/  IMAD R4, R16, c[0x0][0x1b8], RZ ;  /* 0x00006e0010047a24 */ /* 0x000fe400078e02ff */
[----:B------:R-:W-:Y:S01]  /*29d0*/  IADD3.X R7, R5, UR32, R7, P0, !PT ;  /* 0x0000002005077c10 */ /* 0x000fe200087fe407 */
[----:B------:R-:W-:Y:S01]  /*29e0*/  UIADD3 UR9, UR5, -UR9, URZ ;  /* 0x8000000905097290 */ /* 0x000fe2000fffe03f */
[----:B------:R-:W-:-:S03]  /*29f0*/  IMAD R4, R14, c[0x0][0x1bc], R4 ;  /* 0x00006f000e047a24 */ /* 0x000fc600078e0204 */
[----:B------:R-:W-:Y:S01]  /*2a00*/  IMAD.WIDE.U32 R6, R14, c[0x0][0x1b8], R6 ;  /* 0x00006e000e067a25 */ /* 0x000fe200078e0006 */
[----:B------:R-:W-:-:S04]  /*2a10*/  UISETP.NE.AND UP0, UPT, UR9, 0x1, UPT ;  /* 0x000000010900788c */ /* 0x000fc8000bf05270 */
        /* <DEDUP_REMOVED lines=43> */
.L_x_355:
[----:B------:R-:W-:Y:S05]  /*2cd0*/  BSYNC B0 ;  /* 0x0000000000007941 */ /* 0x000fea0003800000 */
.L_x_354:
        /* <DEDUP_REMOVED lines=41> */
.L_x_357:
[----:B------:R-:W-:Y:S05]  /*2f70*/  BSYNC B0 ;  /* 0x0000000000007941 */ /* 0x000fea0003800000 */
.L_x_356:
        /* <DEDUP_REMOVED lines=39> */
.L_x_359:
[----:B------:R-:W-:Y:S05]  /*31f0*/  BSYNC B0 ;  /* 0x0000000000007941 */ /* 0x000fea0003800000 */
.L_x_358:
        /* <DEDUP_REMOVED lines=19> */
.L_x_361:
        /* <DEDUP_REMOVED lines=36> */
.L_x_362:
[----:B------:R-:W-:Y:S05]  /*3570*/  BSYNC B0 ;  /* 0x0000000000007941 */ /* 0x000fea0003800000 */
.L_x_360:
        /* <DEDUP_REMOVED lines=81> */
.L_x_364:
[----:B------:R-:W-:Y:S05]  /*3a90*/  BSYNC B0 ;  /* 0x0000000000007941 */ /* 0x000fea0003800000 */
.L_x_363:
        /* <DEDUP_REMOVED lines=39> */
.L_x_366:
[----:B------:R-:W-:Y:S05]  /*3d10*/  BSYNC B0 ;  /* 0x0000000000007941 */ /* 0x000fea0003800000 */
.L_x_365:
        /* <DEDUP_REMOVED lines=18> */
[----:B---3--:R1:W3:Y:S01]  /*3e40*/  @P1 LDG.E R0, [R4.64] ;  /* 0x0000000604001981 */ /* 0x0082e2000c1e1900 */
[----:B------:R-:W3:Y:S01]  /*3e50*/  @P1 MUFU.RCP R3, c[0x0][0x238] ;  /* 0x00008e0000031b08 */ /* 0x000ee20000001000 */
[----:B------:R-:W-:Y:S01]  /*3e60*/  SHF.L.U32 R223, R231, 0x1, RZ ;  /* 0x00000001e7df7819 */ /* 0x000fe200000006ff */
[----:B------:R-:W-:Y:S01]  /*3e70*/  CS2R R126, SRZ ;  /* 0x00000000007e7805 */ /* 0x000fe2000001ff00 */
[----:B------:R-:W4:Y:S01]  /*3e80*/  LDSM.16.M88.4 R172, [R222+0xf000] ;  /* 0x00f00000deac783b */ /* 0x000f220000000200 */
        /* <DEDUP_REMOVED lines=20> */
[----:B-1----:R-:W-:Y:S01]  /*3fd0*/  IADD3 R4, R19, 0x1, RZ ;  /* 0x0000000113047810 */ /* 0x002fe20007ffe0ff */
[----:B------:R-:W-:Y:S01]  /*3fe0*/  CS2R R100, SRZ ;  /* 0x0000000000647805 */ /* 0x000fe2000001ff00 */
        /* <DEDUP_REMOVED lines=40> */
[----:B------:R-:W-:Y:S01]  /*4270*/  UMOV UR4, URZ ;  /* 0x0000003f00047c82 */ /* 0x000fe20008000000 */
[----:B---3--:R-:W-:Y:S01]  /*4280*/  @P1 FMUL.FTZ R0, R0, R3 ;  /* 0x0000000300001220 */ /* 0x008fe20000410000 */
[----:B------:R-:W-:-:S03]  /*4290*/  IADD3 R3, R229, 0x1800, RZ ;  /* 0x00001800e5037810 */ /* 0x000fc60007ffe0ff */
[----:B------:R3:W1:Y:S01]  /*42a0*/  @P1 R2UR UR9, R0 ;  /* 0x00000000000913c2 */ /* 0x00066200000e0000 */
[----:B------:R-:W-:-:S05]  /*42b0*/  SEL R3, R3, R229, !P0 ;  /* 0x000000e503037207 */ /* 0x000fca0004000000 */
[----:B------:R-:W-:Y:S01]  /*42c0*/  IMAD.SHL.U32 R3, R3, 0x2, RZ ;  /* 0x0000000203037824 */ /* 0x000fe200078e00ff */
[----:B---3--:R-:W-:Y:S01]  /*42d0*/  IADD3 R0, R231, 0x1800, RZ ;  /* 0x00001800e7007810 */ /* 0x008fe20007ffe0ff */
[----:B-1----:R-:W-:-:S03]  /*42e0*/  @UP1 UMOV UR4, UR9 ;  /* 0x0000000900041c82 */ /* 0x002fc60008000000 */
[----:B------:R-:W-:-:S05]  /*42f0*/  SEL R0, R0, R231, !P0 ;  /* 0x000000e700007207 */ /* 0x000fca0004000000 */
[----:B------:R-:W-:Y:S01]  /*4300*/  IMAD.SHL.U32 R220, R0, 0x2, RZ ;  /* 0x0000000200dc7824 */ /* 0x000fe200078e00ff */
[----:B------:R-:W-:-:S05]  /*4310*/  MOV R0, c[0x0][0x22c] ;  /* 0x00008b0000007a02 */ /* 0x000fca0000000f00 */
[----:B------:R-:W-:-:S04]  /*4320*/  IMAD R0, R0, c[0x0][0x1c0], RZ ;  /* 0x0000700000007a24 */ /* 0x000fc800078e02ff */
[C---:B------:R-:W-:Y:S02]  /*4330*/  IMAD.SHL.U32 R6, R0.reuse, 0x10, RZ ;  /* 0x0000001000067824 */ /* 0x040fe400078e00ff */
[----:B-----5:R-:W-:-:S03]  /*4340*/  IMAD.SHL.U32 R4, R0, 0x8, RZ ;  /* 0x0000000800047824 */ /* 0x020fc600078e00ff */
[C---:B------:R-:W-:Y:S02]  /*4350*/  IADD3 R5, R6.reuse, 0x20, RZ ;  /* 0x0000002006057810 */ /* 0x040fe40007ffe0ff */
[----:B------:R-:W-:Y:S02]  /*4360*/  IADD3 R0, R6, 0x40, RZ ;  /* 0x0000004006007810 */ /* 0x000fe40007ffe0ff */
[C---:B------:R-:W-:Y:S01]  /*4370*/  SHF.L.U64.HI R6, R19.reuse, 0x2, R17 ;  /* 0x0000000213067819 */ /* 0x040fe20000010211 */
[C---:B------:R-:W-:Y:S02]  /*4380*/  IMAD.IADD R5, R4.reuse, 0x1, R5 ;  /* 0x0000000104057824 */ /* 0x040fe400078e0205 */
[----:B------:R-:W-:Y:S02]  /*4390*/  IMAD.IADD R0, R4, 0x1, R0 ;  /* 0x0000000104007824 */ /* 0x000fe400078e0200 */
[----:B------:R1:W-:Y:S02]  /*43a0*/  STL [R1+0x40], R6 ;  /* 0x0000400601007387 */ /* 0x0003e40000100800 */
[----:B-1----:R-:W-:-:S05]  /*43b0*/  SHF.L.U32 R6, R19, 0x2, RZ ;  /* 0x0000000213067819 */ /* 0x002fca00000006ff */
[----:B------:R1:W-:Y:S02]  /*43c0*/  STL [R1+0x3c], R6 ;  /* 0x00003c0601007387 */ /* 0x0003e40000100800 */
[C---:B-1----:R-:W-:Y:S01]  /*43d0*/  IMAD.IADD R6, R4.reuse, 0x1, R5 ;  /* 0x0000000104067824 */ /* 0x042fe200078e0205 */
[----:B------:R-:W-:-:S03]  /*43e0*/  IADD3 R5, R4, R0, RZ ;  /* 0x0000000004057210 */ /* 0x000fc60007ffe0ff */
[C---:B------:R-:W-:Y:S01]  /*43f0*/  IMAD.IADD R6, R4.reuse, 0x1, R6 ;  /* 0x0000000104067824 */ /* 0x040fe200078e0206 */
[----:B------:R-:W-:-:S03]  /*4400*/  IADD3 R5, R4, R5, RZ ;  /* 0x0000000504057210 */ /* 0x000fc60007ffe0ff */
[C---:B------:R-:W-:Y:S01]  /*4410*/  IMAD.IADD R6, R4.reuse, 0x1, R6 ;  /* 0x0000000104067824 */ /* 0x040fe200078e0206 */
[----:B------:R-:W-:-:S04]  /*4420*/  IADD3 R5, R4, R5, RZ ;  /* 0x0000000504057210 */ /* 0x000fc80007ffe0ff */
[----:B------:R1:W-:Y:S01]  /*4430*/  STL [R1+0x24], R6 ;  /* 0x0000240601007387 */ /* 0x0003e20000100800 */
[----:B------:R-:W-:-:S03]  /*4440*/  IADD3 R0, R4, R5, RZ ;  /* 0x0000000504007210 */ /* 0x000fc60007ffe0ff */
[----:B------:R3:W-:Y:S01]  /*4450*/  STL [R1+0x20], R5 ;  /* 0x0000200501007387 */ /* 0x0007e20000100800 */
[----:B-1----:R-:W-:-:S05]  /*4460*/  IMAD.IADD R6, R4, 0x1, R6 ;  /* 0x0000000104067824 */ /* 0x002fca00078e0206 */
[----:B------:R3:W-:Y:S04]  /*4470*/  STL [R1+0x2c], R6 ;  /* 0x00002c0601007387 */ /* 0x0007e80000100800 */
[----:B--2-4-:R3:W-:Y:S02]  /*4480*/  STL [R1+0x28], R0 ;  /* 0x0000280001007387 */ /* 0x0147e40000100800 */
.L_x_369:
[----:B------:R-:W0:Y:S01]  /*4490*/  LDGDEPBAR ;  /* 0x00000000000079af */ /* 0x000e220000000000 */
[----:B---3--:R-:W-:Y:S01]  /*44a0*/  IADD3 R0, R230, R220, RZ ;  /* 0x000000dce6007210 */ /* 0x008fe20007ffe0ff */
[----:B------:R-:W-:Y:S02]  /*44b0*/  USHF.L.U32 UR9, UR22, 0x7, URZ ;  /* 0x0000000716097899 */ /* 0x000fe4000800063f */
[----:B------:R-:W-:Y:S02]  /*44c0*/  USHF.L.U32 UR10, UR5, 0x6, URZ ;  /* 0x00000006050a7899 */ /* 0x000fe4000800063f */
[----:B------:R-:W-:Y:S02]  /*44d0*/  UIADD3 UR15, UR17, 0x80, UR9 ;  /* 0x00000080110f7890 */ /* 0x000fe4000fffe009 */
[----:B------:R-:W2:Y:S01]  /*44e0*/  LDL R244, [R1+0x50] ;  /* 0x0000500001f47983 */ /* 0x000ea20000100800 */
[----:B------:R-:W-:Y:S02]  /*44f0*/  UIADD3 UR9, UR9, 0x80, URZ ;  /* 0x0000008009097890 */ /* 0x000fe4000fffe03f */
[----:B------:R-:W-:Y:S01]  /*4500*/  UIADD3 UR15, UR15, -UR8, URZ ;  /* 0x800000080f0f7290 */ /* 0x000fe2000fffe03f */
[----:B------:R-:W-:Y:S03]  /*4510*/  STL [R1+0xc0], R60 ;  /* 0x0000c03c01007387 */ /* 0x000fe60000100800 */
[----:B------:R-:W-:Y:S01]  /*4520*/  UISETP.GE.AND UP0, UPT, UR10, UR15, UPT ;  /* 0x0000000f0a00728c */ /* 0x000fe2000bf06270 */
[----:B------:R-:W-:Y:S03]  /*4530*/  STL [R1+0xbc], R59 ;  /* 0x0000bc3b01007387 */ /* 0x000fe60000100800 */
[----:B------:R-:W-:Y:S01]  /*4540*/  UISETP.LT.AND UP0, UPT, UR9, UR8, UP0 ;  /* 0x000000080900728c */ /* 0x000fe20008701270 */
[----:B------:R-:W-:Y:S04]  /*4550*/  STL [R1+0xb8], R58 ;  /* 0x0000b83a01007387 */ /* 0x000fe80000100800 */
[----:B------:R-:W-:Y:S01]  /*4560*/  STL [R1+0xb4], R57 ;  /* 0x0000b43901007387 */ /* 0x000fe20000100800 */
[----:B------:R-:W-:Y:S01]  /*4570*/  PLOP3.LUT P0, PT, PT, PT, UP0, 0x80, 0x0 ;  /* 0x000000000000781c */ /* 0x000fe20003f0f008 */
[----:B------:R-:W-:Y:S02]  /*4580*/  UISETP.GT.AND UP0, UPT, UR5, UR16, UPT ;  /* 0x000000100500728c */ /* 0x000fe4000bf04270 */
        /* <DEDUP_REMOVED lines=21> */
[----:B------:R3:W-:Y:S04]  /*46e0*/  STL [R1+0x5c], R3 ;  /* 0x00005c0301007387 */ /* 0x0007e80000100800 */
[----:B------:R4:W-:Y:S04]  /*46f0*/  STL [R1+0x58], R2 ;  /* 0x0000580201007387 */ /* 0x0009e80000100800 */
[----:B-1----:R-:W2:Y:S04]  /*4700*/  LDL R36, [R1+0x44] ;  /* 0x0000440001247983 */ /* 0x002ea80000100800 */
[----:B---3--:R-:W3:Y:S04]  /*4710*/  LDL R3, [R1+0x10] ;  /* 0x0000100001037983 */ /* 0x008ee80000100800 */
[----:B----4-:R-:W4:Y:S01]  /*4720*/  LDL R2, [R1+0x14] ;  /* 0x0000140001027983 */ /* 0x010f220000100800 */
        /* <DEDUP_REMOVED lines=43> */
[-C--:B------:R-:W-:Y:S08]  /*49e0*/  HMMA.16816.F32.BF16 R28, R160, R134.reuse, R28 ;  /* 0x00000086a01c723c */ /* 0x080ff0000004181c */
[----:B------:R-:W-:Y:S01]  /*49f0*/  HMMA.16816.F32.BF16 R32, R152, R134, R32 ;  /* 0x000000869820723c */ /* 0x000fe20000041820 */
[----:B------:R-:W4:Y:S06]  /*4a00*/  LDSM.16.M88.4 R132, [R222+0xd400] ;  /* 0x00d40000de84783b */ /* 0x000f2c0000000200 */
[----:B------:R-:W-:Y:S01]  /*4a10*/  MOV R152, UR22 ;  /* 0x0000001600987c02 */ /* 0x000fe20008000f00 */
[-C--:B-1----:R-:W-:Y:S04]  /*4a20*/  HMMA.16816.F32.BF16 R4, R140, R164.reuse, R4 ;  /* 0x000000a48c04723c */ /* 0x082fe80000041804 */
[----:B--2---:R-:W-:Y:S04]  /*4a30*/  LEA R152, R152, R244, 0x7 ;  /* 0x000000f498987211 */ /* 0x004fe800078e38ff */
[----:B------:R-:W-:Y:S01]  /*4a40*/  I2F R160, R152 ;  /* 0x0000009800a07306 */ /* 0x000fe20000201400 */
[C---:B------:R-:W-:Y:S03]  /*4a50*/  HMMA.16816.F32.BF16 R8, R168.reuse, R164, R8 ;  /* 0x000000a4a808723c */ /* 0x040fe60000041808 */
[C---:B------:R-:W-:Y:S02]  /*4a60*/  IADD3 R154, R152.reuse, 0x1, RZ ;  /* 0x00000001989a7810 */ /* 0x040fe40007ffe0ff */
[C---:B------:R-:W-:Y:S02]  /*4a70*/  IADD3 R155, R152.reuse, 0x8, RZ ;  /* 0x00000008989b7810 */ /* 0x040fe40007ffe0ff */
[C---:B------:R-:W-:Y:S01]  /*4a80*/  IADD3 R153, R152.reuse, 0x9, RZ ;  /* 0x0000000998997810 */ /* 0x040fe20007ffe0ff */
[-C--:B------:R-:W-:Y:S01]  /*4a90*/  HMMA.16816.F32.BF16 R12, R168, R166.reuse, R12 ;  /* 0x000000a6a80c723c */ /* 0x080fe2000004180c */
[----:B------:R-:W-:Y:S07]  /*4aa0*/  I2F R161, R154 ;  /* 0x0000009a00a17306 */ /* 0x000fee0000201400 */
[C---:B------:R-:W-:Y:S01]  /*4ab0*/  HMMA.16816.F32.BF16 R16, R140.reuse, R166, R16 ;  /* 0x000000a68c10723c */ /* 0x040fe20000041810 */
[----:B---3--:R-:W-:Y:S02]  /*4ac0*/  FSETP.NEU.FTZ.AND P1, PT, R3, -INF , PT ;  /* 0xff8000000300780b */ /* 0x008fe40003f3d000 */
[----:B------:R-:W-:Y:S05]  /*4ad0*/  I2F R162, R155 ;  /* 0x0000009b00a27306 */ /* 0x000fea0000201400 */
[-C--:B------:R-:W-:Y:S08]  /*4ae0*/  HMMA.16816.F32.BF16 R20, R140, R136.reuse, R20 ;  /* 0x000000888c14723c */ /* 0x080ff00000041814 */
[C---:B------:R-:W-:Y:S08]  /*4af0*/  HMMA.16816.F32.BF16 R24, R168.reuse, R136, R24 ;  /* 0x00000088a818723c */ /* 0x040ff00000041818 */
[-C--:B------:R-:W-:Y:S08]  /*4b00*/  HMMA.16816.F32.BF16 R28, R168, R138.reuse, R28 ;  /* 0x0000008aa81c723c */ /* 0x080ff0000004181c */
[----:B------:R-:W-:Y:S01]  /*4b10*/  HMMA.16816.F32.BF16 R32, R140, R138, R32 ;  /* 0x0000008a8c20723c */ /* 0x000fe20000041820 */
[----:B------:R-:W-:Y:S07]  /*4b20*/  LDSM.16.M88.4 R136, [R0+0x2000] ;  /* 0x002000000088783b */ /* 0x000fee0000000200 */
[-C--:B------:R-:W-:Y:S01]  /*4b30*/  HMMA.16816.F32.BF16 R4, R144, R148.reuse, R4 ;  /* 0x000000949004723c */ /* 0x080fe20000041804 */
[----:B------:R-:W1:Y:S07]  /*4b40*/  LDSM.16.M88.4 R140, [R221+0xd000] ;  /* 0x00d00000dd8c783b */ /* 0x000e6e0000000200 */
[C---:B------:R-:W-:Y:S08]  /*4b50*/  HMMA.16816.F32.BF16 R8, R156.reuse, R148, R8 ;  /* 0x000000949c08723c */ /* 0x040ff00000041808 */
[-C--:B------:R-:W-:Y:S08]  /*4b60*/  HMMA.16816.F32.BF16 R12, R156, R150.reuse, R12 ;  /* 0x000000969c0c723c */ /* 0x080ff0000004180c */
[C---:B------:R-:W-:Y:S01]  /*4b70*/  HMMA.16816.F32.BF16 R16, R144.reuse, R150, R16 ;  /* 0x000000969010723c */ /* 0x040fe20000041810 */
[----:B------:R2:W3:Y:S07]  /*4b80*/  LDSM.16.M88.4 R148, [R0+0x2800] ;  /* 0x002800000094783b */ /* 0x0004ee0000000200 */
[-C--:B----4-:R-:W-:Y:S08]  /*4b90*/  HMMA.16816.F32.BF16 R20, R144, R132.reuse, R20 ;  /* 0x000000849014723c */ /* 0x090ff00000041814 */
[C---:B------:R-:W-:Y:S07]  /*4ba0*/  HMMA.16816.F32.BF16 R24, R156.reuse, R132, R24 ;  /* 0x000000849c18723c */ /* 0x040fee0000041818 */
[C---:B------:R-:W-:Y:S01]  /*4bb0*/  IADD3 R133, R152.reuse, 0x10, RZ ;  /* 0x0000001098857810 */ /* 0x040fe20007ffe0ff */
[-C--:B------:R-:W-:Y:S01]  /*4bc0*/  HMMA.16816.F32.BF16 R28, R156, R134.reuse, R28 ;  /* 0x000000869c1c723c */ /* 0x080fe2000004181c */
[----:B------:R-:W-:Y:S03]  /*4bd0*/  I2F R156, R153 ;  /* 0x00000099009c7306 */ /* 0x000fe60000201400 */
[----:B--2---:R-:W-:Y:S02]  /*4be0*/  MOV R0, UR8 ;  /* 0x0000000800007c02 */ /* 0x004fe40008000f00 */
[----:B------:R-:W-:Y:S02]  /*4bf0*/  IADD3 R132, R152, 0x11, RZ ;  /* 0x0000001198847810 */ /* 0x000fe40007ffe0ff */
[----:B------:R-:W-:Y:S01]  /*4c00*/  HMMA.16816.F32.BF16 R32, R144, R134, R32 ;  /* 0x000000869020723c */ /* 0x000fe20000041820 */
[----:B------:R-:W-:Y:S02]  /*4c10*/  IADD3 R0, R0, -UR17, R36 ;  /* 0x8000001100007c10 */ /* 0x000fe4000fffe024 */
[----:B------:R-:W-:Y:S02]  /*4c20*/  I2F R145, R133 ;  /* 0x0000008500917306 */ /* 0x000fe40000201400 */
[----:B------:R-:W-:Y:S02]  /*4c30*/  @!P0 IADD3 R0, R0, UR10, RZ ;  /* 0x0000000a00008c10 */ /* 0x000fe4000fffe0ff */
[C---:B------:R-:W-:Y:S01]  /*4c40*/  IADD3 R134, R152.reuse, 0x18, RZ ;  /* 0x0000001898867810 */ /* 0x040fe20007ffe0ff */
[-C--:B-1----:R-:W-:Y:S01]  /*4c50*/  HMMA.16816.F32.BF16 R4, R136, R140.reuse, R4 ;  /* 0x0000008c8804723c */ /* 0x082fe20000041804 */
[----:B------:R-:W-:Y:S04]  /*4c60*/  IADD3 R135, R152, 0x19, RZ ;  /* 0x0000001998877810 */ /* 0x000fe80007ffe0ff */
[----:B------:R-:W-:Y:S03]  /*4c70*/  I2F R144, R132 ;  /* 0x0000008400907306 */ /* 0x000fe60000201400 */
[C---:B---3--:R-:W-:Y:S01]  /*4c80*/  HMMA.16816.F32.BF16 R8, R148.reuse, R140, R8 ;  /* 0x0000008c9408723c */ /* 0x048fe20000041808 */
[----:B------:R-:W2:Y:S06]  /*4c90*/  LDL R140, [R1+0x40] ;  /* 0x00004000018c7983 */ /* 0x000eac0000100800 */
[----:B------:R-:W-:Y:S01]  /*4ca0*/  I2F R146, R134 ;  /* 0x0000008600927306 */ /* 0x000fe20000201400 */
[-C--:B------:R-:W-:Y:S08]  /*4cb0*/  HMMA.16816.F32.BF16 R12, R148, R142.reuse, R12 ;  /* 0x0000008e940c723c */ /* 0x080ff0000004180c */
[----:B------:R-:W-:Y:S01]  /*4cc0*/  FMUL.FTZ R4, R4, c[0x0][0x2ec] ;  /* 0x0000bb0004047a20 */ /* 0x000fe20000410000 */
[----:B------:R-:W-:Y:S01]  /*4cd0*/  I2F R147, R135 ;  /* 0x0000008700937306 */ /* 0x000fe20000201400 */
[C---:B------:R-:W-:Y:S01]  /*4ce0*/  HMMA.16816.F32.BF16 R16, R136.reuse, R142, R16 ;  /* 0x0000008e8810723c */ /* 0x040fe20000041810 */
[----:B------:R-:W3:Y:S01]  /*4cf0*/  LDL R142, [R1+0x3c] ;  /* 0x00003c00018e7983 */ /* 0x000ee20000100800 */
[----:B------:R-:W-:Y:S02]  /*4d00*/  FMUL.FTZ R5, R5, c[0x0][0x2ec] ;  /* 0x0000bb0005057a20 */ /* 0x000fe40000410000 */
[----:B------:R-:W-:Y:S02]  /*4d10*/  FMUL.FTZ R6, R6, c[0x0][0x2ec] ;  /* 0x0000bb0006067a20 */ /* 0x000fe40000410000 */
[----:B------:R-:W-:Y:S02]  /*4d20*/  FMUL.FTZ R11, R11, c[0x0][0x2ec] ;  /* 0x0000bb000b0b7a20 */ /* 0x000fe40000410000 */
[----:B------:R-:W-:Y:S01]  /*4d30*/  FMUL.FTZ R7, R7, c[0x0][0x2ec] ;  /* 0x0000bb0007077a20 */ /* 0x000fe20000410000 */
[----:B------:R-:W-:Y:S03]  /*4d40*/  MUFU.TANH R164, R4 ;  /* 0x0000000400a47308 */ /* 0x000fe60000002400 */
        /* <DEDUP_REMOVED lines=10> */
[----:B------:R-:W4:Y:S01]  /*4df0*/  MUFU.TANH R246, R5 ;  /* 0x0000000500f67308 */ /* 0x000f220000002400 */
[----:B------:R-:W-:Y:S02]  /*4e00*/  FMUL.FTZ R18, R18, c[0x0][0x2ec] ;  /* 0x0000bb0012127a20 */ /* 0x000fe40000410000 */
[----:B------:R-:W-:Y:S07]  /*4e10*/  FMUL.FTZ R19, R19, c[0x0][0x2ec] ;  /* 0x0000bb0013137a20 */ /* 0x000fee0000410000 */
[----:B------:R4:W-:Y:S01]  /*4e20*/  MUFU.TANH R52, R12 ;  /* 0x0000000c00347308 */ /* 0x0009e20000002400 */
[----:B-1----:R-:W-:Y:S02]  /*4e30*/  FMUL.FTZ R11, R3, 1.4426950216293334961 ;  /* 0x3fb8aa3b030b7820 */ /* 0x002fe40000410000 */
[----:B------:R-:W2:Y:S03]  /*4e40*/  LDL R3, [R1+0x8] ;  /* 0x0000080001037983 */ /* 0x000ea60000100800 */
[----:B------:R-:W-:Y:S04]  /*4e50*/  FSEL R11, R11, RZ, P1 ;  /* 0x000000ff0b0b7208 */ /* 0x000fe80000800000 */
[----:B------:R-:W1:Y:S10]  /*4e60*/  MUFU.TANH R39, R6 ;  /* 0x0000000600277308 */ /* 0x000e740000002400 */
[----:B------:R1:W-:Y:S01]  /*4e70*/  MUFU.TANH R53, R9 ;  /* 0x0000000900357308 */ /* 0x0003e20000002400 */
[----:B----4-:R-:W-:Y:S04]  /*4e80*/  @!P0 IMNMX R12, R0, UR8, PT ;  /* 0x00000008000c8c17 */ /* 0x010fe8000b800200 */
[-C--:B------:R-:W-:Y:S05]  /*4e90*/  @!P0 ISETP.GE.AND P1, PT, R154, R12.reuse, PT ;  /* 0x0000000c9a00820c */ /* 0x080fea0003f26270 */
[----:B------:R4:W4:Y:S01]  /*4ea0*/  MUFU.TANH R38, R7 ;  /* 0x0000000700267308 */ /* 0x0009220000002400 */
[----:B------:R-:W-:Y:S09]  /*4eb0*/  @!P0 ISETP.GE.AND P2, PT, R152, R12, PT ;  /* 0x0000000c9800820c */ /* 0x000ff20003f46270 */
[----:B------:R4:W-:Y:S01]  /*4ec0*/  MUFU.TANH R54, R8 ;  /* 0x0000000800367308 */ /* 0x0009e20000002400 */
[----:B-1----:R-:W-:Y:S05]  /*4ed0*/  FFMA.FTZ R9, R161, UR4, R246 ;  /* 0x00000004a1097c23 */ /* 0x002fea00080100f6 */
[----:B------:R-:W-:Y:S04]  /*4ee0*/  @!P0 FSEL R9, R9, -INF , !P1 ;  /* 0xff80000009098808 */ /* 0x000fe80004800000 */
[----:B------:R-:W1:Y:S01]  /*4ef0*/  MUFU.TANH R41, R15 ;  /* 0x0000000f00297308 */ /* 0x000e620000002400 */
[----:B------:R-:W-:Y:S01]  /*4f00*/  FSETP.NEU.FTZ.AND P1, PT, R2, -INF , PT ;  /* 0xff8000000200780b */ /* 0x000fe20003f3d000 */
[----:B----4-:R-:W4:Y:S08]  /*4f10*/  LDSM.16.M88.4 R4, [R221+0xd400] ;  /* 0x00d40000dd04783b */ /* 0x010f300000000200 */
[----:B------:R1:W-:Y:S01]  /*4f20*/  MUFU.TANH R44, R10 ;  /* 0x0000000a002c7308 */ /* 0x0003e20000002400 */
[----:B------:R-:W-:Y:S05]  /*4f30*/  FFMA.FTZ R8, R160, UR4, R164 ;  /* 0x00000004a0087c23 */ /* 0x000fea00080100a4 */
[----:B------:R-:W-:Y:S04]  /*4f40*/  @!P0 FSEL R8, R8, -INF , !P2 ;  /* 0xff80000008088808 */ /* 0x000fe80005000000 */
[----:B------:R-:W-:Y:S01]  /*4f50*/  MUFU.TANH R168, R16 ;  /* 0x0000001000a87308 */ /* 0x000fe20000002400 */
[--C-:B------:R-:W-:Y:S09]  /*4f60*/  FFMA.FTZ R8, R8, c[0x0][0x23c], -R11.reuse ;  /* 0x00008f0008087a23 */ /* 0x100ff2000001080b */
[----:B------:R4:W-:Y:S01]  /*4f70*/  MUFU.EX2 R163, R8 ;  /* 0x0000000800a37308 */ /* 0x0009e20000000800 */
[----:B-1----:R-:W-:Y:S04]  /*4f80*/  @!P0 IADD3 R10, R0, 0x8, RZ ;  /* 0x00000008000a8810 */ /* 0x002fe80007ffe0ff */
[----:B------:R-:W-:Y:S05]  /*4f90*/  @!P0 IMNMX R10, R10, UR8, PT ;  /* 0x000000080a0a8c17 */ /* 0x000fea000b800200 */
[----:B------:R-:W-:Y:S01]  /*4fa0*/  MUFU.TANH R165, R17 ;  /* 0x0000001100a57308 */ /* 0x000fe20000002400 */
[-C--:B------:R-:W-:Y:S01]  /*4fb0*/  @!P0 ISETP.GE.AND P2, PT, R152, R10.reuse, PT ;  /* 0x0000000a9800820c */ /* 0x080fe20003f46270 */
[-C--:B----4-:R-:W-:Y:S08]  /*4fc0*/  HMMA.16816.F32.BF16 R20, R136, R4.reuse, R20 ;  /* 0x000000048814723c */ /* 0x090ff00000041814 */
[----:B------:R-:W-:Y:S01]  /*4fd0*/  MUFU.TANH R51, R13 ;  /* 0x0000000d00337308 */ /* 0x000fe20000002400 */
[C---:B------:R-:W-:Y:S03]  /*4fe0*/  HMMA.16816.F32.BF16 R24, R148.reuse, R4, R24 ;  /* 0x000000049418723c */ /* 0x040fe60000041818 */
[----:B------:R-:W-:Y:S04]  /*4ff0*/  FFMA.FTZ R8, R9, c[0x0][0x23c], -R11 ;  /* 0x00008f0009087a23 */ /* 0x000fe8000001080b */
[----:B------:R-:W-:Y:S02]  /*5000*/  FMUL.FTZ R4, R2, 1.4426950216293334961 ;  /* 0x3fb8aa3b02047820 */ /* 0x000fe40000410000 */
[----:B------:R-:W-:Y:S01]  /*5010*/  MUFU.TANH R251, R18 ;  /* 0x0000001200fb7308 */ /* 0x000fe20000002400 */
[----:B------:R-:W4:Y:S01]  /*5020*/  LDL R2, [R1+0xc] ;  /* 0x00000c0001027983 */ /* 0x000f220000100800 */
[-C--:B------:R-:W-:Y:S01]  /*5030*/  HMMA.16816.F32.BF16 R28, R148, R6.reuse, R28 ;  /* 0x00000006941c723c */ /* 0x080fe2000004181c */
[----:B------:R-:W-:Y:S01]  /*5040*/  FFMA.FTZ R5, R160, UR4, R39 ;  /* 0x00000004a0057c23 */ /* 0x000fe20008010027 */
[----:B------:R-:W-:Y:S01]  /*5050*/  FSEL R9, R4, RZ, P1 ;  /* 0x000000ff04097208 */ /* 0x000fe20000800000 */
[----:B------:R-:W-:Y:S01]  /*5060*/  FFMA.FTZ R4, R161, UR4, R38 ;  /* 0x00000004a1047c23 */ /* 0x000fe20008010026 */
[----:B------:R-:W-:Y:S01]  /*5070*/  @!P0 ISETP.GE.AND P1, PT, R154, R10, PT ;  /* 0x0000000a9a00820c */ /* 0x000fe20003f26270 */
[----:B------:R-:W-:Y:S01]  /*5080*/  FMUL.FTZ R20, R20, c[0x0][0x2ec] ;  /* 0x0000bb0014147a20 */ /* 0x000fe20000410000 */
[----:B------:R-:W-:Y:S02]  /*5090*/  @!P0 FSEL R5, R5, -INF , !P2 ;  /* 0xff80000005058808 */ /* 0x000fe40005000000 */
[----:B------:R1:W-:Y:S01]  /*50a0*/  MUFU.EX2 R141, R8 ;  /* 0x00000008008d7308 */ /* 0x0003e20000000800 */
[----:B------:R-:W-:Y:S01]  /*50b0*/  @!P0 FSEL R4, R4, -INF , !P1 ;  /* 0xff80000004048808 */ /* 0x000fe20004800000 */
[----:B------:R-:W-:Y:S02]  /*50c0*/  HMMA.16816.F32.BF16 R32, R136, R6, R32 ;  /* 0x000000068820723c */ /* 0x000fe40000041820 */
[--C-:B------:R-:W-:Y:S02]  /*50d0*/  FFMA.FTZ R5, R5, c[0x0][0x23c], -R9.reuse ;  /* 0x00008f0005057a23 */ /* 0x100fe40000010809 */
[----:B------:R-:W-:Y:S02]  /*50e0*/  FFMA.FTZ R4, R4, c[0x0][0x23c], -R9 ;  /* 0x00008f0004047a23 */ /* 0x000fe40000010809 */
[----:B------:R-:W-:Y:S02]  /*50f0*/  FMUL.FTZ R24, R24, c[0x0][0x2ec] ;  /* 0x0000bb0018187a20 */ /* 0x000fe40000410000 */
[----:B------:R1:W-:Y:S01]  /*5100*/  MUFU.EX2 R60, R5 ;  /* 0x00000005003c7308 */ /* 0x0003e20000000800 */
[----:B------:R-:W-:Y:S03]  /*5110*/  FFMA.FTZ R6, R156, UR4, R41 ;  /* 0x000000049c067c23 */ /* 0x000fe60008010029 */
[----:B------:R-:W-:Y:S02]  /*5120*/  FMUL.FTZ R25, R25, c[0x0][0x2ec] ;  /* 0x0000bb0019197a20 */ /* 0x000fe40000410000 */
[----:B------:R-:W-:Y:S02]  /*5130*/  FMUL.FTZ R28, R28, c[0x0][0x2ec] ;  /* 0x0000bb001c1c7a20 */ /* 0x000fe40000410000 */
[----:B------:R-:W-:Y:S02]  /*5140*/  FMUL.FTZ R29, R29, c[0x0][0x2ec] ;  /* 0x0000bb001d1d7a20 */ /* 0x000fe40000410000 */
[----:B------:R1:W1:Y:S01]  /*5150*/  MUFU.TANH R42, R14 ;  /* 0x0000000e002a7308 */ /* 0x0002620000002400 */
[----:B------:R-:W-:Y:S02]  /*5160*/  FMUL.FTZ R30, R30, c[0x0][0x2ec] ;  /* 0x0000bb001e1e7a20 */ /* 0x000fe40000410000 */
[----:B------:R-:W-:Y:S01]  /*5170*/  FMUL.FTZ R31, R31, c[0x0][0x2ec] ;  /* 0x0000bb001f1f7a20 */ /* 0x000fe20000410000 */
[----:B-1----:R-:W-:Y:S01]  /*5180*/  @!P0 IADD3 R8, R0, 0x20, RZ ;  /* 0x0000002000088810 */ /* 0x002fe20007ffe0ff */
[----:B------:R-:W-:Y:S02]  /*5190*/  FMUL.FTZ R26, R26, c[0x0][0x2ec] ;  /* 0x0000bb001a1a7a20 */ /* 0x000fe40000410000 */
[----:B------:R-:W-:Y:S01]  /*51a0*/  FMUL.FTZ R32, R32, c[0x0][0x2ec] ;  /* 0x0000bb0020207a20 */ /* 0x000fe20000410000 */
[----:B------:R-:W-:Y:S01]  /*51b0*/  @!P0 IMNMX R8, R8, UR8, PT ;  /* 0x0000000808088c17 */ /* 0x000fe2000b800200 */
[----:B------:R-:W-:Y:S01]  /*51c0*/  FMUL.FTZ R33, R33, c[0x0][0x2ec] ;  /* 0x0000bb0021217a20 */ /* 0x000fe20000410000 */
[----:B------:R2:W-:Y:S01]  /*51d0*/  MUFU.EX2 R59, R4 ;  /* 0x00000004003b7308 */ /* 0x0005e20000000800 */
[----:B------:R-:W-:Y:S01]  /*51e0*/  FMUL.FTZ R34, R34, c[0x0][0x2ec] ;  /* 0x0000bb0022227a20 */ /* 0x000fe20000410000 */
[-C--:B------:R-:W-:Y:S01]  /*51f0*/  @!P0 ISETP.GE.AND P2, PT, R152, R8.reuse, PT ;  /* 0x000000089800820c */ /* 0x080fe20003f46270 */
[----:B------:R-:W-:Y:S02]  /*5200*/  FMUL.FTZ R35, R35, c[0x0][0x2ec] ;  /* 0x0000bb0023237a20 */ /* 0x000fe40000410000 */
[----:B------:R-:W-:Y:S02]  /*5210*/  FFMA.FTZ R5, R160, UR4, R54 ;  /* 0x00000004a0057c23 */ /* 0x000fe40008010036 */
[----:B------:R-:W-:Y:S02]  /*5220*/  FMUL.FTZ R27, R27, c[0x0][0x2ec] ;  /* 0x0000bb001b1b7a20 */ /* 0x000fe40000410000 */
[----:B------:R-:W-:Y:S01]  /*5230*/  FMUL.FTZ R21, R21, c[0x0][0x2ec] ;  /* 0x0000bb0015157a20 */ /* 0x000fe20000410000 */
[----:B------:R-:W1:Y:S01]  /*5240*/  MUFU.TANH R249, R19 ;  /* 0x0000001300f97308 */ /* 0x000e620000002400 */
[----:B------:R-:W-:Y:S01]  /*5250*/  @!P0 FSEL R5, R5, -INF , !P2 ;  /* 0xff80000005058808 */ /* 0x000fe20005000000 */
[----:B------:R-:W-:Y:S01]  /*5260*/  FMUL.FTZ R22, R22, c[0x0][0x2ec] ;  /* 0x0000bb0016167a20 */ /* 0x000fe20000410000 */
[----:B------:R-:W-:Y:S01]  /*5270*/  @!P0 IADD3 R14, R0, 0x28, RZ ;  /* 0x00000028000e8810 */ /* 0x000fe20007ffe0ff */
[----:B------:R-:W-:Y:S02]  /*5280*/  FFMA.FTZ R0, R161, UR4, R53 ;  /* 0x00000004a1007c23 */ /* 0x000fe40008010035 */
[----:B------:R-:W-:Y:S02]  /*5290*/  FFMA.FTZ R7, R162, UR4, R42 ;  /* 0x00000004a2077c23 */ /* 0x000fe4000801002a */
[----:B------:R-:W-:Y:S02]  /*52a0*/  FMUL.FTZ R23, R23, c[0x0][0x2ec] ;  /* 0x0000bb0017177a20 */ /* 0x000fe40000410000 */
[----:B------:R-:W1:Y:S10]  /*52b0*/  MUFU.TANH R167, R20 ;  /* 0x0000001400a77308 */ /* 0x000e740000002400 */
[----:B------:R-:W1:Y:S10]  /*52c0*/  MUFU.TANH R166, R21 ;  /* 0x0000001500a67308 */ /* 0x000e740000002400 */
[----:B------:R-:W-:Y:S10]  /*52d0*/  MUFU.TANH R50, R24 ;  /* 0x0000001800327308 */ /* 0x000ff40000002400 */
        /* <DEDUP_REMOVED lines=9> */
[----:B------:R-:W1:Y:S10]  /*5370*/  MUFU.TANH R252, R22 ;  /* 0x0000001600fc7308 */ /* 0x000e740000002400 */
[----:B------:R-:W1:Y:S01]  /*5380*/  MUFU.TANH R250, R23 ;  /* 0x0000001700fa7308 */ /* 0x000e620000002400 */
[C---:B--2---:R-:W-:Y:S01]  /*5390*/  FMUL.FTZ R4, R3.reuse, 1.4426950216293334961 ;  /* 0x3fb8aa3b03047820 */ /* 0x044fe20000410000 */
[----:B------:R-:W-:Y:S08]  /*53a0*/  FSETP.NEU.FTZ.AND P1, PT, R3, -INF , PT ;  /* 0xff8000000300780b */ /* 0x000ff00003f3d000 */
[----:B------:R-:W2:Y:S01]  /*53b0*/  MUFU.TANH R3, R30 ;  /* 0x0000001e00037308 */ /* 0x000ea20000002400 */
[----:B------:R-:W-:Y:S02]  /*53c0*/  FSEL R4, R4, RZ, P1 ;  /* 0x000000ff04047208 */ /* 0x000fe40000800000 */
[-C--:B------:R-:W-:Y:S03]  /*53d0*/  @!P0 ISETP.GE.AND P1, PT, R154, R8.reuse, PT ;  /* 0x000000089a00820c */ /* 0x080fe60003f26270 */
[----:B------:R-:W-:Y:S01]  /*53e0*/  FFMA.FTZ R13, R5, c[0x0][0x23c], -R4 ;  /* 0x00008f00050d7a23 */ /* 0x000fe20000010804 */
[----:B------:R-:W-:Y:S02]  /*53f0*/  @!P0 FSEL R0, R0, -INF , !P1 ;  /* 0xff80000000008808 */ /* 0x000fe40004800000 */
[----:B------:R-:W-:Y:S01]  /*5400*/  @!P0 IMNMX R5, R14, UR8, PT ;  /* 0x000000080e058c17 */ /* 0x000fe2000b800200 */
[----:B------:R-:W-:Y:S01]  /*5410*/  FFMA.FTZ R14, R160, UR4, R44 ;  /* 0x00000004a00e7c23 */ /* 0x000fe2000801002c */
[----:B------:R1:W-:Y:S02]  /*5420*/  MUFU.EX2 R58, R13 ;  /* 0x0000000d003a7308 */ /* 0x0003e40000000800 */
[-C--:B------:R-:W-:Y:S04]  /*5430*/  @!P0 ISETP.GE.AND P2, PT, R152, R5.reuse, PT ;  /* 0x000000059800820c */ /* 0x080fe80003f46270 */
[----:B------:R-:W-:Y:S02]  /*5440*/  @!P0 FSEL R14, R14, -INF , !P2 ;  /* 0xff8000000e0e8808 */ /* 0x000fe40005000000 */
[-C--:B------:R-:W-:Y:S01]  /*5450*/  @!P0 ISETP.GE.AND P2, PT, R134, R8.reuse, PT ;  /* 0x000000088600820c */ /* 0x080fe20003f46270 */
[----:B-1----:R-:W-:Y:S04]  /*5460*/  FFMA.FTZ R13, R0, c[0x0][0x23c], -R4 ;  /* 0x00008f00000d7a23 */ /* 0x002fe80000010804 */
[----:B------:R1:W-:Y:S02]  /*5470*/  MUFU.EX2 R57, R13 ;  /* 0x0000000d00397308 */ /* 0x0003e40000000800 */
[----:B-1----:R-:W-:Y:S02]  /*5480*/  FFMA.FTZ R13, R161, UR4, R43 ;  /* 0x00000004a10d7c23 */ /* 0x002fe4000801002b */
[C---:B----4-:R-:W-:Y:S01]  /*5490*/  FMUL.FTZ R15, R2.reuse, 1.4426950216293334961 ;  /* 0x3fb8aa3b020f7820 */ /* 0x050fe20000410000 */
[----:B------:R-:W-:Y:S05]  /*54a0*/  FSETP.NEU.FTZ.AND P1, PT, R2, -INF , PT ;  /* 0xff8000000200780b */ /* 0x000fea0003f3d000 */
[----:B------:R-:W1:Y:S01]  /*54b0*/  MUFU.TANH R2, R31 ;  /* 0x0000001f00027308 */ /* 0x000e620000002400 */
[----:B------:R-:W-:Y:S02]  /*54c0*/  FSEL R0, R15, RZ, P1 ;  /* 0x000000ff0f007208 */ /* 0x000fe40000800000 */
[-C--:B------:R-:W-:Y:S03]  /*54d0*/  @!P0 ISETP.GE.AND P1, PT, R154, R5.reuse, PT ;  /* 0x000000059a00820c */ /* 0x080fe60003f26270 */
[--C-:B------:R-:W-:Y:S01]  /*54e0*/  FFMA.FTZ R14, R14, c[0x0][0x23c], -R0.reuse ;  /* 0x00008f000e0e7a23 */ /* 0x100fe20000010800 */
[----:B------:R-:W-:Y:S02]  /*54f0*/  @!P0 FSEL R13, R13, -INF , !P1 ;  /* 0xff8000000d0d8808 */ /* 0x000fe40004800000 */
[-C--:B------:R-:W-:Y:S01]  /*5500*/  @!P0 ISETP.GE.AND P1, PT, R155, R8.reuse, PT ;  /* 0x000000089b00820c */ /* 0x080fe20003f26270 */
[----:B------:R4:W-:Y:S02]  /*5510*/  MUFU.EX2 R48, R14 ;  /* 0x0000000e00307308 */ /* 0x0009e40000000800 */
[----:B------:R-:W-:Y:S08]  /*5520*/  FFMA.FTZ R13, R13, c[0x0][0x23c], -R0 ;  /* 0x00008f000d0d7a23 */ /* 0x000ff00000010800 */
[----:B------:R1:W-:Y:S01]  /*5530*/  MUFU.EX2 R47, R13 ;  /* 0x0000000d002f7308 */ /* 0x0003e20000000800 */
[----:B----4-:R-:W-:Y:S02]  /*5540*/  FFMA.FTZ R14, R156, UR4, R51 ;  /* 0x000000049c0e7c23 */ /* 0x010fe40008010033 */
[----:B-1----:R-:W-:Y:S05]  /*5550*/  FFMA.FTZ R13, R162, UR4, R52 ;  /* 0x00000004a20d7c23 */ /* 0x002fea0008010034 */
[----:B------:R-:W-:Y:S02]  /*5560*/  @!P0 FSEL R13, R13, -INF , !P1 ;  /* 0xff8000000d0d8808 */ /* 0x000fe40004800000 */
[----:B------:R-:W-:Y:S03]  /*5570*/  @!P0 ISETP.GE.AND P1, PT, R153, R8, PT ;  /* 0x000000089900820c */ /* 0x000fe60003f26270 */
[--C-:B------:R-:W-:Y:S01]  /*5580*/  FFMA.FTZ R13, R13, c[0x0][0x23c], -R4.reuse ;  /* 0x00008f000d0d7a23 */ /* 0x100fe20000010804 */
[----:B------:R-:W-:Y:S02]  /*5590*/  @!P0 FSEL R14, R14, -INF , !P1 ;  /* 0xff8000000e0e8808 */ /* 0x000fe40004800000 */
[-C--:B------:R-:W-:Y:S01]  /*55a0*/  @!P0 ISETP.GE.AND P1, PT, R155, R5.reuse, PT ;  /* 0x000000059b00820c */ /* 0x080fe20003f26270 */
[----:B------:R-:W-:Y:S02]  /*55b0*/  MUFU.EX2 R56, R13 ;  /* 0x0000000d00387308 */ /* 0x000fe40000000800 */
[----:B------:R-:W-:Y:S01]  /*55c0*/  FFMA.FTZ R14, R14, c[0x0][0x23c], -R4 ;  /* 0x00008f000e0e7a23 */ /* 0x000fe20000010804 */
[----:B------:R-:W-:Y:S02]  /*55d0*/  @!P0 FSEL R7, R7, -INF , !P1 ;  /* 0xff80000007078808 */ /* 0x000fe40004800000 */
[-C--:B------:R-:W-:Y:S03]  /*55e0*/  @!P0 ISETP.GE.AND P1, PT, R153, R5.reuse, PT ;  /* 0x000000059900820c */ /* 0x080fe60003f26270 */
[--C-:B------:R-:W-:Y:S01]  /*55f0*/  FFMA.FTZ R7, R7, c[0x0][0x23c], -R0.reuse ;  /* 0x00008f0007077a23 */ /* 0x100fe20000010800 */
[----:B------:R-:W-:Y:S01]  /*5600*/  @!P0 FSEL R6, R6, -INF , !P1 ;  /* 0xff80000006068808 */ /* 0x000fe20004800000 */
[----:B------:R-:W-:Y:S01]  /*5610*/  MUFU.EX2 R55, R14 ;  /* 0x0000000e00377308 */ /* 0x000fe20000000800 */
[-C--:B------:R-:W-:Y:S03]  /*5620*/  @!P0 ISETP.GE.AND P1, PT, R155, R12.reuse, PT ;  /* 0x0000000c9b00820c */ /* 0x080fe60003f26270 */
[----:B------:R-:W-:Y:S06]  /*5630*/  FFMA.FTZ R6, R6, c[0x0][0x23c], -R0 ;  /* 0x00008f0006067a23 */ /* 0x000fec0000010800 */
[----:B------:R1:W-:Y:S10]  /*5640*/  MUFU.EX2 R46, R7 ;  /* 0x00000007002e7308 */ /* 0x0003f40000000800 */
[----:B------:R4:W-:Y:S01]  /*5650*/  MUFU.EX2 R45, R6 ;  /* 0x00000006002d7308 */ /* 0x0009e20000000800 */
[----:B-1----:R-:W-:Y:S05]  /*5660*/  FFMA.FTZ R7, R162, UR4, R168 ;  /* 0x00000004a2077c23 */ /* 0x002fea00080100a8 */
[----:B------:R-:W-:Y:S02]  /*5670*/  @!P0 FSEL R7, R7, -INF , !P1 ;  /* 0xff80000007078808 */ /* 0x000fe40004800000 */
[----:B------:R-:W-:Y:S03]  /*5680*/  @!P0 ISETP.GE.AND P1, PT, R153, R12, PT ;  /* 0x0000000c9900820c */ /* 0x000fe60003f26270 */
[----:B------:R-:W-:Y:S02]  /*5690*/  FFMA.FTZ R7, R7, c[0x0][0x23c], -R11 ;  /* 0x00008f0007077a23 */ /* 0x000fe4000001080b */
[----:B----4-:R-:W-:Y:S02]  /*56a0*/  FFMA.FTZ R6, R156, UR4, R165 ;  /* 0x000000049c067c23 */ /* 0x010fe400080100a5 */
[----:B------:R1:W-:Y:S03]  /*56b0*/  MUFU.EX2 R157, R7 ;  /* 0x00000007009d7308 */ /* 0x0003e60000000800 */
[----:B------:R-:W-:Y:S02]  /*56c0*/  @!P0 FSEL R6, R6, -INF , !P1 ;  /* 0xff80000006068808 */ /* 0x000fe40004800000 */
[-C--:B------:R-:W-:Y:S03]  /*56d0*/  @!P0 ISETP.GE.AND P1, PT, R155, R10.reuse, PT ;  /* 0x0000000a9b00820c */ /* 0x080fe60003f26270 */
[----:B------:R-:W-:Y:S04]  /*56e0*/  FFMA.FTZ R6, R6, c[0x0][0x23c], -R11 ;  /* 0x00008f0006067a23 */ /* 0x000fe8000001080b */
[----:B------:R4:W2:Y:S01]  /*56f0*/  MUFU.EX2 R154, R6 ;  /* 0x00000006009a7308 */ /* 0x0008a20000000800 */
        /* <DEDUP_REMOVED lines=9> */
[----:B------:R4:W-:Y:S01]  /*5790*/  MUFU.EX2 R161, R6 ;  /* 0x0000000600a17308 */ /* 0x0009e20000000800 */
[----:B-1----:R-:W-:Y:S05]  /*57a0*/  FFMA.FTZ R7, R145, UR4, R167 ;  /* 0x0000000491077c23 */ /* 0x002fea00080100a7 */
[----:B------:R-:W-:Y:S02]  /*57b0*/  @!P0 FSEL R7, R7, -INF , !P1 ;  /* 0xff80000007078808 */ /* 0x000fe40004800000 */
[----:B------:R-:W-:Y:S03]  /*57c0*/  @!P0 ISETP.GE.AND P1, PT, R132, R12, PT ;  /* 0x0000000c8400820c */ /* 0x000fe60003f26270 */
[--C-:B------:R-:W-:Y:S02]  /*57d0*/  FFMA.FTZ R7, R7, c[0x0][0x23c], -R11.reuse ;  /* 0x00008f0007077a23 */ /* 0x100fe4000001080b */
        /* <DEDUP_REMOVED lines=19> */
[--C-:B------:R-:W-:Y:S02]  /*5910*/  FFMA.FTZ R7, R7, c[0x0][0x23c], -R4.reuse ;  /* 0x00008f0007077a23 */ /* 0x100fe40000010804 */
[----:B----4-:R-:W-:Y:S02]  /*5920*/  FFMA.FTZ R6, R144, UR4, R49 ;  /* 0x0000000490067c23 */ /* 0x010fe40008010031 */
[----:B------:R1:W-:Y:S03]  /*5930*/  MUFU.EX2 R247, R7 ;  /* 0x0000000700f77308 */ /* 0x0003e60000000800 */
[----:B------:R-:W-:Y:S02]  /*5940*/  @!P0 FSEL R6, R6, -INF , !P1 ;  /* 0xff80000006068808 */ /* 0x000fe40004800000 */
[----:B------:R-:W-:Y:S03]  /*5950*/  @!P0 ISETP.GE.AND P1, PT, R133, R5, PT ;  /* 0x000000058500820c */ /* 0x000fe60003f26270 */
[----:B------:R-:W-:Y:S04]  /*5960*/  FFMA.FTZ R6, R6, c[0x0][0x23c], -R4 ;  /* 0x00008f0006067a23 */ /* 0x000fe80000010804 */
[----:B------:R4:W-:Y:S01]  /*5970*/  MUFU.EX2 R245, R6 ;  /* 0x0000000600f57308 */ /* 0x0009e20000000800 */
[----:B-1----:R-:W-:Y:S01]  /*5980*/  FFMA.FTZ R7, R145, UR4, R37 ;  /* 0x0000000491077c23 */ /* 0x002fe20008010025 */
[----:B------:R-:W-:Y:S04]  /*5990*/  MOV R145, R39 ;  /* 0x0000002700917202 */ /* 0x000fe80000000f00 */
[----:B------:R-:W-:Y:S02]  /*59a0*/  @!P0 FSEL R7, R7, -INF , !P1 ;  /* 0xff80000007078808 */ /* 0x000fe40004800000 */
[-C--:B------:R-:W-:Y:S03]  /*59b0*/  @!P0 ISETP.GE.AND P1, PT, R132, R5.reuse, PT ;  /* 0x000000058400820c */ /* 0x080fe60003f26270 */
[----:B------:R-:W-:Y:S02]  /*59c0*/  FFMA.FTZ R7, R7, c[0x0][0x23c], -R0 ;  /* 0x00008f0007077a23 */ /* 0x000fe40000010800 */
[----:B----4-:R-:W-:Y:S01]  /*59d0*/  FFMA.FTZ R6, R144, UR4, R36 ;  /* 0x0000000490067c23 */ /* 0x010fe20008010024 */
[----:B------:R-:W-:Y:S01]  /*59e0*/  MOV R144, R38 ;  /* 0x0000002600907202 */ /* 0x000fe20000000f00 */
[----:B------:R1:W-:Y:S03]  /*59f0*/  MUFU.EX2 R40, R7 ;  /* 0x0000000700287308 */ /* 0x0003e60000000800 */
[----:B------:R-:W-:Y:S02]  /*5a00*/  @!P0 FSEL R6, R6, -INF , !P1 ;  /* 0xff80000006068808 */ /* 0x000fe40004800000 */
[----:B------:R-:W-:Y:S03]  /*5a10*/  @!P0 ISETP.GE.AND P1, PT, R135, R8, PT ;  /* 0x000000088700820c */ /* 0x000fe60003f26270 */
[----:B------:R-:W-:Y:S02]  /*5a20*/  FFMA.FTZ R13, R6, c[0x0][0x23c], -R0 ;  /* 0x00008f00060d7a23 */ /* 0x000fe40000010800 */
[----:B------:R-:W-:Y:S02]  /*5a30*/  FFMA.FTZ R6, R147, UR4, R171 ;  /* 0x0000000493067c23 */ /* 0x000fe400080100ab */
[----:B------:R-:W-:Y:S03]  /*5a40*/  MUFU.EX2 R39, R13 ;  /* 0x0000000d00277308 */ /* 0x000fe60000000800 */
[----:B------:R-:W-:Y:S02]  /*5a50*/  @!P0 FSEL R6, R6, -INF , !P1 ;  /* 0xff80000006068808 */ /* 0x000fe40004800000 */
[-C--:B------:R-:W-:Y:S01]  /*5a60*/  @!P0 ISETP.GE.AND P1, PT, R134, R5.reuse, PT ;  /* 0x000000058600820c */ /* 0x080fe20003f26270 */
[----:B-1----:R-:W-:Y:S05]  /*5a70*/  FFMA.FTZ R7, R146, UR4, R244 ;  /* 0x0000000492077c23 */ /* 0x002fea00080100f4 */
[----:B------:R-:W-:Y:S02]  /*5a80*/  @!P0 FSEL R7, R7, -INF , !P2 ;  /* 0xff80000007078808 */ /* 0x000fe40005000000 */
[-C--:B------:R-:W-:Y:S03]  /*5a90*/  @!P0 ISETP.GE.AND P2, PT, R134, R12.reuse, PT ;  /* 0x0000000c8600820c */ /* 0x080fe60003f46270 */
[--C-:B------:R-:W-:Y:S02]  /*5aa0*/  FFMA.FTZ R7, R7, c[0x0][0x23c], -R4.reuse ;  /* 0x00008f0007077a23 */ /* 0x100fe40000010804 */
[----:B------:R-:W-:Y:S02]  /*5ab0*/  FFMA.FTZ R4, R6, c[0x0][0x23c], -R4 ;  /* 0x00008f0006047a23 */ /* 0x000fe40000010804 */
[----:B--2---:R-:W-:Y:S01]  /*5ac0*/  FFMA.FTZ R6, R146, UR4, R3 ;  /* 0x0000000492067c23 */ /* 0x004fe20008010003 */
[----:B------:R1:W-:Y:S04]  /*5ad0*/  MUFU.EX2 R170, R7 ;  /* 0x0000000700aa7308 */ /* 0x0003e80000000800 */
[----:B------:R-:W-:Y:S02]  /*5ae0*/  @!P0 FSEL R6, R6, -INF , !P1 ;  /* 0xff80000006068808 */ /* 0x000fe40004800000 */
[----:B------:R-:W-:Y:S03]  /*5af0*/  @!P0 ISETP.GE.AND P1, PT, R135, R12, PT ;  /* 0x0000000c8700820c */ /* 0x000fe60003f26270 */
[----:B------:R-:W-:Y:S01]  /*5b00*/  FFMA.FTZ R6, R6, c[0x0][0x23c], -R0 ;  /* 0x00008f0006067a23 */ /* 0x000fe20000010800 */
[----:B------:R2:W-:Y:S10]  /*5b10*/  MUFU.EX2 R169, R4 ;  /* 0x0000000400a97308 */ /* 0x0005f40000000800 */
[----:B------:R4:W-:Y:S01]  /*5b20*/  MUFU.EX2 R38, R6 ;  /* 0x0000000600267308 */ /* 0x0009e20000000800 */
[----:B-1----:R-:W-:Y:S05]  /*5b30*/  FFMA.FTZ R7, R146, UR4, R151 ;  /* 0x0000000492077c23 */ /* 0x002fea0008010097 */
[----:B------:R-:W-:Y:S02]  /*5b40*/  @!P0 FSEL R7, R7, -INF , !P2 ;  /* 0xff80000007078808 */ /* 0x000fe40005000000 */
[-C--:B------:R-:W-:Y:S01]  /*5b50*/  @!P0 ISETP.GE.AND P2, PT, R134, R10.reuse, PT ;  /* 0x0000000a8600820c */ /* 0x080fe20003f46270 */
[----:B--2---:R-:W-:Y:S02]  /*5b60*/  FFMA.FTZ R4, R147, UR4, R150 ;  /* 0x0000000493047c23 */ /* 0x004fe40008010096 */
[----:B------:R-:W-:Y:S03]  /*5b70*/  FFMA.FTZ R7, R7, c[0x0][0x23c], -R11 ;  /* 0x00008f0007077a23 */ /* 0x000fe6000001080b */
[----:B------:R-:W-:Y:S01]  /*5b80*/  @!P0 FSEL R4, R4, -INF , !P1 ;  /* 0xff80000004048808 */ /* 0x000fe20004800000 */
[----:B------:R1:W-:Y:S01]  /*5b90*/  MUFU.EX2 R149, R7 ;  /* 0x0000000700957308 */ /* 0x0003e20000000800 */
[----:B------:R-:W-:Y:S01]  /*5ba0*/  @!P0 ISETP.GE.AND P1, PT, R135, R10, PT ;  /* 0x0000000a8700820c */ /* 0x000fe20003f26270 */
[----:B----4-:R-:W-:Y:S02]  /*5bb0*/  FFMA.FTZ R6, R146, UR4, R159 ;  /* 0x0000000492067c23 */ /* 0x010fe4000801009f */
[----:B------:R-:W-:Y:S02]  /*5bc0*/  FFMA.FTZ R11, R4, c[0x0][0x23c], -R11 ;  /* 0x00008f00040b7a23 */ /* 0x000fe4000001080b */
[----:B------:R-:W-:Y:S01]  /*5bd0*/  FFMA.FTZ R4, R147, UR4, R158 ;  /* 0x0000000493047c23 */ /* 0x000fe2000801009e */
[----:B------:R-:W-:Y:S03]  /*5be0*/  @!P0 FSEL R6, R6, -INF , !P2 ;  /* 0xff80000006068808 */ /* 0x000fe60005000000 */
[----:B------:R-:W2:Y:S01]  /*5bf0*/  MUFU.EX2 R148, R11 ;  /* 0x0000000b00947308 */ /* 0x000ea20000000800 */
[----:B------:R-:W-:Y:S01]  /*5c00*/  @!P0 FSEL R4, R4, -INF , !P1 ;  /* 0xff80000004048808 */ /* 0x000fe20004800000 */
[--C-:B------:R-:W-:Y:S01]  /*5c10*/  FFMA.FTZ R6, R6, c[0x0][0x23c], -R9.reuse ;  /* 0x00008f0006067a23 */ /* 0x100fe20000010809 */
[----:B------:R-:W-:Y:S02]  /*5c20*/  @!P0 ISETP.GE.AND P1, PT, R135, R5, PT ;  /* 0x000000058700820c */ /* 0x000fe40003f26270 */
[----:B------:R-:W-:Y:S01]  /*5c30*/  F2FP.BF16.PACK_AB R5, R141, R163 ;  /* 0x000000a38d05723e */ /* 0x000fe200000010ff */
[----:B------:R-:W-:Y:S02]  /*5c40*/  FFMA.FTZ R9, R4, c[0x0][0x23c], -R9 ;  /* 0x00008f0004097a23 */ /* 0x000fe40000010809 */
[----:B------:R-:W-:Y:S02]  /*5c50*/  FFMA.FTZ R4, R147, UR4, R2 ;  /* 0x0000000493047c23 */ /* 0x000fe40008010002 */
[----:B------:R4:W-:Y:S01]  /*5c60*/  MUFU.EX2 R155, R6 ;  /* 0x00000006009b7308 */ /* 0x0009e20000000800 */
[----:B------:R2:W-:Y:S01]  /*5c70*/  STS [R236+0x13000], R5 ;  /* 0x01300005ec007388 */ /* 0x0005e20000000800 */
[----:B-1----:R-:W-:Y:S02]  /*5c80*/  F2FP.BF16.PACK_AB R7, R59, R60 ;  /* 0x0000003c3b07723e */ /* 0x002fe400000010ff */
[----:B------:R-:W-:Y:S02]  /*5c90*/  @!P0 FSEL R4, R4, -INF , !P1 ;  /* 0xff80000004048808 */ /* 0x000fe40004800000 */
[----:B---3--:R-:W-:Y:S01]  /*5ca0*/  IADD3 R142, P0, R142, UR14, RZ ;  /* 0x0000000e8e8e7c10 */ /* 0x008fe2000ff1e0ff */
[----:B------:R1:W-:Y:S02]  /*5cb0*/  STS [R236+0x13400], R7 ;  /* 0x01340007ec007388 */ /* 0x0003e40000000800 */
[----:B------:R-:W-:Y:S01]  /*5cc0*/  FFMA.FTZ R0, R4, c[0x0][0x23c], -R0 ;  /* 0x00008f0004007a23 */ /* 0x000fe20000010800 */
[----:B------:R-:W-:Y:S01]  /*5cd0*/  F2FP.BF16.PACK_AB R4, R154, R157 ;  /* 0x0000009d9a04723e */ /* 0x000fe200000010ff */
[----:B------:R-:W2:Y:S01]  /*5ce0*/  MUFU.EX2 R147, R9 ;  /* 0x0000000900937308 */ /* 0x000ea20000000800 */
[----:B------:R-:W-:Y:S02]  /*5cf0*/  IADD3.X R143, R140, UR13, RZ, P0, !PT ;  /* 0x0000000d8c8f7c10 */ /* 0x000fe400087fe4ff */
[----:B------:R-:W-:Y:S01]  /*5d00*/  PLOP3.LUT P0, PT, PT, PT, UP0, 0x80, 0x0 ;  /* 0x000000000000781c */ /* 0x000fe20003f0f008 */
[----:B------:R2:W-:Y:S04]  /*5d10*/  STS [R235+0x13000], R4 ;  /* 0x01300004eb007388 */ /* 0x0005e80000000800 */
[----:B------:R-:W3:Y:S02]  /*5d20*/  LDG.E R140, [R142.64] ;  /* 0x000000068e8c7981 */ /* 0x000ee4000c1e1900 */
[----:B------:R2:W2:Y:S01]  /*5d30*/  MUFU.EX2 R248, R0 ;  /* 0x0000000000f87308 */ /* 0x0004a20000000800 */
[----:B----4-:R-:W-:Y:S02]  /*5d40*/  F2FP.BF16.PACK_AB R6, R57, R58 ;  /* 0x0000003a3906723e */ /* 0x010fe400000010ff */
[----:B--2---:R-:W-:Y:S02]  /*5d50*/  F2FP.BF16.PACK_AB R5, R47, R48 ;  /* 0x000000302f05723e */ /* 0x004fe400000010ff */
[----:B-1----:R-:W-:Y:S02]  /*5d60*/  F2FP.BF16.PACK_AB R7, R55, R56 ;  /* 0x000000383707723e */ /* 0x002fe400000010ff */
[----:B------:R-:W-:Y:S02]  /*5d70*/  F2FP.BF16.PACK_AB R4, R156, R160 ;  /* 0x000000a09c04723e */ /* 0x000fe400000010ff */
[----:B------:R-:W-:Y:S05]  /*5d80*/  F2FP.BF16.PACK_AB R0, R161, R162 ;  /* 0x000000a2a100723e */ /* 0x000fea00000010ff */
[----:B------:R1:W-:Y:S04]  /*5d90*/  STS [R235+0x13400], R0 ;  /* 0x01340000eb007388 */ /* 0x0003e80000000800 */
[----:B------:R2:W-:Y:S04]  /*5da0*/  STS [R236+0x14000], R6 ;  /* 0x01400006ec007388 */ /* 0x0005e80000000800 */
[----:B------:R4:W-:Y:S04]  /*5db0*/  STS [R236+0x14400], R5 ;  /* 0x01440005ec007388 */ /* 0x0009e80000000800 */
[----:B------:R4:W-:Y:S01]  /*5dc0*/  STS [R235+0x14000], R7 ;  /* 0x01400007eb007388 */ /* 0x0009e20000000800 */
[----:B-1----:R-:W-:Y:S02]  /*5dd0*/  F2FP.BF16.PACK_AB R0, R148, R149 ;  /* 0x000000959400723e */ /* 0x002fe400000010ff */
[----:B--2---:R-:W-:Y:S02]  /*5de0*/  F2FP.BF16.PACK_AB R6, R45, R46 ;  /* 0x0000002e2d06723e */ /* 0x004fe400000010ff */
[----:B----4-:R-:W-:Y:S03]  /*5df0*/  F2FP.BF16.PACK_AB R5, R152, R153 ;  /* 0x000000999805723e */ /* 0x010fe600000010ff */
[----:B------:R1:W-:Y:S01]  /*5e00*/  STS [R235+0x14400], R6 ;  /* 0x01440006eb007388 */ /* 0x0003e20000000800 */
[----:B------:R-:W-:Y:S03]  /*5e10*/  F2FP.BF16.PACK_AB R7, R245, R247 ;  /* 0x000000f7f507723e */ /* 0x000fe600000010ff */
[----:B------:R2:W-:Y:S04]  /*5e20*/  STS [R234+0x13000], R5 ;  /* 0x01300005ea007388 */ /* 0x0005e80000000800 */
[----:B------:R4:W-:Y:S04]  /*5e30*/  STS [R234+0x13400], R4 ;  /* 0x01340004ea007388 */ /* 0x0009e80000000800 */
[----:B------:R4:W-:Y:S01]  /*5e40*/  STS [R233+0x13000], R0 ;  /* 0x01300000e9007388 */ /* 0x0009e20000000800 */
[----:B-1----:R-:W-:Y:S02]  /*5e50*/  F2FP.BF16.PACK_AB R6, R39, R40 ;  /* 0x000000282706723e */ /* 0x002fe400000010ff */
[----:B--2---:R-:W-:Y:S02]  /*5e60*/  F2FP.BF16.PACK_AB R5, R147, R155 ;  /* 0x0000009b9305723e */ /* 0x004fe400000010ff */
[----:B----4-:R-:W-:Y:S03]  /*5e70*/  F2FP.BF16.PACK_AB R4, R169, R170 ;  /* 0x000000aaa904723e */ /* 0x010fe600000010ff */
[----:B------:R-:W-:Y:S01]  /*5e80*/  STS [R233+0x13400], R5 ;  /* 0x01340005e9007388 */ /* 0x000fe20000000800 */
[----:B------:R-:W-:Y:S03]  /*5e90*/  F2FP.BF16.PACK_AB R0, R248, R38 ;  /* 0x00000026f800723e */ /* 0x000fe600000010ff */
[----:B------:R-:W-:Y:S04]  /*5ea0*/  STS [R234+0x14000], R7 ;  /* 0x01400007ea007388 */ /* 0x000fe80000000800 */
[----:B------:R-:W-:Y:S04]  /*5eb0*/  STS [R234+0x14400], R6 ;  /* 0x01440006ea007388 */ /* 0x000fe80000000800 */
[----:B------:R-:W-:Y:S04]  /*5ec0*/  STS [R233+0x14000], R4 ;  /* 0x01400004e9007388 */ /* 0x000fe80000000800 */
[----:B------:R1:W-:Y:S04]  /*5ed0*/  STS [R233+0x14400], R0 ;  /* 0x01440000e9007388 */ /* 0x0003e80000000800 */
[----:B------:R-:W2:Y:S08]  /*5ee0*/  LDSM.16.M88.4 R32, [R223+0x6000] ;  /* 0x00600000df20783b */ /* 0x000eb00000000200 */
[----:B------:R-:W4:Y:S08]  /*5ef0*/  LDSM.16.M88.4 R28, [R223+0x6800] ;  /* 0x00680000df1c783b */ /* 0x000f300000000200 */
[----:B------:R-:W4:Y:S01]  /*5f00*/  LDSM.16.M88.4 R132, [R224+0x6000] ;  /* 0x00600000e084783b */ /* 0x000f220000000200 */
[----:B-1----:R-:W-:Y:S01]  /*5f10*/  FFMA.FTZ R0, -R164, R164, 1 ;  /* 0x3f800000a4007423 */ /* 0x002fe200000101a4 */
[----:B------:R-:W-:Y:S06]  /*5f20*/  MOV R164, R144 ;  /* 0x0000009000a47202 */ /* 0x000fec0000000f00 */
[----:B------:R-:W1:Y:S01]  /*5f30*/  LDSM.16.M88.4 R136, [R224+0x6800] ;  /* 0x00680000e088783b */ /* 0x000e620000000200 */
[----:B------:R-:W-:Y:S01]  /*5f40*/  FMUL.FTZ R0, R0, c[0x0][0x2ec] ;  /* 0x0000bb0000007a20 */ /* 0x000fe20000410000 */
        /* <DEDUP_REMOVED lines=52> */
[C---:B------:R-:W-:Y:S03]  /*6290*/  HMMA.16816.F32.BF16 R16, R132.reuse, R214, R16 ;  /* 0x000000d68410723c */ /* 0x040fe60000041810 */
[----:B------:R-:W-:Y:S02]  /*62a0*/  FMUL.FTZ R141, R141, R5 ;  /* 0x000000058d8d7220 */ /* 0x000fe40000410000 */
[----:B------:R-:W-:Y:S01]  /*62b0*/  FADD.FTZ R4, -R140, R4 ;  /* 0x000000048c047221 */ /* 0x000fe20000010100 */
[----:B------:R1:W2:Y:S02]  /*62c0*/  LDG.E R5, [R142.64+0x20] ;  /* 0x000020068e057981 */ /* 0x0002a4000c1e1900 */
[-C--:B------:R-:W-:Y:S01]  /*62d0*/  HMMA.16816.F32.BF16 R20, R132, R216.reuse, R20 ;  /* 0x000000d88414723c */ /* 0x080fe20000041814 */
[----:B------:R-:W-:Y:S03]  /*62e0*/  FMUL.FTZ R4, R163, R4 ;  /* 0x00000004a3047220 */ /* 0x000fe60000410000 */
[----:B------:R-:W-:Y:S01]  /*62f0*/  MOV R163, R145 ;  /* 0x0000009100a37202 */ /* 0x000fe20000000f00 */
        /* <DEDUP_REMOVED lines=25> */
[----:B------:R-:W-:Y:S02]  /*6490*/  FFMA.FTZ R17, -R151, R151, 1 ;  /* 0x3f80000097117423 */ /* 0x000fe40000010197 */
[----:B------:R-:W-:Y:S02]  /*64a0*/  FFMA.FTZ R16, -R150, R150, 1 ;  /* 0x3f80000096107423 */ /* 0x000fe40000010196 */
[----:B------:R-:W-:Y:S01]  /*64b0*/  FMUL.FTZ R33, R149, R20 ;  /* 0x0000001495217220 */ /* 0x000fe20000410000 */
[----:B------:R-:W-:Y:S01]  /*64c0*/  MOV R149, R237 ;  /* 0x000000ed00957202 */ /* 0x000fe20000000f00 */
[----:B------:R-:W-:Y:S01]  /*64d0*/  FMUL.FTZ R32, R148, R32 ;  /* 0x0000002094207220 */ /* 0x000fe20000410000 */
[----:B------:R-:W-:Y:S01]  /*64e0*/  MOV R148, R238 ;  /* 0x000000ee00947202 */ /* 0x000fe20000000f00 */
        /* <DEDUP_REMOVED lines=15> */
[----:B------:R-:W-:Y:S02]  /*65e0*/  FMUL.FTZ R32, R32, c[0x0][0x2ec] ;  /* 0x0000bb0020207a20 */ /* 0x000fe40000410000 */
[----:B------:R-:W-:Y:S02]  /*65f0*/  FFMA.FTZ R20, -R166, R166, 1 ;  /* 0x3f800000a6147423 */ /* 0x000fe400000101a6 */
[----:B------:R-:W-:Y:S02]  /*6600*/  FFMA.FTZ R133, -R250, R250, 1 ;  /* 0x3f800000fa857423 */ /* 0x000fe400000101fa */
[----:B------:R-:W-:Y:S02]  /*6610*/  FMUL.FTZ R20, R20, c[0x0][0x2ec] ;  /* 0x0000bb0014147a20 */ /* 0x000fe40000410000 */
[----:B------:R-:W-:Y:S02]  /*6620*/  FMUL.FTZ R133, R133, c[0x0][0x2ec] ;  /* 0x0000bb0085857a20 */ /* 0x000fe40000410000 */
[----:B------:R-:W-:Y:S02]  /*6630*/  FMUL.FTZ R141, R20, R134 ;  /* 0x00000086148d7220 */ /* 0x000fe40000410000 */
[----:B------:R-:W-:Y:S02]  /*6640*/  FFMA.FTZ R134, -R252, R252, 1 ;  /* 0x3f800000fc867423 */ /* 0x000fe400000101fc */
[----:B------:R-:W-:Y:S02]  /*6650*/  FFMA.FTZ R20, -R37, R37, 1 ;  /* 0x3f80000025147423 */ /* 0x000fe40000010125 */
[----:B------:R-:W-:Y:S02]  /*6660*/  FMUL.FTZ R134, R134, c[0x0][0x2ec] ;  /* 0x0000bb0086867a20 */ /* 0x000fe40000410000 */
        /* <DEDUP_REMOVED lines=14> */
[----:B------:R-:W-:Y:S01]  /*6750*/  FADD.FTZ R19, -R5, R19 ;  /* 0x0000001305137221 */ /* 0x000fe20000010100 */
        /* <DEDUP_REMOVED lines=15> */
[C---:B---3--:R-:W-:Y:S02]  /*6850*/  FADD.FTZ R5, -R4.reuse, R8 ;  /* 0x0000000804057221 */ /* 0x048fe40000010100 */
        /* <DEDUP_REMOVED lines=18> */
[----:B------:R-:W-:Y:S02]  /*6980*/  FMUL.FTZ R32, R32, R5 ;  /* 0x0000000520207220 */ /* 0x000fe40000410000 */
[C---:B------:R-:W-:Y:S01]  /*6990*/  FADD.FTZ R24, -R4.reuse, R24 ;  /* 0x0000001804187221 */ /* 0x040fe20000010100 */
[----:B------:R1:W5:Y:S01]  /*69a0*/  LDL.LU R53, [R1+0xa4] ;  /* 0x0000a40001357983 */ /* 0x0003620000300800 */
[----:B------:R-:W-:Y:S02]  /*69b0*/  FADD.FTZ R5, -R4, R25 ;  /* 0x0000001904057221 */ /* 0x000fe40000010100 */
[----:B------:R-:W-:Y:S01]  /*69c0*/  FFMA.FTZ R25, -R50, R50, 1 ;  /* 0x3f80000032197423 */ /* 0x000fe20000010132 */
[----:B------:R1:W5:Y:S01]  /*69d0*/  LDL.LU R52, [R1+0xa0] ;  /* 0x0000a00001347983 */ /* 0x0003620000300800 */
[----:B------:R-:W-:Y:S02]  /*69e0*/  FMUL.FTZ R23, R23, R6 ;  /* 0x0000000617177220 */ /* 0x000fe40000410000 */
[----:B------:R-:W-:Y:S01]  /*69f0*/  FMUL.FTZ R34, R34, R7 ;  /* 0x0000000722227220 */ /* 0x000fe20000410000 */
[----:B------:R1:W5:Y:S01]  /*6a00*/  LDL.LU R51, [R1+0x9c] ;  /* 0x00009c0001337983 */ /* 0x0003620000300800 */
[C---:B------:R-:W-:Y:S02]  /*6a10*/  FADD.FTZ R6, -R4.reuse, R28 ;  /* 0x0000001c04067221 */ /* 0x040fe40000010100 */
[----:B------:R-:W-:Y:S01]  /*6a20*/  FADD.FTZ R7, -R4, R29 ;  /* 0x0000001d04077221 */ /* 0x000fe20000010100 */
[----:B------:R1:W5:Y:S01]  /*6a30*/  LDL.LU R50, [R1+0x98] ;  /* 0x0000980001327983 */ /* 0x0003620000300800 */
[----:B------:R-:W-:Y:S02]  /*6a40*/  FMUL.FTZ R4, R247, R24 ;  /* 0x00000018f7047220 */ /* 0x000fe40000410000 */
[----:B------:R-:W-:Y:S02]  /*6a50*/  FFMA.FTZ R24, -R49, R49, 1 ;  /* 0x3f80000031187423 */ /* 0x000fe40000010131 */
[----:B------:R-:W-:Y:S01]  /*6a60*/  FMUL.FTZ R25, R25, c[0x0][0x2ec] ;  /* 0x0000bb0019197a20 */ /* 0x000fe20000410000 */
[----:B------:R1:W5:Y:S01]  /*6a70*/  LDL.LU R49, [R1+0x94] ;  /* 0x0000940001317983 */ /* 0x0003620000300800 */
[----:B------:R-:W-:Y:S02]  /*6a80*/  FMUL.FTZ R5, R245, R5 ;  /* 0x00000005f5057220 */ /* 0x000fe40000410000 */
[----:B------:R-:W-:Y:S02]  /*6a90*/  FFMA.FTZ R29, -R244, R244, 1 ;  /* 0x3f800000f41d7423 */ /* 0x000fe400000101f4 */
[----:B------:R-:W-:Y:S02]  /*6aa0*/  FMUL.FTZ R24, R24, c[0x0][0x2ec] ;  /* 0x0000bb0018187a20 */ /* 0x000fe40000410000 */
[----:B------:R-:W-:Y:S02]  /*6ab0*/  FMUL.FTZ R25, R25, R4 ;  /* 0x0000000419197220 */ /* 0x000fe40000410000 */
[----:B----4-:R-:W-:Y:S02]  /*6ac0*/  FADD.FTZ R4, -R0, R10 ;  /* 0x0000000a00047221 */ /* 0x010fe40000010100 */
[----:B------:R-:W-:Y:S02]  /*6ad0*/  FMUL.FTZ R6, R170, R6 ;  /* 0x00000006aa067220 */ /* 0x000fe40000410000 */
[----:B------:R-:W-:Y:S02]  /*6ae0*/  FFMA.FTZ R28, -R171, R171, 1 ;  /* 0x3f800000ab1c7423 */ /* 0x000fe400000101ab */
[----:B------:R-:W-:Y:S02]  /*6af0*/  FMUL.FTZ R29, R29, c[0x0][0x2ec] ;  /* 0x0000bb001d1d7a20 */ /* 0x000fe40000410000 */
[----:B------:R-:W-:Y:S02]  /*6b00*/  FMUL.FTZ R24, R24, R5 ;  /* 0x0000000518187220 */ /* 0x000fe40000410000 */
[----:B------:R-:W-:Y:S02]  /*6b10*/  FADD.FTZ R5, -R0, R11 ;  /* 0x0000000b00057221 */ /* 0x000fe40000010100 */
[----:B------:R-:W-:Y:S02]  /*6b20*/  FMUL.FTZ R4, R48, R4 ;  /* 0x0000000430047220 */ /* 0x000fe40000410000 */
[----:B------:R-:W-:Y:S01]  /*6b30*/  FMUL.FTZ R7, R169, R7 ;  /* 0x00000007a9077220 */ /* 0x000fe20000410000 */
[----:B------:R1:W5:Y:S01]  /*6b40*/  LDL.LU R48, [R1+0x90] ;  /* 0x0000900001307983 */ /* 0x0003620000300800 */
[----:B------:R-:W-:Y:S02]  /*6b50*/  FMUL.FTZ R28, R28, c[0x0][0x2ec] ;  /* 0x0000bb001c1c7a20 */ /* 0x000fe40000410000 */
[----:B------:R-:W-:Y:S02]  /*6b60*/  FMUL.FTZ R29, R29, R6 ;  /* 0x000000061d1d7220 */ /* 0x000fe40000410000 */
[----:B------:R-:W-:Y:S02]  /*6b70*/  FADD.FTZ R6, -R0, R14 ;  /* 0x0000000e00067221 */ /* 0x000fe40000010100 */
        /* <DEDUP_REMOVED lines=25> */
[C---:B------:R-:W-:Y:S02]  /*6d10*/  FADD.FTZ R4, -R0.reuse, R27 ;  /* 0x0000001b00047221 */ /* 0x040fe40000010100 */
[----:B------:R-:W-:Y:S02]  /*6d20*/  FMUL.FTZ R13, R13, R5 ;  /* 0x000000050d0d7220 */ /* 0x000fe40000410000 */
[----:B------:R-:W-:Y:S02]  /*6d30*/  FADD.FTZ R5, -R0, R30 ;  /* 0x0000001e00057221 */ /* 0x000fe40000010100 */
[----:B------:R-:W-:Y:S02]  /*6d40*/  FMUL.FTZ R18, R18, R6 ;  /* 0x0000000612127220 */ /* 0x000fe40000410000 */
[----:B------:R-:W-:Y:S02]  /*6d50*/  FADD.FTZ R6, -R0, R31 ;  /* 0x0000001f00067221 */ /* 0x000fe40000010100 */
[----:B------:R-:W-:Y:S02]  /*6d60*/  FMUL.FTZ R0, R40, R26 ;  /* 0x0000001a28007220 */ /* 0x000fe40000410000 */
        /* <DEDUP_REMOVED lines=8> */
[----:B------:R-:W-:Y:S01]  /*6df0*/  FMUL.FTZ R6, R248, R6 ;  /* 0x00000006f8067220 */ /* 0x000fe20000410000 */
[----:B------:R1:W5:Y:S01]  /*6e00*/  LDL.LU R37, [R1+0x64] ;  /* 0x0000640001257983 */ /* 0x0003620000300800 */
[----:B------:R-:W-:Y:S02]  /*6e10*/  FMUL.FTZ R19, R19, c[0x0][0x2ec] ;  /* 0x0000bb0013137a20 */ /* 0x000fe40000410000 */
[----:B------:R-:W-:Y:S01]  /*6e20*/  FMUL.FTZ R22, R22, c[0x0][0x2ec] ;  /* 0x0000bb0016167a20 */ /* 0x000fe20000410000 */
[----:B------:R1:W5:Y:S01]  /*6e30*/  LDL R150, [R1+0x18] ;  /* 0x0000180001967983 */ /* 0x0003620000100800 */
[----:B------:R-:W-:Y:S02]  /*6e40*/  FMUL.FTZ R33, R33, R8 ;  /* 0x0000000821217220 */ /* 0x000fe40000410000 */
[----:B------:R-:W-:Y:S01]  /*6e50*/  FMUL.FTZ R17, R17, R7 ;  /* 0x0000000711117220 */ /* 0x000fe20000410000 */
[----:B------:R1:W5:Y:S01]  /*6e60*/  LDL.LU R36, [R1+0x60] ;  /* 0x0000600001247983 */ /* 0x0003620000300800 */
[----:B------:R-:W-:Y:S02]  /*6e70*/  FMUL.FTZ R20, R20, R0 ;  /* 0x0000000014147220 */ /* 0x000fe40000410000 */
[----:B------:R-:W-:Y:S01]  /*6e80*/  FMUL.FTZ R19, R19, R4 ;  /* 0x0000000413137220 */ /* 0x000fe20000410000 */
[----:B------:R1:W5:Y:S01]  /*6e90*/  LDL R147, [R1+0x1c] ;  /* 0x00001c0001937983 */ /* 0x0003620000100800 */
[----:B------:R-:W-:Y:S02]  /*6ea0*/  FMUL.FTZ R22, R22, R5 ;  /* 0x0000000516167220 */ /* 0x000fe40000410000 */
[----:B------:R-:W-:Y:S01]  /*6eb0*/  FMUL.FTZ R21, R21, R6 ;  /* 0x0000000615157220 */ /* 0x000fe20000410000 */
[----:B------:R1:W5:Y:S04]  /*6ec0*/  LDL.LU R3, [R1+0x5c] ;  /* 0x00005c0001037983 */ /* 0x0003680000300800 */
[----:B------:R1:W5:Y:S06]  /*6ed0*/  LDL.64 R152, [R1] ;  /* 0x0000000001987983 */ /* 0x00036c0000100a00 */
[----:B------:R1:W5:Y:S01]  /*6ee0*/  LDL.LU R2, [R1+0x58] ;  /* 0x0000580001027983 */ /* 0x0003620000300800 */
[----:B------:R-:W-:-:S05]  /*6ef0*/  @!P0 BRA `(.L_x_367) ;  /* 0x0000030000008947 */ /* 0x000fca0003800000 */
        /* <DEDUP_REMOVED lines=38> */
[----:B---3--:R-:W-:Y:S03]  /*7160*/  @!P1 IMAD.MOV.U32 R4, RZ, RZ, R241 ;  /* 0x000000ffff049224 */ /* 0x008fe600078e00f1 */
        /* <DEDUP_REMOVED lines=9> */
.L_x_367:
        /* <DEDUP_REMOVED lines=11> */
[----:B--2---:R-:W-:Y:S02]  /*72b0*/  F2FP.BF16.PACK_AB R9, R17, R18 ;  /* 0x000000121109723e */ /* 0x004fe400000010ff */
        /* <DEDUP_REMOVED lines=33> */
[-C--:B--2---:R-:W-:Y:S08]  /*74d0*/  HMMA.16816.F32.BF16 R36, R4, R8.reuse, R36 ;  /* 0x000000080424723c */ /* 0x084ff00000041824 */
[C---:B----4-:R-:W-:Y:S08]  /*74e0*/  HMMA.16816.F32.BF16 R40, R12.reuse, R8, R40 ;  /* 0x000000080c28723c */ /* 0x050ff00000041828 */
[-C--:B------:R-:W-:Y:S08]  /*74f0*/  HMMA.16816.F32.BF16 R44, R12, R10.reuse, R44 ;  /* 0x0000000a0c2c723c */ /* 0x080ff0000004182c */
[C---:B------:R-:W-:Y:S01]  /*7500*/  HMMA.16816.F32.BF16 R48, R4.reuse, R10, R48 ;  /* 0x0000000a0430723c */ /* 0x040fe20000041830 */
[----:B------:R-:W2:Y:S07]  /*7510*/  LDSM.16.MT88.4 R8, [R0+0x8400] ;  /* 0x008400000008783b */ /* 0x000eae0000004200 */
        /* <DEDUP_REMOVED lines=55> */
[----:B---3--:R-:W-:Y:S01]  /*7890*/  IMAD.MOV.U32 R5, RZ, RZ, c[0x0][0x370] ;  /* 0x0000dc00ff057624 */ /* 0x008fe200078e00ff */
        /* <DEDUP_REMOVED lines=32> */
.L_x_368:
[----:B---3--:R-:W-:Y:S01]  /*7aa0*/  LDSM.16.M88.4 R24, [R225] ;  /* 0x00000000e118783b */ /* 0x008fe20000000200 */
        /* <DEDUP_REMOVED lines=460> */
[----:B------:R-:W-:Y:S02]  /*9770*/  ULDC.64 UR12, c[0x0][0x388] ;  /* 0x0000e200000c7ab9 */ /* 0x000fe40000000a00 */
[----:B------:R-:W-:Y:S02]  /*9780*/  UIADD3 UR5, UR5, UR11, URZ ;  /* 0x0000000b05057290 */ /* 0x000fe4000fffe03f */
[----:B------:R-:W-:-:S02]  /*9790*/  UIMAD UR9, UR59, UR12, URZ ;  /* 0x0000000c3b0972a4 */ /* 0x000fc4000f8e023f */
[----:B------:R-:W-:Y:S02]  /*97a0*/  UIMAD.WIDE.U32 UR4, UR31, UR12, UR4 ;  /* 0x0000000c1f0472a5 */ /* 0x000fe4000f8e0004 */
[----:B------:R-:W-:-:S04]  /*97b0*/  UIMAD UR9, UR31, UR13, UR9 ;  /* 0x0000000d1f0972a4 */ /* 0x000fc8000f8e0209 */
[----:B------:R-:W-:Y:S02]  /*97c0*/  UIADD3 UR16, UR5, UR9, URZ ;  /* 0x0000000905107290 */ /* 0x000fe4000fffe03f */
[----:B------:R-:W-:Y:S02]  /*97d0*/  UMOV UR15, UR4 ;  /* 0x00000004000f7c82 */ /* 0x000fe40008000000 */
.L_x_370:
        /* <DEDUP_REMOVED lines=18> */
.L_x_371:
[----:B------:R-:W-:Y:S01]  /*9900*/  BAR.SYNC.DEFER_BLOCKING 0x0 ;  /* 0x0000000000007b1d */ /* 0x000fe20000010000 */
[----:B-1----:R-:W-:Y:S01]  /*9910*/  IMAD.SHL.U32 R3, R151, 0x2, RZ ;  /* 0x0000000297037824 */ /* 0x002fe200078e00ff */
[----:B------:R-:W-:Y:S01]  /*9920*/  USHF.L.U32 UR4, UR22, 0x7, URZ ;  /* 0x0000000716047899 */ /* 0x000fe2000800063f */
[--C-:B------:R-:W-:Y:S01]  /*9930*/  SHF.R.S32.HI R7, RZ, 0x1f, R152.reuse ;  /* 0x0000001fff077819 */ /* 0x100fe20000011498 */
[----:B------:R-:W-:Y:S01]  /*9940*/  IMAD.MOV.U32 R6, RZ, RZ, R152 ;  /* 0x000000ffff067224 */ /* 0x000fe200078e0098 */
[----:B------:R-:W-:Y:S01]  /*9950*/  UIMAD UR8, UR22, -0x80, UR8 ;  /* 0xffffff80160878a4 */ /* 0x000fe2000f8e0208 */
        /* <DEDUP_REMOVED lines=9> */
[----:B------:R-:W-:-:S03]  /*99f0*/  ULDC.64 UR10, c[0x0][0x3b8] ;  /* 0x0000ee00000a7ab9 */ /* 0x000fc60000000a00 */
[----:B------:R-:W-:Y:S01]  /*9a00*/  IMAD.U32 R8, RZ, RZ, UR5 ;  /* 0x00000005ff087e24 */ /* 0x000fe2000f8e00ff */
[----:B------:R-:W-:Y:S01]  /*9a10*/  UIMAD UR5, UR58, UR10, URZ ;  /* 0x0000000a3a0572a4 */ /* 0x000fe2000f8e023f */
[----:B------:R2:W3:Y:S03]  /*9a20*/  LDS.128 R36, [R3+0xa000] ;  /* 0x00a0000003247984 */ /* 0x0004e60000000c00 */
[----:B------:R-:W-:Y:S01]  /*9a30*/  IADD3.X R5, R5, UR16, R8, P0, !PT ;  /* 0x0000001005057c10 */ /* 0x000fe200087fe408 */
[----:B------:R-:W-:Y:S01]  /*9a40*/  IMAD.U32 R8, RZ, RZ, UR35 ;  /* 0x00000023ff087e24 */ /* 0x000fe2000f8e00ff */
[----:B------:R2:W4:Y:S01]  /*9a50*/  LDS.128 R32, [R3+0xc000] ;  /* 0x00c0000003207984 */ /* 0x0005220000000c00 */
[----:B------:R-:W-:Y:S01]  /*9a60*/  UIMAD UR5, UR35, UR11, UR5 ;  /* 0x0000000b230572a4 */ /* 0x000fe2000f8e0205 */
[----:B-1----:R-:W-:Y:S02]  /*9a70*/  SHF.R.S32.HI R0, RZ, 0x1f, R9 ;  /* 0x0000001fff007819 */ /* 0x002fe40000011409 */
[----:B------:R2:W1:Y:S02]  /*9a80*/  LDS.128 R28, [R3+0xe000] ;  /* 0x00e00000031c7984 */ /* 0x0004640000000c00 */
[----:B------:R-:W-:Y:S01]  /*9a90*/  LEA.HI R0, R0, R9, RZ, 0x2 ;  /* 0x0000000900007211 */ /* 0x000fe200078f10ff */
[----:B------:R-:W-:Y:S01]  /*9aa0*/  IMAD.WIDE.U32 R8, R8, c[0x0][0x3b8], R4 ;  /* 0x0000ee0008087a25 */ /* 0x000fe200078e0004 */
[----:B------:R2:W1:Y:S02]  /*9ab0*/  LDS.128 R48, [R3+0xf000] ;  /* 0x00f0000003307984 */ /* 0x0004640000000c00 */
[----:B------:R-:W-:-:S02]  /*9ac0*/  SHF.R.S32.HI R0, RZ, 0x2, R0 ;  /* 0x00000002ff007819 */ /* 0x000fc40000011400 */
        /* <DEDUP_REMOVED lines=26> */
.L_x_373:
[----:B------:R-:W-:Y:S05]  /*9c70*/  BSYNC B0 ;  /* 0x0000000000007941 */ /* 0x000fea0003800000 */
.L_x_372:
        /* <DEDUP_REMOVED lines=20> */
.L_x_375:
[----:B------:R-:W-:Y:S05]  /*9dc0*/  BSYNC B0 ;  /* 0x0000000000007941 */ /* 0x000fea0003800000 */
.L_x_374:
        /* <DEDUP_REMOVED lines=29> */
.L_x_377:
[----:B------:R-:W-:Y:S05]  /*9fa0*/  BSYNC B0 ;  /* 0x0000000000007941 */ /* 0x000fea0003800000 */
.L_x_376:
        /* <DEDUP_REMOVED lines=16> */
.L_x_353:
[----:B------:R-:W-:Y:S05]  /*a0b0*/  BSYNC B1 ;  /* 0x0000000000017941 */ /* 0x000fea0003800000 */
.L_x_339:
        /* <DEDUP_REMOVED lines=11> */
.L_x_378:
[----:B------:R-:W-:Y:S05]  /*a170*/  EXIT ;  /* 0x000000000000794d */ /* 0x000fea0003800000 */
.L_x_380:
        /* <DEDUP_REMOVED lines=16> */
.L_x_676:


//--------------------- .text._ZN5flash25flash_bwd_dot_do_o_kernelILb0E23Flash_bwd_kernel_traitsILi96ELi64ELi128ELi8ELi2ELi4ELi4ELb1ELb0EN7cutlass10bfloat16_tE19Flash_kernel_traitsILi96ELi64ELi128ELi8ES3_EEEEvNS_16Flash_bwd_paramsE --------------------------
	.section	.text._ZN5flash25flash_bwd_dot_do_o_kernelILb0E23Flash_bwd_kernel_traitsILi96ELi64ELi128ELi8ELi2ELi4ELi4ELb1ELb0EN7cutlass10bfloat16_tE19Flash_kernel_traitsILi96ELi64ELi128ELi8ES3_EEEEvNS_16Flash_bwd_paramsE,"ax",@progbits
	.sectioninfo	@"SHI_REGISTERS=43"
	.align	128
        .global         _ZN5flash25flash_bwd_dot_do_o_kernelILb0E23Flash_bwd_kernel_traitsILi96ELi64ELi128ELi8ELi2ELi4ELi4ELb1ELb0EN7cutlass10bfloat16_tE19Flash_kernel_traitsILi96ELi64ELi128ELi8ES3_EEEEvNS_16Flash_bwd_paramsE
        .type           _ZN5flash25flash_bwd_dot_do_o_kernelILb0E23Flash_bwd_kernel_traitsILi96ELi64ELi128ELi8ELi2ELi4ELi4ELb1ELb0EN7cutlass10bfloat16_tE19Flash_kernel_traitsILi96ELi64ELi128ELi8ES3_EEEEvNS_16Flash_bwd_paramsE,@function
        .size           _ZN5flash25flash_bwd_dot_do_o_kernelILb0E23Flash_bwd_kernel_traitsILi96ELi64ELi128ELi8ELi2ELi4ELi4ELb1ELb0EN7cutlass10bfloat16_tE19Flash_kernel_traitsILi96ELi64ELi128ELi8ES3_EEEEvNS_16Flash_bwd_paramsE,(.L_x_677 - _ZN5flash25flash_bwd_dot_do_o_kernelILb0E23Flash_bwd_kernel_traitsILi96ELi64ELi128ELi8ELi2ELi4ELi4ELb1ELb0EN7cutlass10bfloat16_tE19Flash_kernel_traitsILi96ELi64ELi128ELi8ES3_EEEEvNS_16Flash_bwd_paramsE)
        .other          _ZN5flash25flash_bwd_dot_do_o_kernelILb0E23Flash_bwd_kernel_traitsILi96ELi64ELi128ELi8ELi2ELi4ELi4ELb1ELb0EN7cutlass10bfloat16_tE19Flash_kernel_traitsILi96ELi64ELi128ELi8ES3_EEEEvNS_16Flash_bwd_paramsE,@"STO_CUDA_ENTRY STV_DEFAULT"
_ZN5flash25flash_bwd_dot_do_o_kernelILb0E23Flash_bwd_kernel_traitsILi96ELi64ELi128ELi8ELi2ELi4ELi4ELb1ELb0EN7cutlass10bfloat16_tE19Flash_kernel_traitsILi96ELi64ELi128ELi8ES3_EEEEvNS_16Flash_bwd_paramsE:
.text._ZN5flash25flash_bwd_dot_do_o_kernelILb0E23Flash_bwd_kernel_traitsILi96ELi64ELi128ELi8ELi2ELi4ELi4ELb1ELb0EN7cutlass10bfloat16_tE19Flash_kernel_traitsILi96ELi64ELi128ELi8ES3_EEEEvNS_16Flash_bwd_paramsE:
[----:B------:R-:W-:Y:S02]  /*0000*/  IMAD.MOV.U32 R1, RZ, RZ, c[0x0][0x28] ;  /* 0x00000a00ff017624 */ /* 0x000fe400078e00ff */
[----:B------:R-:W0:Y:S01]  /*0010*/  S2R R7, SR_CTAID.Y ;  /* 0x0000000000077919 */ /* 0x000e220000002600 */
[----:B------:R-:W-:Y:S01]  /*0020*/  ISETP.NE.U32.AND P0, PT, RZ, c[0x0][0x240], PT ;  /* 0x00009000ff007a0c */ /* 0x000fe20003f05070 */
[----:B------:R-:W-:Y:S01]  /*0030*/  ULDC.64 UR4, c[0x0][0x118] ;  /* 0x0000460000047ab9 */ /* 0x000fe20000000a00 */
[----:B------:R-:W-:Y:S02]  /*0040*/  MOV R9, 0xffffffff ;  /* 0xffffffff00097802 */ /* 0x000fe40000000f00 */
[----:B------:R-:W-:-:S13]  /*0050*/  ISETP.NE.AND.EX P0, PT, RZ, c[0x0][0x244], PT, P0 ;  /* 0x00009100ff007a0c */ /* 0x000fda0003f05300 */
[----:B------:R-:W-:Y:S01]  /*0060*/  @P0 MOV R2, 0x4 ;  /* 0x0000000400020802 */ /* 0x000fe20000000f00 */
[----:B------:R-:W-:Y:S01]  /*0070*/  @P0 IMAD.MOV.U32 R5, RZ, RZ, 0x4 ;  /* 0x00000004ff050424 */ /* 0x000fe200078e00ff */
[----:B0-----:R-:W-:-:S03]  /*0080*/  @P0 IADD3 R4, R7, 0x1, RZ ;  /* 0x0000000107040810 */ /* 0x001fc60007ffe0ff */
[----:B------:R-:W-:-:S04]  /*0090*/  @P0 IMAD.WIDE R2, R7, R2, c[0x0][0x240] ;  /* 0x0000900007020625 */ /* 0x000fc800078e0202 */
[----:B------:R-:W-:Y:S01]  /*00a0*/  @P0 IMAD.WIDE R4, R4, R5, c[0x0][0x240] ;  /* 0x0000900004040625 */ /* 0x000fe200078e0205 */
[----:B------:R-:W2:Y:S05]  /*00b0*/  @P0 LDG.E R9, [R2.64] ;  /* 0x0000000402090981 */ /* 0x000eaa000c1e1900 */
[----:B------:R-:W2:Y:S04]  /*00c0*/  @P0 LDG.E R4, [R4.64] ;  /* 0x0000000404040981 */ /* 0x000ea8000c1e1900 */
[----:B------:R-:W0:Y:S02]  /*00d0*/  S2R R31, SR_CTAID.X ;  /* 0x00000000001f7919 */ /* 0x000e240000002500 */
[----:B0-----:R-:W-:Y:S01]  /*00e0*/  SHF.L.U32 R31, R31, 0x6, RZ ;  /* 0x000000061f1f7819 */ /* 0x001fe200000006ff */
[----:B--2---:R-:W-:-:S02]  /*00f0*/  @P0 IMAD.IADD R6, R4, 0x1, -R9 ;  /* 0x0000000104060824 */ /* 0x004fc400078e0a09 */
[----:B------:R-:W-:-:S05]  /*0100*/  @!P0 IMAD.MOV.U32 R6, RZ, RZ, c[0x0][0x214] ;  /* 0x00008500ff068624 */ /* 0x000fca00078e00ff */
[----:B------:R-:W-:-:S13]  /*0110*/  ISETP.GT.AND P0, PT, R6, R31, PT ;  /* 0x0000001f0600720c */ /* 0x000fda0003f04270 */
[----:B------:R-:W-:Y:S05]  /*0120*/  @!P0 EXIT ;  /* 0x000000000000894d */ /* 0x000fea0003800000 */
[C---:B------:R-:W-:Y:S01]  /*0130*/  ISETP.NE.AND P1, PT, R9.reuse, -0x1, PT ;  /* 0xffffffff0900780c */ /* 0x040fe20003f25270 */
[----:B------:R-:W0:Y:S01]  /*0140*/  S2R R0, SR_CTAID.Z ;  /* 0x0000000000007919 */ /* 0x000e220000002700 */
[----:B------:R-:W-:Y:S02]  /*0150*/  ULDC.U8 UR6, c[0x0][0x328] ;  /* 0x0000ca0000067ab9 */ /* 0x000fe40000000000 */
[----:B------:R-:W-:Y:S01]  /*0160*/  ISETP.NE.AND P0, PT, RZ, UR6, PT ;  /* 0x00000006ff007c0c */ /* 0x000fe2000bf05270 */
[----:B------:R-:W1:Y:S08]  /*0170*/  S2R R30, SR_TID.X ;  /* 0x00000000001e7919 */ /* 0x000e700000002100 */
[--C-:B------:R-:W-:Y:S01]  /*0180*/  @!P1 SHF.R.S32.HI R2, RZ, 0x1f, R7.reuse ;  /* 0x0000001fff029819 */ /* 0x100fe20000011407 */
[----:B------:R-:W-:Y:S01]  /*0190*/  @P1 IMAD.WIDE.U32 R20, R9, c[0x0][0x370], RZ ;  /* 0x0000dc0009141a25 */ /* 0x000fe200078e00ff */
[----:B------:R-:W-:-:S03]  /*01a0*/  @!P1 SHF.R.S32.HI R8, RZ, 0x1f, R7 ;  /* 0x0000001fff089819 */ /* 0x000fc60000011407 */
[----:B------:R-:W-:Y:S02]  /*01b0*/  @!P1 IMAD R4, R2, c[0x0][0x368], RZ ;  /* 0x0000da0002049a24 */ /* 0x000fe400078e02ff */
[----:B------:R-:W-:Y:S02]  /*01c0*/  @!P1 IMAD R8, R8, c[0x0][0x1e0], RZ ;  /* 0x0000780008089a24 */ /* 0x000fe400078e02ff */
[----:B------:R-:W-:Y:S02]  /*01d0*/  @!P1 IMAD R11, R7, c[0x0][0x36c], R4 ;  /* 0x0000db00070b9a24 */ /* 0x000fe400078e0204 */
[----:B------:R-:W-:-:S04]  /*01e0*/  @P1 IMAD.WIDE.U32 R32, R9, c[0x0][0x1e8], RZ ;  /* 0x00007a0009201a25 */ /* 0x000fc800078e00ff */
[----:B------:R-:W-:-:S04]  /*01f0*/  @!P1 IMAD.WIDE.U32 R2, R7, c[0x0][0x368], RZ ;  /* 0x0000da0007029a25 */ /* 0x000fc800078e00ff */
[----:B------:R-:W-:Y:S01]  /*0200*/  @!P1 IMAD.WIDE.U32 R4, R7, c[0x0][0x1e0], RZ ;  /* 0x0000780007049a25 */ /* 0x000fe200078e00ff */
[----:B------:R-:W-:-:S03]  /*0210*/  @!P1 MOV R20, R2 ;  /* 0x0000000200149202 */ /* 0x000fc60000000f00 */
[----:B------:R-:W-:Y:S01]  /*0220*/  @!P1 IMAD R13, R7, c[0x0][0x1e4], R8 ;  /* 0x00007900070d9a24 */ /* 0x000fe200078e0208 */
[----:B------:R-:W-:Y:S01]  /*0230*/  @!P1 MOV R32, R4 ;  /* 0x0000000400209202 */ /* 0x000fe20000000f00 */
[C---:B------:R-:W-:Y:S02]  /*0240*/  @P1 IMAD R21, R9.reuse, c[0x0][0x374], R21 ;  /* 0x0000dd0009151a24 */ /* 0x040fe400078e0215 */
[----:B------:R-:W-:Y:S02]  /*0250*/  @P1 IMAD R33, R9, c[0x0][0x1ec], R33 ;  /* 0x00007b0009211a24 */ /* 0x000fe400078e0221 */
[----:B------:R-:W-:Y:S02]  /*0260*/  @!P1 IMAD.IADD R21, R3, 0x1, R11 ;  /* 0x0000000103159824 */ /* 0x000fe400078e020b */
[----:B------:R-:W-:Y:S01]  /*0270*/  @!P1 IMAD.IADD R33, R5, 0x1, R13 ;  /* 0x0000000105219824 */ /* 0x000fe200078e020d */
[----:B------:R-:W-:Y:S05]  /*0280*/  @!P0 BRA `(.L_x_381) ;  /* 0x0000007000008947 */ /* 0x000fea0003800000 */
[----:B01----:R-:W-:Y:S01]  /*0290*/  HFMA2.MMA R3, -RZ, RZ, 0, 7.62939453125e-06 ;  /* 0x00000080ff037435 */ /* 0x003fe200000001ff */
[----:B------:R-:W-:-:S02]  /*02a0*/  @!P1 IMAD R9, R7, c[0x0][0x224], RZ ;  /* 0x0000890007099a24 */ /* 0x000fc400078e02ff */
[----:B------:R-:W-:-:S03]  /*02b0*/  IMAD.MOV.U32 R4, RZ, RZ, c[0x0][0x210] ;  /* 0x00008400ff047624 */ /* 0x000fc600078e00ff */
[----:B------:R-:W-:-:S04]  /*02c0*/  LEA R2, R7, R9, 0x7 ;  /* 0x0000000907027211 */ /* 0x000fc800078e38ff */
[----:B------:R-:W-:-:S04]  /*02d0*/  IMAD R3, R3, R4, c[0x0][0x234] ;  /* 0x00008d0003037624 */ /* 0x000fc800078e0204 */
[----:B------:R-:W-:Y:S01]  /*02e0*/  IMAD R2, R3, R0, R2 ;  /* 0x0000000003027224 */ /* 0x000fe200078e0202 */
[----:B------:R-:W-:Y:S05]  /*02f0*/  BRA `(.L_x_382) ;  /* 0x0000002000007947 */ /* 0x000fea0003800000 */
.L_x_381:
[----:B01----:R-:W-:-:S04]  /*0300*/  IMAD R2, R7, c[0x0][0x1c0], R0 ;  /* 0x0000700007027a24 */ /* 0x003fc800078e0200 */
[----:B------:R-:W-:-:S03]  /*0310*/  IMAD R2, R2, c[0x0][0x224], RZ ;  /* 0x0000890002027a24 */ /* 0x000fc600078e02ff */
.L_x_382:
[----:B------:R-:W-:Y:S01]  /*0320*/  SHF.R.S32.HI R3, RZ, 0x1f, R30 ;  /* 0x0000001fff037819 */ /* 0x000fe2000001141e */
[--C-:B------:R-:W-:Y:S01]  /*0330*/  IMAD.IADD R5, R6, 0x1, -R31.reuse ;  /* 0x0000000106057824 */ /* 0x100fe200078e0a1f */
[----:B------:R-:W-:Y:S01]  /*0340*/  IADD3 R35, R31, R2, RZ ;  /* 0x000000021f237210 */ /* 0x000fe20007ffe0ff */
[----:B------:R-:W-:Y:S01]  /*0350*/  BSSY B0, `(.L_x_383) ;  /* 0x000002b000007945 */ /* 0x000fe20003800000 */
[----:B------:R-:W-:Y:S01]  /*0360*/  LEA.HI R3, R3, R30, RZ, 0x2 ;  /* 0x0000001e03037211 */ /* 0x000fe200078f10ff */
[----:B------:R-:W-:Y:S01]  /*0370*/  CS2R R18, SRZ ;  /* 0x0000000000127805 */ /* 0x000fe2000001ff00 */
[----:B------:R-:W-:Y:S01]  /*0380*/  SHF.R.S32.HI R28, RZ, 0x1f, R31 ;  /* 0x0000001fff1c7819 */ /* 0x000fe2000001141f */
[----:B------:R-:W-:Y:S01]  /*0390*/  CS2R R6, SRZ ;  /* 0x0000000000067805 */ /* 0x000fe2000001ff00 */
[----:B------:R-:W-:Y:S01]  /*03a0*/  SHF.R.S32.HI R34, RZ, 0x2, R3 ;  /* 0x00000002ff227819 */ /* 0x000fe20000011403 */
[----:B------:R-:W-:Y:S01]  /*03b0*/  CS2R R10, SRZ ;  /* 0x00000000000a7805 */ /* 0x000fe2000001ff00 */
[----:B------:R-:W-:Y:S01]  /*03c0*/  LOP3.LUT R3, R3, 0x1ffffffc, RZ, 0xc0, !PT ;  /* 0x1ffffffc03037812 */ /* 0x000fe200078ec0ff */
[----:B------:R-:W-:Y:S01]  /*03d0*/  CS2R R8, SRZ ;  /* 0x0000000000087805 */ /* 0x000fe2000001ff00 */
[----:B------:R-:W-:Y:S01]  /*03e0*/  ISETP.GE.AND P0, PT, R34, R5, PT ;  /* 0x000000052200720c */ /* 0x000fe20003f06270 */
[----:B------:R-:W-:Y:S01]  /*03f0*/  CS2R R14, SRZ ;  /* 0x00000000000e7805 */ /* 0x000fe2000001ff00 */
[----:B------:R-:W-:Y:S01]  /*0400*/  SHF.R.S32.HI R36, RZ, 0x1f, R0 ;  /* 0x0000001fff247819 */ /* 0x000fe20000011400 */
[----:B------:R-:W-:Y:S01]  /*0410*/  IMAD.IADD R3, R30, 0x1, -R3 ;  /* 0x000000011e037824 */ /* 0x000fe200078e0a03 */
[----:B------:R-:W-:Y:S01]  /*0420*/  CS2R R4, SRZ ;  /* 0x0000000000047805 */ /* 0x000fe2000001ff00 */
[----:B------:R-:W-:Y:S01]  /*0430*/  MOV R22, RZ ;  /* 0x000000ff00167202 */ /* 0x000fe20000000f00 */
[----:B------:R-:W-:Y:S01]  /*0440*/  CS2R R12, SRZ ;  /* 0x00000000000c7805 */ /* 0x000fe2000001ff00 */
[----:B------:R-:W-:Y:S01]  /*0450*/  IMAD.SHL.U32 R2, R3, 0x8, RZ ;  /* 0x0000000803027824 */ /* 0x000fe200078e00ff */
[----:B------:R-:W-:-:S04]  /*0460*/  SHF.R.S32.HI R37, RZ, 0x1f, R34 ;  /* 0x0000001fff257819 */ /* 0x000fc80000011422 */
[----:B------:R-:W-:Y:S02]  /*0470*/  IADD3 R38, R2, 0x20, RZ ;  /* 0x0000002002267810 */ /* 0x000fe40007ffe0ff */
[----:B------:R-:W-:Y:S01]  /*0480*/  SHF.R.S32.HI R3, RZ, 0x1f, R2 ;  /* 0x0000001fff037819 */ /* 0x000fe20000011402 */
[----:B------:R-:W-:Y:S05]  /*0490*/  @P0 BRA `(.L_x_384) ;  /* 0x0000016000000947 */ /* 0x000fea0003800000 */
[----:B------:R-:W-:Y:S01]  /*04a0*/  IMAD R24, R28, c[0x0][0x370], RZ ;  /* 0x0000dc001c187a24 */ /* 0x000fe200078e02ff */
[----:B------:R-:W-:Y:S01]  /*04b0*/  ISETP.GE.AND P2, PT, R38, c[0x0][0x220], PT ;  /* 0x0000880026007a0c */ /* 0x000fe20003f46270 */
[----:B------:R-:W-:-:S04]  /*04c0*/  IMAD.WIDE.U32 R16, R31, c[0x0][0x370], R2 ;  /* 0x0000dc001f107a25 */ /* 0x000fc800078e0002 */
[----:B------:R-:W-:Y:S01]  /*04d0*/  IMAD R24, R31, c[0x0][0x374], R24 ;  /* 0x0000dd001f187a24 */ /* 0x000fe200078e0218 */
[----:B------:R-:W-:Y:S01]  /*04e0*/  IADD3 R20, P1, R20, R16, RZ ;  /* 0x0000001014147210 */ /* 0x000fe20007f3e0ff */
[----:B------:R-:W-:-:S03]  /*04f0*/  IMAD R23, R36, c[0x0][0x378], RZ ;  /* 0x0000de0024177a24 */ /* 0x000fc600078e02ff */
[----:B------:R-:W-:Y:S01]  /*0500*/  IADD3.X R21, R21, R17, R24, P1, !PT ;  /* 0x0000001115157210 */ /* 0x000fe20000ffe418 */
[----:B------:R-:W-:Y:S01]  /*0510*/  IMAD R23, R0, c[0x0][0x37c], R23 ;  /* 0x0000df0000177a24 */ /* 0x000fe200078e0217 */
[C---:B------:R-:W-:Y:S01]  /*0520*/  IADD3 R24, R2.reuse, 0x40, RZ ;  /* 0x0000004002187810 */ /* 0x040fe20007ffe0ff */
[----:B------:R-:W-:Y:S01]  /*0530*/  IMAD R17, R37, c[0x0][0x370], RZ ;  /* 0x0000dc0025117a24 */ /* 0x000fe200078e02ff */
[----:B------:R-:W-:Y:S01]  /*0540*/  ISETP.GE.AND P1, PT, R2, c[0x0][0x220], PT ;  /* 0x0000880002007a0c */ /* 0x000fe20003f26270 */
[----:B------:R-:W-:Y:S01]  /*0550*/  IMAD.WIDE.U32 R20, R0, c[0x0][0x378], R20 ;  /* 0x0000de0000147a25 */ /* 0x000fe200078e0014 */
[----:B------:R-:W-:-:S04]  /*0560*/  ISETP.GE.AND P3, PT, R24, c[0x0][0x220], PT ;  /* 0x0000880018007a0c */ /* 0x000fc80003f66270 */
[----:B------:R-:W-:Y:S01]  /*0570*/  IADD3 R21, R21, R23, RZ ;  /* 0x0000001715157210 */ /* 0x000fe20007ffe0ff */
[----:B------:R-:W-:-:S04]  /*0580*/  IMAD R23, R34, c[0x0][0x374], R17 ;  /* 0x0000dd0022177a24 */ /* 0x000fc800078e0211 */
[----:B------:R-:W-:-:S04]  /*0590*/  IMAD.WIDE.U32 R16, R34, c[0x0][0x370], R20 ;  /* 0x0000dc0022107a25 */ /* 0x000fc800078e0014 */
[----:B------:R-:W-:Y:S01]  /*05a0*/  IMAD.IADD R17, R17, 0x1, R23 ;  /* 0x0000000111117824 */ /* 0x000fe200078e0217 */
[----:B------:R-:W-:-:S04]  /*05b0*/  LEA R20, P4, R16, c[0x0][0x330], 0x1 ;  /* 0x0000cc0010147a11 */ /* 0x000fc800078808ff */
[----:B------:R-:W-:-:S05]  /*05c0*/  LEA.HI.X R21, R16, c[0x0][0x334], R17, 0x1, P4 ;  /* 0x0000cd0010157a11 */ /* 0x000fca00020f0c11 */
[----:B------:R0:W5:Y:S04]  /*05d0*/  @!P1 LDG.E.128 R8, [R20.64] ;  /* 0x0000000414089981 */ /* 0x000168000c1e1d00 */
[----:B------:R0:W5:Y:S04]  /*05e0*/  @!P2 LDG.E.128 R4, [R20.64+0x40] ;  /* 0x000040041404a981 */ /* 0x000168000c1e1d00 */
[----:B------:R0:W5:Y:S02]  /*05f0*/  @!P3 LDG.E.128 R12, [R20.64+0x80] ;  /* 0x00008004140cb981 */ /* 0x000164000c1e1d00 */
.L_x_384:
[----:B------:R-:W-:Y:S05]  /*0600*/  BSYNC B0 ;  /* 0x0000000000007941 */ /* 0x000fea0003800000 */
.L_x_383:
[----:B------:R-:W-:Y:S01]  /*0610*/  BSSY B0, `(.L_x_385) ;  /* 0x000001f000007945 */ /* 0x000fe20003800000 */
[----:B------:R-:W-:Y:S01]  /*0620*/  CS2R R16, SRZ ;  /* 0x0000000000107805 */ /* 0x000fe2000001ff00 */
[----:B------:R-:W-:Y:S01]  /*0630*/  CS2R R26, SRZ ;  /* 0x00000000001a7805 */ /* 0x000fe2000001ff00 */
[----:B------:R-:W-:Y:S01]  /*0640*/  CS2R R24, SRZ ;  /* 0x0000000000187805 */ /* 0x000fe2000001ff00 */
[----:B------:R-:W-:Y:S01]  /*0650*/  MOV R23, RZ ;  /* 0x000000ff00177202 */ /* 0x000fe20000000f00 */
[----:B0-----:R-:W-:Y:S01]  /*0660*/  CS2R R20, SRZ ;  /* 0x0000000000147805 */ /* 0x001fe2000001ff00 */
[----:B------:R-:W-:Y:S05]  /*0670*/  @P0 BRA `(.L_x_386) ;  /* 0x0000018000000947 */ /* 0x000fea0003800000 */
[----:B------:R-:W-:Y:S01]  /*0680*/  IMAD R40, R28, c[0x0][0x1e8], RZ ;  /* 0x00007a001c287a24 */ /* 0x000fe200078e02ff */
[----:B------:R-:W-:Y:S01]  /*0690*/  MOV R29, R3 ;  /* 0x00000003001d7202 */ /* 0x000fe20000000f00 */
[----:B------:R-:W-:Y:S01]  /*06a0*/  IMAD.MOV.U32 R28, RZ, RZ, R2 ;  /* 0x000000ffff1c7224 */ /* 0x000fe200078e0002 */
[----:B------:R-:W-:Y:S01]  /*06b0*/  ISETP.GE.AND P1, PT, R2, c[0x0][0x220], PT ;  /* 0x0000880002007a0c */ /* 0x000fe20003f26270 */
[C---:B------:R-:W-:Y:S01]  /*06c0*/  IMAD R40, R31.reuse, c[0x0][0x1ec], R40 ;  /* 0x00007b001f287a24 */ /* 0x040fe200078e0228 */
[----:B------:R-:W-:Y:S01]  /*06d0*/  ISETP.GE.AND P2, PT, R38, c[0x0][0x220], PT ;  /* 0x0000880026007a0c */ /* 0x000fe20003f46270 */
[----:B------:R-:W-:-:S04]  /*06e0*/  IMAD.WIDE.U32 R28, R31, c[0x0][0x1e8], R28 ;  /* 0x00007a001f1c7a25 */ /* 0x000fc800078e001c */
[----:B------:R-:W-:Y:S01]  /*06f0*/  IMAD R3, R36, c[0x0][0x1f0], RZ ;  /* 0x00007c0024037a24 */ /* 0x000fe200078e02ff */
[----:B------:R-:W-:Y:S01]  /*0700*/  IADD3 R32, P0, R32, R28, RZ ;  /* 0x0000001c20207210 */ /* 0x000fe20007f1e0ff */
[----:B------:R-:W-:Y:S02]  /*0710*/  IMAD R37, R37, c[0x0][0x1e8], RZ ;  /* 0x00007a0025257a24 */ /* 0x000fe400078e02ff */
[----:B------:R-:W-:Y:S01]  /*0720*/  IMAD R3, R0, c[0x0][0x1f4], R3 ;  /* 0x00007d0000037a24 */ /* 0x000fe200078e0203 */
[----:B------:R-:W-:-:S05]  /*0730*/  IADD3.X R33, R33, R29, R40, P0, !PT ;  /* 0x0000001d21217210 */ /* 0x000fca00007fe428 */
[----:B------:R-:W-:Y:S01]  /*0740*/  IMAD.WIDE.U32 R32, R0, c[0x0][0x1f0], R32 ;  /* 0x00007c0000207a25 */ /* 0x000fe200078e0020 */
[----:B------:R-:W-:-:S03]  /*0750*/  IADD3 R0, R2, 0x40, RZ ;  /* 0x0000004002007810 */ /* 0x000fc60007ffe0ff */
[----:B------:R-:W-:Y:S01]  /*0760*/  IMAD.IADD R33, R33, 0x1, R3 ;  /* 0x0000000121217824 */ /* 0x000fe200078e0203 */
[----:B------:R-:W-:Y:S01]  /*0770*/  ISETP.GE.AND P3, PT, R0, c[0x0][0x220], PT ;  /* 0x0000880000007a0c */ /* 0x000fe20003f66270 */
[C---:B------:R-:W-:Y:S02]  /*0780*/  IMAD R3, R34.reuse, c[0x0][0x1ec], R37 ;  /* 0x00007b0022037a24 */ /* 0x040fe400078e0225 */
[----:B------:R-:W-:-:S05]  /*0790*/  IMAD.WIDE.U32 R28, R34, c[0x0][0x1e8], R32 ;  /* 0x00007a00221c7a25 */ /* 0x000fca00078e0020 */
[----:B------:R-:W-:Y:S02]  /*07a0*/  IADD3 R3, R29, R3, RZ ;  /* 0x000000031d037210 */ /* 0x000fe40007ffe0ff */
[----:B------:R-:W-:-:S04]  /*07b0*/  LEA R2, P0, R28, c[0x0][0x1d0], 0x1 ;  /* 0x000074001c027a11 */ /* 0x000fc800078008ff */
[----:B------:R-:W-:-:S05]  /*07c0*/  LEA.HI.X R3, R28, c[0x0][0x1d4], R3, 0x1, P0 ;  /* 0x000075001c037a11 */ /* 0x000fca00000f0c03 */
[----:B------:R0:W5:Y:S04]  /*07d0*/  @!P1 LDG.E.128 R24, [R2.64] ;  /* 0x0000000402189981 */ /* 0x000168000c1e1d00 */
[----:B------:R0:W5:Y:S04]  /*07e0*/  @!P2 LDG.E.128 R16, [R2.64+0x40] ;  /* 0x000040040210a981 */ /* 0x000168000c1e1d00 */
[----:B------:R0:W5:Y:S02]  /*07f0*/  @!P3 LDG.E.128 R20, [R2.64+0x80] ;  /* 0x000080040214b981 */ /* 0x000164000c1e1d00 */
.L_x_386:
[----:B------:R-:W-:Y:S05]  /*0800*/  BSYNC B0 ;  /* 0x0000000000007941 */ /* 0x000fea0003800000 */
.L_x_385:
[C---:B0----5:R-:W-:Y:S01]  /*0810*/  LOP3.LUT R2, R8.reuse, 0xffff0000, RZ, 0xc0, !PT ;  /* 0xffff000008027812 */ /* 0x061fe200078ec0ff */
[----:B------:R-:W-:Y:S01]  /*0820*/  IMAD.U32 R0, R8, 0x10000, RZ ;  /* 0x0001000008007824 */ /* 0x000fe200078e00ff */
[----:B------:R-:W-:-:S02]  /*0830*/  LOP3.LUT R29, R24, 0xffff0000, RZ, 0xc0, !PT ;  /* 0xffff0000181d7812 */ /* 0x000fc400078ec0ff */
[----:B------:R-:W-:Y:S02]  /*0840*/  SHF.L.U32 R3, R24, 0x10, RZ ;  /* 0x0000001018037819 */ /* 0x000fe400000006ff */
[----:B------:R-:W-:Y:S01]  /*0850*/  LOP3.LUT P0, RZ, R30, 0x3, RZ, 0xc0, !PT ;  /* 0x000000031eff7812 */ /* 0x000fe2000780c0ff */
[----:B------:R-:W-:Y:S01]  /*0860*/  FMUL.FTZ R8, R2, R29 ;  /* 0x0000001d02087220 */ /* 0x000fe20000410000 */
[----:B------:R-:W-:Y:S01]  /*0870*/  SHF.L.U32 R29, R25, 0x10, RZ ;  /* 0x00000010191d7819 */ /* 0x000fe200000006ff */
[----:B------:R-:W-:Y:S01]  /*0880*/  IMAD.U32 R2, R9, 0x10000, RZ ;  /* 0x0001000009027824 */ /* 0x000fe200078e00ff */
[----:B------:R-:W-:Y:S01]  /*0890*/  LOP3.LUT R25, R25, 0xffff0000, RZ, 0xc0, !PT ;  /* 0xffff000019197812 */ /* 0x000fe200078ec0ff */
[----:B------:R-:W-:Y:S01]  /*08a0*/  FFMA.FTZ R0, R0, R3, R8 ;  /* 0x0000000300007223 */ /* 0x000fe20000010008 */
[----:B------:R-:W-:Y:S02]  /*08b0*/  LOP3.LUT R8, R9, 0xffff0000, RZ, 0xc0, !PT ;  /* 0xffff000009087812 */ /* 0x000fe400078ec0ff */
[----:B------:R-:W-:Y:S01]  /*08c0*/  SHF.L.U32 R3, R26, 0x10, RZ ;  /* 0x000000101a037819 */ /* 0x000fe200000006ff */
[----:B------:R-:W-:Y:S01]  /*08d0*/  FFMA.FTZ R2, R2, R29, R0 ;  /* 0x0000001d02027223 */ /* 0x000fe20000010000 */
[----:B------:R-:W-:Y:S01]  /*08e0*/  LOP3.LUT R9, R26, 0xffff0000, RZ, 0xc0, !PT ;  /* 0xffff00001a097812 */ /* 0x000fe200078ec0ff */
[----:B------:R-:W-:-:S02]  /*08f0*/  IMAD.U32 R0, R10, 0x10000, RZ ;  /* 0x000100000a007824 */ /* 0x000fc400078e00ff */
[----:B------:R-:W-:Y:S01]  /*0900*/  FFMA.FTZ R8, R8, R25, R2 ;  /* 0x0000001908087223 */ /* 0x000fe20000010002 */
[----:B------:R-:W-:Y:S02]  /*0910*/  LOP3.LUT R2, R10, 0xffff0000, RZ, 0xc0, !PT ;  /* 0xffff00000a027812 */ /* 0x000fe400078ec0ff */
[----:B------:R-:W-:Y:S01]  /*0920*/  LOP3.LUT R10, R11, 0xffff0000, RZ, 0xc0, !PT ;  /* 0xffff00000b0a7812 */ /* 0x000fe200078ec0ff */
[----:B------:R-:W-:Y:S01]  /*0930*/  FFMA.FTZ R8, R0, R3, R8 ;  /* 0x0000000300087223 */ /* 0x000fe20000010008 */
[----:B------:R-:W-:Y:S01]  /*0940*/  SHF.L.U32 R3, R27, 0x10, RZ ;  /* 0x000000101b037819 */ /* 0x000fe200000006ff */
[----:B------:R-:W-:Y:S01]  /*0950*/  IMAD.U32 R0, R11, 0x10000, RZ ;  /* 0x000100000b007824 */ /* 0x000fe200078e00ff */
[----:B------:R-:W-:Y:S01]  /*0960*/  LOP3.LUT R27, R27, 0xffff0000, RZ, 0xc0, !PT ;  /* 0xffff00001b1b7812 */ /* 0x000fe200078ec0ff */
[----:B------:R-:W-:Y:S01]  /*0970*/  FFMA.FTZ R2, R2, R9, R8 ;  /* 0x0000000902027223 */ /* 0x000fe20000010008 */
[----:B------:R-:W-:-:S03]  /*0980*/  LOP3.LUT R9, R16, 0xffff0000, RZ, 0xc0, !PT ;  /* 0xffff000010097812 */ /* 0x000fc600078ec0ff */
[----:B------:R-:W-:Y:S01]  /*0990*/  FFMA.FTZ R2, R0, R3, R2 ;  /* 0x0000000300027223 */ /* 0x000fe20000010002 */
[----:B------:R-:W-:Y:S01]  /*09a0*/  SHF.L.U32 R3, R16, 0x10, RZ ;  /* 0x0000001010037819 */ /* 0x000fe200000006ff */
[----:B------:R-:W-:Y:S02]  /*09b0*/  IMAD.U32 R0, R4, 0x10000, RZ ;  /* 0x0001000004007824 */ /* 0x000fe400078e00ff */
        /* <DEDUP_REMOVED lines=23> */
[C---:B------:R-:W-:Y:S01]  /*0b30*/  IMAD.U32 R0, R12.reuse, 0x10000, RZ ;  /* 0x000100000c007824 */ /* 0x040fe200078e00ff */
[----:B------:R-:W-:Y:S01]  /*0b40*/  LOP3.LUT R12, R12, 0xffff0000, RZ, 0xc0, !PT ;  /* 0xffff00000c0c7812 */ /* 0x000fe200078ec0ff */
[----:B------:R-:W-:-:S04]  /*0b50*/  FFMA.FTZ R2, R6, R19, R2 ;  /* 0x0000001306027223 */ /* 0x000fc80000010002 */
[----:B------:R-:W-:Y:S01]  /*0b60*/  FFMA.FTZ R2, R0, R3, R2 ;  /* 0x0000000300027223 */ /* 0x000fe20000010002 */
[----:B------:R-:W-:Y:S01]  /*0b70*/  SHF.L.U32 R3, R21, 0x10, RZ ;  /* 0x0000001015037819 */ /* 0x000fe200000006ff */
[C---:B------:R-:W-:Y:S01]  /*0b80*/  IMAD.U32 R0, R13.reuse, 0x10000, RZ ;  /* 0x000100000d007824 */ /* 0x040fe200078e00ff */
[----:B------:R-:W-:Y:S01]  /*0b90*/  LOP3.LUT R13, R13, 0xffff0000, RZ, 0xc0, !PT ;  /* 0xffff00000d0d7812 */ /* 0x000fe200078ec0ff */
[----:B------:R-:W-:Y:S01]  /*0ba0*/  FFMA.FTZ R5, R12, R5, R2 ;  /* 0x000000050c057223 */ /* 0x000fe20000010002 */
[----:B------:R-:W-:-:S03]  /*0bb0*/  LOP3.LUT R2, R21, 0xffff0000, RZ, 0xc0, !PT ;  /* 0xffff000015027812 */ /* 0x000fc600078ec0ff */
        /* <DEDUP_REMOVED lines=13> */
[----:B------:R-:W-:-:S03]  /*0c90*/  SHF.R.S32.HI R5, RZ, 0x1f, R35 ;  /* 0x0000001fff057819 */ /* 0x000fc60000011423 */
[----:B------:R-:W-:-:S05]  /*0ca0*/  FFMA.FTZ R0, R15, R2, R0 ;  /* 0x000000020f007223 */ /* 0x000fca0000010000 */
[----:B------:R-:W0:Y:S02]  /*0cb0*/  SHFL.BFLY PT, R3, R0, 0x2, 0x1f ;  /* 0x0c401f0000037f89 */ /* 0x000e2400000e0000 */
[----:B0-----:R-:W-:-:S05]  /*0cc0*/  FADD.FTZ R3, R0, R3 ;  /* 0x0000000300037221 */ /* 0x001fca0000010000 */
[----:B------:R0:W1:Y:S01]  /*0cd0*/  SHFL.BFLY PT, R4, R3, 0x1, 0x1f ;  /* 0x0c201f0003047f89 */ /* 0x00006200000e0000 */
[----:B------:R-:W-:Y:S05]  /*0ce0*/  @P0 EXIT ;  /* 0x000000000000094d */ /* 0x000fea0003800000 */
[----:B------:R-:W-:Y:S01]  /*0cf0*/  LEA.HI R30, P0, R30, R35, RZ, 0x1e ;  /* 0x000000231e1e7211 */ /* 0x000fe2000781f0ff */
[----:B-1----:R-:W-:-:S04]  /*0d00*/  FADD.FTZ R4, R3, R4 ;  /* 0x0000000403047221 */ /* 0x002fc80000010000 */
[----:B------:R-:W-:Y:S01]  /*0d10*/  IMAD.X R5, RZ, RZ, R5, P0 ;  /* 0x000000ffff057224 */ /* 0x000fe200000e0605 */
[----:B------:R-:W-:-:S04]  /*0d20*/  LEA R2, P0, R30, c[0x0][0x3c8], 0x2 ;  /* 0x0000f2001e027a11 */ /* 0x000fc800078010ff */
[----:B0-----:R-:W-:Y:S01]  /*0d30*/  LEA.HI.X R3, R30, c[0x0][0x3cc], R5, 0x2, P0 ;  /* 0x0000f3001e037a11 */ /* 0x001fe200000f1405 */
[----:B------:R-:W-:-:S05]  /*0d40*/  FMUL.FTZ R5, R4, c[0x0][0x2d4] ;  /* 0x0000b50004057a20 */ /* 0x000fca0000410000 */
[----:B------:R-:W-:Y:S01]  /*0d50*/  STG.E [R2.64], R5 ;  /* 0x0000000502007986 */ /* 0x000fe2000c101904 */
[----:B------:R-:W-:Y:S05]  /*0d60*/  EXIT ;  /* 0x000000000000794d */ /* 0x000fea0003800000 */
.L_x_387:
        /* <DEDUP_REMOVED lines=9> */
.L_x_677:


//--------------------- .text._ZN5flash25flash_bwd_dot_do_o_kernelILb1E23Flash_bwd_kernel_traitsILi96ELi64ELi128ELi8ELi2ELi4ELi4ELb1ELb0EN7cutlass10bfloat16_tE19Flash_kernel_traitsILi96ELi64ELi128ELi8ES3_EEEEvNS_16Flash_bwd_paramsE --------------------------
	.section	.text._ZN5flash25flash_bwd_dot_do_o_kernelILb1E23Flash_bwd_kernel_traitsILi96ELi64ELi128ELi8ELi2ELi4ELi4ELb1ELb0EN7cutlass10bfloat16_tE19Flash_kernel_traitsILi96ELi64ELi128ELi8ES3_EEEEvNS_16Flash_bwd_paramsE,"ax",@progbits
	.sectioninfo	@"SHI_REGISTERS=45"
	.align	128
        .global         _ZN5flash25flash_bwd_dot_do_o_kernelILb1E23Flash_bwd_kernel_traitsILi96ELi64ELi128ELi8ELi2ELi4ELi4ELb1ELb0EN7cutlass10bfloat16_tE19Flash_kernel_traitsILi96ELi64ELi128ELi8ES3_EEEEvNS_16Flash_bwd_paramsE
        .type           _ZN5flash25flash_bwd_dot_do_o_kernelILb1E23Flash_bwd_kernel_traitsILi96ELi64ELi128ELi8ELi2ELi4ELi4ELb1ELb0EN7cutlass10bfloat16_tE19Flash_kernel_traitsILi96ELi64ELi128ELi8ES3_EEEEvNS_16Flash_bwd_paramsE,@function
        .size           _ZN5flash25flash_bwd_dot_do_o_kernelILb1E23Flash_bwd_kernel_traitsILi96ELi64ELi128ELi8ELi2ELi4ELi4ELb1ELb0EN7cutlass10bfloat16_tE19Flash_kernel_traitsILi96ELi64ELi128ELi8ES3_EEEEvNS_16Flash_bwd_paramsE,(.L_x_678 - _ZN5flash25flash_bwd_dot_do_o_kernelILb1E23Flash_bwd_kernel_traitsILi96ELi64ELi128ELi8ELi2ELi4ELi4ELb1ELb0EN7cutlass10bfloat16_tE19Flash_kernel_traitsILi96ELi64ELi128ELi8ES3_EEEEvNS_16Flash_bwd_paramsE)
        .other          _ZN5flash25flash_bwd_dot_do_o_kernelILb1E23Flash_bwd_kernel_traitsILi96ELi64ELi128ELi8ELi2ELi4ELi4ELb1ELb0EN7cutlass10bfloat16_tE19Flash_kernel_traitsILi96ELi64ELi128ELi8ES3_EEEEvNS_16Flash_bwd_paramsE,@"STO_CUDA_ENTRY STV_DEFAULT"
_ZN5flash25flash_bwd_dot_do_o_kernelILb1E23Flash_bwd_kernel_traitsILi96ELi64ELi128ELi8ELi2ELi4ELi4ELb1ELb0EN7cutlass10bfloat16_tE19Flash_kernel_traitsILi96ELi64ELi128ELi8ES3_EEEEvNS_16Flash_bwd_paramsE:
.text._ZN5flash25flash_bwd_dot_do_o_kernelILb1E23Flash_bwd_kernel_traitsILi96ELi64ELi128ELi8ELi2ELi4ELi4ELb1ELb0EN7cutlass10bfloat16_tE19Flash_kernel_traitsILi96ELi64ELi128ELi8ES3_EEEEvNS_16Flash_bwd_paramsE:
[----:B------:R-:W-:Y:S02]  /*0000*/  MOV R1, c[0x0][0x28] ;  /* 0x00000a0000017a02 */ /* 0x000fe40000000f00 */
[----:B------:R-:W0:Y:S01]  /*0010*/  S2R R5, SR_CTAID.Y ;  /* 0x0000000000057919 */ /* 0x000e220000002600 */
[----:B------:R-:W-:Y:S01]  /*0020*/  ISETP.NE.U32.AND P0, PT, RZ, c[0x0][0x240], PT ;  /* 0x00009000ff007a0c */ /* 0x000fe20003f05070 */
[----:B------:R-:W-:Y:S01]  /*0030*/  IMAD.MOV.U32 R10, RZ, RZ, -0x1 ;  /* 0xffffffffff0a7424 */ /* 0x000fe200078e00ff */
[----:B------:R-:W-:Y:S02]  /*0040*/  ULDC.64 UR4, c[0x0][0x118] ;  /* 0x0000460000047ab9 */ /* 0x000fe40000000a00 */
        /* <DEDUP_REMOVED lines=9> */
[----:B0-----:R-:W-:Y:S01]  /*00e0*/  IMAD.SHL.U32 R41, R41, 0x40, RZ ;  /* 0x0000004029297824 */ /* 0x001fe200078e00ff */
[----:B--2---:R-:W-:-:S02]  /*00f0*/  @P0 IADD3 R8, R7, -R10, RZ ;  /* 0x8000000a07080210 */ /* 0x004fc40007ffe0ff */
[----:B------:R-:W-:-:S04]  /*0100*/  @!P0 MOV R8, c[0x0][0x214] ;  /* 0x0000850000088a02 */ /* 0x000fc80000000f00 */
[----:B------:R-:W-:-:S13]  /*0110*/  ISETP.GT.AND P1, PT, R8, R41, PT ;  /* 0x000000290800720c */ /* 0x000fda0003f24270 */
[----:B------:R-:W-:Y:S05]  /*0120*/  @!P1 EXIT ;  /* 0x000000000000994d */ /* 0x000fea0003800000 */
[----:B------:R-:W-:Y:S01]  /*0130*/  ISETP.NE.AND P1, PT, R10, -0x1, PT ;  /* 0xffffffff0a00780c */ /* 0x000fe20003f25270 */
[C---:B------:R-:W-:Y:S01]  /*0140*/  IMAD.WIDE R2, R5.reuse, 0x80, RZ ;  /* 0x0000008005027825 */ /* 0x040fe200078e02ff */
[----:B------:R-:W-:Y:S01]  /*0150*/  SHF.R.S32.HI R36, RZ, 0x1f, R41 ;  /* 0x0000001fff247819 */ /* 0x000fe20000011429 */
[----:B------:R-:W-:Y:S02]  /*0160*/  ULDC.U8 UR6, c[0x0][0x328] ;  /* 0x0000ca0000067ab9 */ /* 0x000fe40000000000 */
[----:B------:R-:W-:Y:S01]  /*0170*/  IMAD.MOV.U32 R9, RZ, RZ, c[0x0][0x1c0] ;  /* 0x00007000ff097624 */ /* 0x000fe200078e00ff */
[----:B------:R-:W-:Y:S01]  /*0180*/  SEL R4, R2, RZ, P0 ;  /* 0x000000ff02047207 */ /* 0x000fe20000000000 */
[----:B------:R-:W-:Y:S01]  /*0190*/  IMAD.WIDE R6, R5, c[0x0][0x224], RZ ;  /* 0x0000890005067a25 */ /* 0x000fe200078e02ff */
[----:B------:R-:W-:Y:S02]  /*01a0*/  SEL R11, R3, RZ, P0 ;  /* 0x000000ff030b7207 */ /* 0x000fe40000000000 */
[----:B------:R-:W-:Y:S01]  /*01b0*/  SHF.R.S32.HI R15, RZ, 0x1f, R9 ;  /* 0x0000001fff0f7819 */ /* 0x000fe20000011409 */
[----:B------:R-:W-:Y:S01]  /*01c0*/  IMAD R16, R7, c[0x0][0x1c0], RZ ;  /* 0x0000700007107a24 */ /* 0x000fe200078e02ff */
[----:B------:R-:W-:Y:S01]  /*01d0*/  IADD3 R21, P0, R41, R4, RZ ;  /* 0x0000000429157210 */ /* 0x000fe20007f1e0ff */
[----:B------:R-:W-:Y:S01]  /*01e0*/  @P1 IMAD.WIDE.U32 R24, R10, c[0x0][0x370], RZ ;  /* 0x0000dc000a181a25 */ /* 0x000fe200078e00ff */
[----:B------:R-:W-:-:S02]  /*01f0*/  @!P1 SHF.R.S32.HI R0, RZ, 0x1f, R5 ;  /* 0x0000001fff009819 */ /* 0x000fc40000011405 */
[----:B------:R-:W-:Y:S01]  /*0200*/  @!P1 SHF.R.S32.HI R17, RZ, 0x1f, R5 ;  /* 0x0000001fff119819 */ /* 0x000fe20000011405 */
[----:B------:R-:W-:Y:S01]  /*0210*/  @P1 IMAD.WIDE.U32 R12, R10, c[0x0][0x1e8], RZ ;  /* 0x00007a000a0c1a25 */ /* 0x000fe200078e00ff */
[----:B------:R-:W-:Y:S02]  /*0220*/  IADD3.X R11, R36, R11, RZ, P0, !PT ;  /* 0x0000000b240b7210 */ /* 0x000fe400007fe4ff */
[----:B------:R-:W-:Y:S01]  /*0230*/  ISETP.NE.AND P0, PT, RZ, UR6, PT ;  /* 0x00000006ff007c0c */ /* 0x000fe2000bf05270 */
[----:B------:R-:W-:Y:S01]  /*0240*/  @!P1 IMAD R14, R0, c[0x0][0x368], RZ ;  /* 0x0000da00000e9a24 */ /* 0x000fe200078e02ff */
[----:B------:R-:W-:Y:S01]  /*0250*/  @P1 MOV R40, R12 ;  /* 0x0000000c00281202 */ /* 0x000fe20000000f00 */
[----:B------:R-:W-:-:S04]  /*0260*/  @!P1 IMAD.WIDE.U32 R2, R5, c[0x0][0x368], RZ ;  /* 0x0000da0005029a25 */ /* 0x000fc800078e00ff */
[----:B------:R-:W-:Y:S02]  /*0270*/  @!P1 IMAD R7, R5, c[0x0][0x36c], R14 ;  /* 0x0000db0005079a24 */ /* 0x000fe400078e020e */
[----:B------:R-:W-:Y:S02]  /*0280*/  @!P1 IMAD R14, R17, c[0x0][0x1e0], RZ ;  /* 0x00007800110e9a24 */ /* 0x000fe400078e02ff */
[C---:B------:R-:W-:Y:S01]  /*0290*/  @P1 IMAD R25, R10.reuse, c[0x0][0x374], R25 ;  /* 0x0000dd000a191a24 */ /* 0x040fe200078e0219 */
[----:B------:R-:W-:Y:S01]  /*02a0*/  @!P1 IADD3 R25, R3, R7, RZ ;  /* 0x0000000703199210 */ /* 0x000fe20007ffe0ff */
[----:B------:R-:W-:Y:S02]  /*02b0*/  @P1 IMAD R0, R10, c[0x0][0x1ec], R13 ;  /* 0x00007b000a001a24 */ /* 0x000fe400078e020d */
[----:B------:R-:W-:Y:S02]  /*02c0*/  IMAD R15, R6, R15, R16 ;  /* 0x0000000f060f7224 */ /* 0x000fe400078e0210 */
[----:B------:R-:W-:-:S04]  /*02d0*/  @!P1 IMAD.WIDE.U32 R12, R5, c[0x0][0x1e0], RZ ;  /* 0x00007800050c9a25 */ /* 0x000fc800078e00ff */
[----:B------:R-:W-:Y:S01]  /*02e0*/  @!P1 IMAD R3, R5, c[0x0][0x1e4], R14 ;  /* 0x0000790005039a24 */ /* 0x000fe200078e020e */
[----:B------:R-:W-:Y:S01]  /*02f0*/  MOV R14, c[0x0][0x22c] ;  /* 0x00008b00000e7a02 */ /* 0x000fe20000000f00 */
[----:B------:R-:W-:Y:S01]  /*0300*/  IMAD.WIDE.U32 R6, R6, c[0x0][0x1c0], RZ ;  /* 0x0000700006067a25 */ /* 0x000fe200078e00ff */
[----:B------:R-:W-:-:S03]  /*0310*/  @!P1 MOV R40, R12 ;  /* 0x0000000c00289202 */ /* 0x000fc60000000f00 */
[----:B------:R-:W-:Y:S02]  /*0320*/  @!P1 IMAD.MOV.U32 R24, RZ, RZ, R2 ;  /* 0x000000ffff189224 */ /* 0x000fe400078e0002 */
[----:B------:R-:W0:Y:S01]  /*0330*/  S2R R2, SR_CTAID.Z ;  /* 0x0000000000027919 */ /* 0x000e220000002700 */
[----:B------:R-:W-:Y:S01]  /*0340*/  @!P1 IMAD.IADD R0, R13, 0x1, R3 ;  /* 0x000000010d009824 */ /* 0x000fe200078e0203 */
[----:B------:R-:W-:Y:S01]  /*0350*/  IADD3 R3, R7, R15, RZ ;  /* 0x0000000f07037210 */ /* 0x000fe20007ffe0ff */
[----:B------:R-:W-:Y:S01]  /*0360*/  @P1 IMAD.MOV.U32 R17, RZ, RZ, R10 ;  /* 0x000000ffff111224 */ /* 0x000fe200078e000a */
[----:B------:R-:W-:Y:S01]  /*0370*/  SHF.R.S32.HI R7, RZ, 0x1f, R14 ;  /* 0x0000001fff077819 */ /* 0x000fe2000001140e */
[----:B------:R-:W-:-:S04]  /*0380*/  IMAD.WIDE R12, R9, c[0x0][0x22c], RZ ;  /* 0x00008b00090c7a25 */ /* 0x000fc800078e02ff */
[----:B------:R-:W-:Y:S02]  /*0390*/  IMAD R14, R3, c[0x0][0x22c], RZ ;  /* 0x00008b00030e7a24 */ /* 0x000fe400078e02ff */
[----:B------:R-:W1:Y:S01]  /*03a0*/  S2R R3, SR_TID.X ;  /* 0x0000000000037919 */ /* 0x000e620000002100 */
[----:B------:R-:W-:Y:S02]  /*03b0*/  @!P1 IMAD.MOV.U32 R17, RZ, RZ, -0x1 ;  /* 0xffffffffff119424 */ /* 0x000fe400078e00ff */
[----:B------:R-:W-:Y:S02]  /*03c0*/  IMAD.MOV.U32 R15, RZ, RZ, RZ ;  /* 0x000000ffff0f7224 */ /* 0x000fe400078e00ff */
[----:B------:R-:W-:Y:S02]  /*03d0*/  IMAD R16, R13, R17, RZ ;  /* 0x000000110d107224 */ /* 0x000fe400078e02ff */
[----:B------:R-:W-:Y:S02]  /*03e0*/  IMAD R7, R7, R6, R14 ;  /* 0x0000000607077224 */ /* 0x000fe400078e020e */
[----:B------:R-:W-:-:S02]  /*03f0*/  IMAD R23, R12, R15, R16 ;  /* 0x0000000f0c177224 */ /* 0x000fc400078e0210 */
[----:B------:R-:W-:-:S04]  /*0400*/  IMAD.WIDE.U32 R14, R6, c[0x0][0x22c], RZ ;  /* 0x00008b00060e7a25 */ /* 0x000fc800078e00ff */
[----:B------:R-:W-:Y:S02]  /*0410*/  IMAD R4, R11, R12, RZ ;  /* 0x0000000c0b047224 */ /* 0x000fe400078e02ff */
[----:B------:R-:W-:-:S04]  /*0420*/  IMAD.WIDE.U32 R16, R12, R17, RZ ;  /* 0x000000110c107225 */ /* 0x000fc800078e00ff */
[----:B0-----:R-:W-:Y:S01]  /*0430*/  IMAD R19, R2, c[0x0][0x22c], RZ ;  /* 0x00008b0002137a24 */ /* 0x001fe200078e02ff */
[----:B------:R-:W-:Y:S01]  /*0440*/  SEL R16, R14, R16, !P1 ;  /* 0x000000100e107207 */ /* 0x000fe20004800000 */
[----:B------:R-:W-:Y:S01]  /*0450*/  IMAD.IADD R11, R15, 0x1, R7 ;  /* 0x000000010f0b7824 */ /* 0x000fe200078e0207 */
[----:B------:R-:W-:Y:S01]  /*0460*/  @P1 IADD3 R11, R17, R23, RZ ;  /* 0x00000017110b1210 */ /* 0x000fe20007ffe0ff */
[----:B------:R-:W-:Y:S01]  /*0470*/  IMAD.WIDE.U32 R6, R21, R12, RZ ;  /* 0x0000000c15067225 */ /* 0x000fe200078e00ff */
[----:B------:R-:W-:-:S03]  /*0480*/  SHF.R.S32.HI R14, RZ, 0x1f, R19 ;  /* 0x0000001fff0e7819 */ /* 0x000fc60000011413 */
[----:B------:R-:W-:Y:S01]  /*0490*/  IMAD R13, R13, R21, R4 ;  /* 0x000000150d0d7224 */ /* 0x000fe200078e0204 */
[----:B------:R-:W-:-:S03]  /*04a0*/  SHF.R.S32.HI R4, RZ, 0x1f, R2 ;  /* 0x0000001fff047819 */ /* 0x000fc60000011402 */
[----:B------:R-:W-:Y:S01]  /*04b0*/  IMAD.IADD R13, R7, 0x1, R13 ;  /* 0x00000001070d7824 */ /* 0x000fe200078e020d */
[----:B------:R-:W-:Y:S05]  /*04c0*/  @!P0 BRA `(.L_x_388) ;  /* 0x0000007000008947 */ /* 0x000fea0003800000 */
[----:B-1----:R-:W-:Y:S01]  /*04d0*/  HFMA2.MMA R12, -RZ, RZ, 0, 7.62939453125e-06 ;  /* 0x00000080ff0c7435 */ /* 0x002fe200000001ff */
[----:B------:R-:W-:Y:S02]  /*04e0*/  @!P1 IMAD R10, R5, c[0x0][0x224], RZ ;  /* 0x00008900050a9a24 */ /* 0x000fe400078e02ff */
[----:B------:R-:W-:-:S03]  /*04f0*/  IMAD.MOV.U32 R15, RZ, RZ, c[0x0][0x210] ;  /* 0x00008400ff0f7624 */ /* 0x000fc600078e00ff */
[----:B------:R-:W-:-:S04]  /*0500*/  LEA R10, R5, R10, 0x7 ;  /* 0x0000000a050a7211 */ /* 0x000fc800078e38ff */
[----:B------:R-:W-:-:S04]  /*0510*/  IMAD R5, R12, R15, c[0x0][0x234] ;  /* 0x00008d000c057624 */ /* 0x000fc800078e020f */
[----:B------:R-:W-:Y:S01]  /*0520*/  IMAD R32, R5, R2, R10 ;  /* 0x0000000205207224 */ /* 0x000fe200078e020a */
[----:B------:R-:W-:Y:S05]  /*0530*/  BRA `(.L_x_389) ;  /* 0x0000002000007947 */ /* 0x000fea0003800000 */
.L_x_388:
[----:B-1----:R-:W-:-:S04]  /*0540*/  IMAD R5, R5, c[0x0][0x1c0], R2 ;  /* 0x0000700005057a24 */ /* 0x002fc800078e0202 */
[----:B------:R-:W-:Y:S02]  /*0550*/  IMAD R32, R5, c[0x0][0x224], RZ ;  /* 0x0000890005207a24 */ /* 0x000fe400078e02ff */
.L_x_389:
[----:B------:R-:W-:Y:S01]  /*0560*/  SHF.R.S32.HI R10, RZ, 0x1f, R3 ;  /* 0x0000001fff0a7819 */ /* 0x000fe20000011403 */
[----:B------:R-:W-:Y:S01]  /*0570*/  BSSY B0, `(.L_x_390) ;  /* 0x0000036000007945 */ /* 0x000fe20003800000 */
[----:B------:R-:W-:Y:S01]  /*0580*/  IADD3 R19, P0, P1, R6, R16, R19 ;  /* 0x0000001006137210 */ /* 0x000fe2000791e013 */
[----:B------:R-:W-:Y:S01]  /*0590*/  CS2R R20, SRZ ;  /* 0x0000000000147805 */ /* 0x000fe2000001ff00 */
[CC--:B------:R-:W-:Y:S02]  /*05a0*/  LEA.HI R5, R10.reuse, R3.reuse, RZ, 0x3 ;  /* 0x000000030a057211 */ /* 0x0c0fe400078f18ff */
[----:B------:R-:W-:Y:S02]  /*05b0*/  LEA.HI R10, R10, R3, RZ, 0x2 ;  /* 0x000000030a0a7211 */ /* 0x000fe400078f10ff */
[----:B------:R-:W-:Y:S02]  /*05c0*/  LOP3.LUT R12, R5, 0x3ffffff8, RZ, 0xc0, !PT ;  /* 0x3ffffff8050c7812 */ /* 0x000fe400078ec0ff */
[----:B------:R-:W-:Y:S01]  /*05d0*/  SHF.R.S32.HI R7, RZ, 0x3, R5 ;  /* 0x00000003ff077819 */ /* 0x000fe20000011405 */
[----:B------:R-:W-:Y:S01]  /*05e0*/  IMAD R5, R9, c[0x0][0x22c], RZ ;  /* 0x00008b0009057a24 */ /* 0x000fe200078e02ff */
[----:B------:R-:W-:Y:S01]  /*05f0*/  SHF.R.S32.HI R6, RZ, 0x2, R10 ;  /* 0x00000002ff067819 */ /* 0x000fe2000001140a */
[----:B------:R-:W-:Y:S01]  /*0600*/  IMAD.IADD R12, R3, 0x1, -R12 ;  /* 0x00000001030c7824 */ /* 0x000fe200078e0a0c */
[----:B------:R-:W-:Y:S01]  /*0610*/  IADD3.X R11, R13, R11, R14, P0, P1 ;  /* 0x0000000b0d0b7210 */ /* 0x000fe200007e240e */
[----:B------:R-:W-:Y:S01]  /*0620*/  IMAD.IADD R9, R8, 0x1, -R41 ;  /* 0x0000000108097824 */ /* 0x000fe200078e0a29 */
[----:B------:R-:W-:Y:S01]  /*0630*/  LOP3.LUT R16, R10, 0x1ffffffc, RZ, 0xc0, !PT ;  /* 0x1ffffffc0a107812 */ /* 0x000fe200078ec0ff */
[----:B------:R-:W-:Y:S01]  /*0640*/  CS2R R14, SRZ ;  /* 0x00000000000e7805 */ /* 0x000fe2000001ff00 */
[----:B------:R-:W-:-:S02]  /*0650*/  SHF.L.U32 R12, R12, 0x2, RZ ;  /* 0x000000020c0c7819 */ /* 0x000fc400000006ff */
[----:B------:R-:W-:Y:S01]  /*0660*/  ISETP.GE.AND P0, PT, R6, R9, PT ;  /* 0x000000090600720c */ /* 0x000fe20003f06270 */
[----:B------:R-:W-:Y:S01]  /*0670*/  IMAD.IADD R34, R3, 0x1, -R16 ;  /* 0x0000000103227824 */ /* 0x000fe200078e0a10 */
[----:B------:R-:W-:Y:S01]  /*0680*/  IADD3 R32, R41, R32, RZ ;  /* 0x0000002029207210 */ /* 0x000fe20007ffe0ff */
[----:B------:R-:W-:Y:S01]  /*0690*/  IMAD R12, R7, R5, R12 ;  /* 0x00000005070c7224 */ /* 0x000fe200078e020c */
[----:B------:R-:W-:Y:S01]  /*06a0*/  CS2R R8, SRZ ;  /* 0x0000000000087805 */ /* 0x000fe2000001ff00 */
[----:B------:R-:W-:Y:S01]  /*06b0*/  IMAD.SHL.U32 R34, R34, 0x8, RZ ;  /* 0x0000000822227824 */ /* 0x000fe200078e00ff */
[----:B------:R-:W-:Y:S01]  /*06c0*/  MOV R28, RZ ;  /* 0x000000ff001c7202 */ /* 0x000fe20000000f00 */
[----:B------:R-:W-:Y:S01]  /*06d0*/  CS2R R16, SRZ ;  /* 0x0000000000107805 */ /* 0x000fe2000001ff00 */
[----:B------:R-:W-:Y:S02]  /*06e0*/  IADD3 R7, P1, R12, R19, RZ ;  /* 0x000000130c077210 */ /* 0x000fe40007f3e0ff */
[----:B------:R-:W-:Y:S01]  /*06f0*/  CS2R R18, SRZ ;  /* 0x0000000000127805 */ /* 0x000fe2000001ff00 */
[----:B------:R-:W-:-:S02]  /*0700*/  SHF.R.S32.HI R33, RZ, 0x1f, R6 ;  /* 0x0000001fff217819 */ /* 0x000fc40000011406 */
[----:B------:R-:W-:Y:S02]  /*0710*/  LEA.HI.X.SX32 R38, R12, R11, 0x1, P1 ;  /* 0x0000000b0c267211 */ /* 0x000fe400008f0eff */
[----:B------:R-:W-:Y:S01]  /*0720*/  CS2R R10, SRZ ;  /* 0x00000000000a7805 */ /* 0x000fe2000001ff00 */
[----:B------:R-:W-:Y:S01]  /*0730*/  CS2R R12, SRZ ;  /* 0x00000000000c7805 */ /* 0x000fe2000001ff00 */
        /* <DEDUP_REMOVED lines=11> */
[----:B------:R-:W-:-:S03]  /*07f0*/  ISETP.GE.AND P1, PT, R34, c[0x0][0x220], PT ;  /* 0x0000880022007a0c */ /* 0x000fc60003f26270 */
[----:B------:R-:W-:Y:S01]  /*0800*/  IMAD.WIDE.U32 R24, R2, c[0x0][0x378], R22 ;  /* 0x0000de0002187a25 */ /* 0x000fe200078e0016 */
[----:B------:R-:W-:-:S03]  /*0810*/  IADD3 R22, R34, 0x40, RZ ;  /* 0x0000004022167810 */ /* 0x000fc60007ffe0ff */
[----:B------:R-:W-:Y:S01]  /*0820*/  IMAD R23, R33, c[0x0][0x370], RZ ;  /* 0x0000dc0021177a24 */ /* 0x000fe200078e02ff */
[----:B------:R-:W-:Y:S02]  /*0830*/  IADD3 R25, R25, R27, RZ ;  /* 0x0000001b19197210 */ /* 0x000fe40007ffe0ff */
[----:B------:R-:W-:Y:S01]  /*0840*/  ISETP.GE.AND P3, PT, R22, c[0x0][0x220], PT ;  /* 0x0000880016007a0c */ /* 0x000fe20003f66270 */
[C---:B------:R-:W-:Y:S02]  /*0850*/  IMAD R23, R6.reuse, c[0x0][0x374], R23 ;  /* 0x0000dd0006177a24 */ /* 0x040fe400078e0217 */
[----:B------:R-:W-:-:S04]  /*0860*/  IMAD.WIDE.U32 R24, R6, c[0x0][0x370], R24 ;  /* 0x0000dc0006187a25 */ /* 0x000fc800078e0018 */
[----:B------:R-:W-:Y:S01]  /*0870*/  IMAD.IADD R23, R25, 0x1, R23 ;  /* 0x0000000119177824 */ /* 0x000fe200078e0217 */
[----:B------:R-:W-:-:S04]  /*0880*/  LEA R22, P4, R24, c[0x0][0x330], 0x1 ;  /* 0x0000cc0018167a11 */ /* 0x000fc800078808ff */
[----:B------:R-:W-:-:S05]  /*0890*/  LEA.HI.X R23, R24, c[0x0][0x334], R23, 0x1, P4 ;  /* 0x0000cd0018177a11 */ /* 0x000fca00020f0c17 */
[----:B------:R0:W5:Y:S04]  /*08a0*/  @!P1 LDG.E.128 R8, [R22.64] ;  /* 0x0000000416089981 */ /* 0x000168000c1e1d00 */
[----:B------:R0:W5:Y:S04]  /*08b0*/  @!P2 LDG.E.128 R12, [R22.64+0x40] ;  /* 0x00004004160ca981 */ /* 0x000168000c1e1d00 */
[----:B------:R0:W5:Y:S02]  /*08c0*/  @!P3 LDG.E.128 R16, [R22.64+0x80] ;  /* 0x000080041610b981 */ /* 0x000164000c1e1d00 */
.L_x_391:
[----:B------:R-:W-:Y:S05]  /*08d0*/  BSYNC B0 ;  /* 0x0000000000007941 */ /* 0x000fea0003800000 */
.L_x_390:
[----:B------:R-:W-:Y:S01]  /*08e0*/  BSSY B0, `(.L_x_392) ;  /* 0x000001f000007945 */ /* 0x000fe20003800000 */
[----:B0-----:R-:W-:Y:S01]  /*08f0*/  CS2R R22, SRZ ;  /* 0x0000000000167805 */ /* 0x001fe2000001ff00 */
[----:B------:R-:W-:Y:S01]  /*0900*/  CS2R R24, SRZ ;  /* 0x0000000000187805 */ /* 0x000fe2000001ff00 */
[----:B------:R-:W-:Y:S01]  /*0910*/  CS2R R26, SRZ ;  /* 0x00000000001a7805 */ /* 0x000fe2000001ff00 */
[----:B------:R-:W-:Y:S01]  /*0920*/  MOV R29, RZ ;  /* 0x000000ff001d7202 */ /* 0x000fe20000000f00 */
[----:B------:R-:W-:Y:S01]  /*0930*/  CS2R R30, SRZ ;  /* 0x00000000001e7805 */ /* 0x000fe2000001ff00 */
[----:B------:R-:W-:Y:S05]  /*0940*/  @P0 BRA `(.L_x_393) ;  /* 0x0000018000000947 */ /* 0x000fea0003800000 */
[----:B------:R-:W-:Y:S01]  /*0950*/  IMAD R42, R36, c[0x0][0x1e8], RZ ;  /* 0x00007a00242a7a24 */ /* 0x000fe200078e02ff */
[----:B------:R-:W-:Y:S01]  /*0960*/  MOV R37, R35 ;  /* 0x0000002300257202 */ /* 0x000fe20000000f00 */
[----:B------:R-:W-:Y:S01]  /*0970*/  IMAD.MOV.U32 R36, RZ, RZ, R34 ;  /* 0x000000ffff247224 */ /* 0x000fe200078e0022 */
[----:B------:R-:W-:Y:S01]  /*0980*/  ISETP.GE.AND P1, PT, R34, c[0x0][0x220], PT ;  /* 0x0000880022007a0c */ /* 0x000fe20003f26270 */
[----:B------:R-:W-:Y:S01]  /*0990*/  IMAD R35, R4, c[0x0][0x1f0], RZ ;  /* 0x00007c0004237a24 */ /* 0x000fe200078e02ff */
[----:B------:R-:W-:Y:S01]  /*09a0*/  ISETP.GE.AND P2, PT, R39, c[0x0][0x220], PT ;  /* 0x0000880027007a0c */ /* 0x000fe20003f46270 */
[----:B------:R-:W-:-:S04]  /*09b0*/  IMAD.WIDE.U32 R36, R41, c[0x0][0x1e8], R36 ;  /* 0x00007a0029247a25 */ /* 0x000fc800078e0024 */
[----:B------:R-:W-:Y:S01]  /*09c0*/  IMAD R41, R41, c[0x0][0x1ec], R42 ;  /* 0x00007b0029297a24 */ /* 0x000fe200078e022a */
[----:B------:R-:W-:Y:S01]  /*09d0*/  IADD3 R36, P0, R40, R36, RZ ;  /* 0x0000002428247210 */ /* 0x000fe20007f1e0ff */
[----:B------:R-:W-:Y:S02]  /*09e0*/  IMAD R35, R2, c[0x0][0x1f4], R35 ;  /* 0x00007d0002237a24 */ /* 0x000fe400078e0223 */
[----:B------:R-:W-:Y:S01]  /*09f0*/  IMAD R33, R33, c[0x0][0x1e8], RZ ;  /* 0x00007a0021217a24 */ /* 0x000fe200078e02ff */
[----:B------:R-:W-:Y:S02]  /*0a00*/  IADD3.X R37, R0, R37, R41, P0, !PT ;  /* 0x0000002500257210 */ /* 0x000fe400007fe429 */
[----:B------:R-:W-:Y:S01]  /*0a10*/  IADD3 R0, R34, 0x40, RZ ;  /* 0x0000004022007810 */ /* 0x000fe20007ffe0ff */
[----:B------:R-:W-:Y:S02]  /*0a20*/  IMAD R33, R6, c[0x0][0x1ec], R33 ;  /* 0x00007b0006217a24 */ /* 0x000fe400078e0221 */
[----:B------:R-:W-:Y:S01]  /*0a30*/  IMAD.WIDE.U32 R36, R2, c[0x0][0x1f0], R36 ;  /* 0x00007c0002247a25 */ /* 0x000fe200078e0024 */
[----:B------:R-:W-:-:S03]  /*0a40*/  ISETP.GE.AND P3, PT, R0, c[0x0][0x220], PT ;  /* 0x0000880000007a0c */ /* 0x000fc60003f66270 */
[----:B------:R-:W-:-:S04]  /*0a50*/  IMAD.IADD R37, R37, 0x1, R35 ;  /* 0x0000000125257824 */ /* 0x000fc800078e0223 */
[----:B------:R-:W-:-:S05]  /*0a60*/  IMAD.WIDE.U32 R36, R6, c[0x0][0x1e8], R36 ;  /* 0x00007a0006247a25 */ /* 0x000fca00078e0024 */
[----:B------:R-:W-:Y:S02]  /*0a70*/  IADD3 R33, R37, R33, RZ ;  /* 0x0000002125217210 */ /* 0x000fe40007ffe0ff */
[----:B------:R-:W-:-:S04]  /*0a80*/  LEA R34, P0, R36, c[0x0][0x1d0], 0x1 ;  /* 0x0000740024227a11 */ /* 0x000fc800078008ff */
[----:B------:R-:W-:-:S05]  /*0a90*/  LEA.HI.X R35, R36, c[0x0][0x1d4], R33, 0x1, P0 ;  /* 0x0000750024237a11 */ /* 0x000fca00000f0c21 */
[----:B------:R0:W5:Y:S04]  /*0aa0*/  @!P1 LDG.E.128 R20, [R34.64] ;  /* 0x0000000422149981 */ /* 0x000168000c1e1d00 */
[----:B------:R0:W5:Y:S04]  /*0ab0*/  @!P2 LDG.E.128 R24, [R34.64+0x40] ;  /* 0x000040042218a981 */ /* 0x000168000c1e1d00 */
[----:B------:R0:W5:Y:S02]  /*0ac0*/  @!P3 LDG.E.128 R28, [R34.64+0x80] ;  /* 0x00008004221cb981 */ /* 0x000164000c1e1d00 */
.L_x_393:
[----:B------:R-:W-:Y:S05]  /*0ad0*/  BSYNC B0 ;  /* 0x0000000000007941 */ /* 0x000fea0003800000 */
.L_x_392:
[C---:B-----5:R-:W-:Y:S01]  /*0ae0*/  LOP3.LUT R2, R8.reuse, 0xffff0000, RZ, 0xc0, !PT ;  /* 0xffff000008027812 */ /* 0x060fe200078ec0ff */
[----:B------:R-:W-:Y:S01]  /*0af0*/  IMAD.U32 R0, R8, 0x10000, RZ ;  /* 0x0001000008007824 */ /* 0x000fe200078e00ff */
[----:B0-----:R-:W-:-:S02]  /*0b00*/  LOP3.LUT R35, R20, 0xffff0000, RZ, 0xc0, !PT ;  /* 0xffff000014237812 */ /* 0x001fc400078ec0ff */
[----:B------:R-:W-:Y:S02]  /*0b10*/  SHF.L.U32 R33, R20, 0x10, RZ ;  /* 0x0000001014217819 */ /* 0x000fe400000006ff */
[----:B------:R-:W-:Y:S01]  /*0b20*/  LOP3.LUT R8, R9, 0xffff0000, RZ, 0xc0, !PT ;  /* 0xffff000009087812 */ /* 0x000fe200078ec0ff */
[----:B------:R-:W-:Y:S01]  /*0b30*/  FMUL.FTZ R4, R2, R35 ;  /* 0x0000002302047220 */ /* 0x000fe20000410000 */
[----:B------:R-:W-:Y:S01]  /*0b40*/  SHF.L.U32 R35, R21, 0x10, RZ ;  /* 0x0000001015237819 */ /* 0x000fe200000006ff */
[----:B------:R-:W-:Y:S01]  /*0b50*/  IMAD.U32 R2, R9, 0x10000, RZ ;  /* 0x0001000009027824 */ /* 0x000fe200078e00ff */
[----:B------:R-:W-:Y:S01]  /*0b60*/  LOP3.LUT R21, R21, 0xffff0000, RZ, 0xc0, !PT ;  /* 0xffff000015157812 */ /* 0x000fe200078ec0ff */
[----:B------:R-:W-:Y:S01]  /*0b70*/  FFMA.FTZ R0, R0, R33, R4 ;  /* 0x0000002100007223 */ /* 0x000fe20000010004 */
[----:B------:R-:W-:Y:S02]  /*0b80*/  SHF.L.U32 R9, R22, 0x10, RZ ;  /* 0x0000001016097819 */ /* 0x000fe400000006ff */
[----:B------:R-:W-:Y:S01]  /*0b90*/  LOP3.LUT P0, RZ, R3, 0x3, RZ, 0xc0, !PT ;  /* 0x0000000303ff7812 */ /* 0x000fe2000780c0ff */
[----:B------:R-:W-:Y:S01]  /*0ba0*/  FFMA.FTZ R2, R2, R35, R0 ;  /* 0x0000002302027223 */ /* 0x000fe20000010000 */
[----:B------:R-:W-:Y:S01]  /*0bb0*/  LEA R6, P1, R7, c[0x0][0x350], 0x2 ;  /* 0x0000d40007067a11 */ /* 0x000fe200078210ff */
[----:B------:R-:W-:-:S02]  /*0bc0*/  IMAD.U32 R0, R10, 0x10000, RZ ;  /* 0x000100000a007824 */ /* 0x000fc400078e00ff */
[----:B------:R-:W-:Y:S01]  /*0bd0*/  FFMA.FTZ R8, R8, R21, R2 ;  /* 0x0000001508087223 */ /* 0x000fe20000010002 */
[----:B------:R-:W-:Y:S02]  /*0be0*/  LOP3.LUT R2, R10, 0xffff0000, RZ, 0xc0, !PT ;  /* 0xffff00000a027812 */ /* 0x000fe400078ec0ff */
[----:B------:R-:W-:Y:S01]  /*0bf0*/  LOP3.LUT R21, R22, 0xffff0000, RZ, 0xc0, !PT ;  /* 0xffff000016157812 */ /* 0x000fe200078ec0ff */
[----:B------:R-:W-:Y:S01]  /*0c00*/  FFMA.FTZ R8, R0, R9, R8 ;  /* 0x0000000900087223 */ /* 0x000fe20000010008 */
[----:B------:R-:W-:Y:S01]  /*0c10*/  SHF.L.U32 R9, R23, 0x10, RZ ;  /* 0x0000001017097819 */ /* 0x000fe200000006ff */
[C---:B------:R-:W-:Y:S01]  /*0c20*/  IMAD.U32 R0, R11.reuse, 0x10000, RZ ;  /* 0x000100000b007824 */ /* 0x040fe200078e00ff */
[----:B------:R-:W-:Y:S01]  /*0c30*/  LOP3.LUT R10, R11, 0xffff0000, RZ, 0xc0, !PT ;  /* 0xffff00000b0a7812 */ /* 0x000fe200078ec0ff */
[----:B------:R-:W-:Y:S01]  /*0c40*/  FFMA.FTZ R2, R2, R21, R8 ;  /* 0x0000001502027223 */ /* 0x000fe20000010008 */
[----:B------:R-:W-:Y:S02]  /*0c50*/  LOP3.LUT R23, R23, 0xffff0000, RZ, 0xc0, !PT ;  /* 0xffff000017177812 */ /* 0x000fe400078ec0ff */
[----:B------:R-:W-:Y:S01]  /*0c60*/  LOP3.LUT R11, R24, 0xffff0000, RZ, 0xc0, !PT ;  /* 0xffff0000180b7812 */ /* 0x000fe200078ec0ff */
[----:B------:R-:W-:Y:S01]  /*0c70*/  FFMA.FTZ R2, R0, R9, R2 ;  /* 0x0000000900027223 */ /* 0x000fe20000010002 */
[----:B------:R-:W-:Y:S01]  /*0c80*/  SHF.L.U32 R9, R24, 0x10, RZ ;  /* 0x0000001018097819 */ /* 0x000fe200000006ff */
[----:B------:R-:W-:Y:S01]  /*0c90*/  IMAD.U32 R0, R12, 0x10000, RZ ;  /* 0x000100000c007824 */ /* 0x000fe200078e00ff */
[----:B------:R-:W-:Y:S01]  /*0ca0*/  @!P0 LEA.HI R8, P2, R3, R32, RZ, 0x1e ;  /* 0x0000002003088211 */ /* 0x000fe2000785f0ff */
[----:B------:R-:W-:Y:S01]  /*0cb0*/  FFMA.FTZ R10, R10, R23, R2 ;  /* 0x000000170a0a7223 */ /* 0x000fe20000010002 */
[----:B------:R-:W-:-:S02]  /*0cc0*/  LOP3.LUT R2, R12, 0xffff0000, RZ, 0xc0, !PT ;  /* 0xffff00000c027812 */ /* 0x000fc400078ec0ff */
[----:B------:R-:W-:Y:S01]  /*0cd0*/  LOP3.LUT R12, R13, 0xffff0000, RZ, 0xc0, !PT ;  /* 0xffff00000d0c7812 */ /* 0x000fe200078ec0ff */
[----:B------:R-:W-:Y:S01]  /*0ce0*/  FFMA.FTZ R10, R0, R9, R10 ;  /* 0x00000009000a7223 */ /* 0x000fe2000001000a */
[----:B------:R-:W-:Y:S01]  /*0cf0*/  SHF.L.U32 R9, R25, 0x10, RZ ;  /* 0x0000001019097819 */ /* 0x000fe200000006ff */
[----:B------:R-:W-:Y:S01]  /*0d00*/  IMAD.U32 R0, R13, 0x10000, RZ ;  /* 0x000100000d007824 */ /* 0x000fe200078e00ff */
[----:B------:R-:W-:Y:S01]  /*0d10*/  LOP3.LUT R25, R25, 0xffff0000, RZ, 0xc0, !PT ;  /* 0xffff000019197812 */ /* 0x000fe200078ec0ff */
[----:B------:R-:W-:Y:S01]  /*0d20*/  FFMA.FTZ R2, R2, R11, R10 ;  /* 0x0000000b02027223 */ /* 0x000fe2000001000a */
[----:B------:R-:W-:Y:S02]  /*0d30*/  LOP3.LUT R11, R26, 0xffff0000, RZ, 0xc0, !PT ;  /* 0xffff00001a0b7812 */ /* 0x000fe400078ec0ff */
[----:B------:R-:W-:Y:S01]  /*0d40*/  LEA.HI.X R7, R7, c[0x0][0x354], R38, 0x2, P1 ;  /* 0x0000d50007077a11 */ /* 0x000fe200008f1426 */
[----:B------:R-:W-:Y:S01]  /*0d50*/  FFMA.FTZ R2, R0, R9, R2 ;  /* 0x0000000900027223 */ /* 0x000fe20000010002 */
[----:B------:R-:W-:Y:S01]  /*0d60*/  SHF.L.U32 R9, R26, 0x10, RZ ;  /* 0x000000101a097819 */ /* 0x000fe200000006ff */
[----:B------:R-:W-:Y:S01]  /*0d70*/  IMAD.U32 R0, R14, 0x10000, RZ ;  /* 0x000100000e007824 */ /* 0x000fe200078e00ff */
[----:B------:R-:W-:Y:S01]  /*0d80*/  @!P0 LEA R4, P1, R8, c[0x0][0x3c8], 0x2 ;  /* 0x0000f20008048a11 */ /* 0x000fe200078210ff */
        /* <DEDUP_REMOVED lines=9> */
[----:B------:R-:W-:Y:S01]  /*0e20*/  SHF.L.U32 R3, R5, 0x3, RZ ;  /* 0x0000000305037819 */ /* 0x000fe200000006ff */
        /* <DEDUP_REMOVED lines=24> */
[----:B------:R-:W-:-:S03]  /*0fb0*/  @!P0 LEA.HI.X.SX32 R11, R32, RZ, 0x1, P2 ;  /* 0x000000ff200b8211 */ /* 0x000fc600010f0eff */
[----:B------:R-:W-:Y:S01]  /*0fc0*/  FFMA.FTZ R0, R19, R2, R0 ;  /* 0x0000000213007223 */ /* 0x000fe20000010000 */
[----:B------:R-:W-:-:S04]  /*0fd0*/  @!P0 LEA.HI.X R5, R8, c[0x0][0x3cc], R11, 0x2, P1 ;  /* 0x0000f30008058a11 */ /* 0x000fc800008f140b */
[----:B------:R-:W0:Y:S02]  /*0fe0*/  SHFL.BFLY PT, R9, R0, 0x2, 0x1f ;  /* 0x0c401f0000097f89 */ /* 0x000e2400000e0000 */
[----:B0-----:R-:W-:-:S05]  /*0ff0*/  FADD.FTZ R9, R0, R9 ;  /* 0x0000000900097221 */ /* 0x001fca0000010000 */
[----:B------:R-:W0:Y:S02]  /*1000*/  SHFL.BFLY PT, R2, R9, 0x1, 0x1f ;  /* 0x0c201f0009027f89 */ /* 0x000e2400000e0000 */
[----:B0-----:R-:W-:-:S04]  /*1010*/  FADD.FTZ R2, R9, R2 ;  /* 0x0000000209027221 */ /* 0x001fc80000010000 */
[----:B------:R-:W-:Y:S02]  /*1020*/  FMUL.FTZ R11, R2, c[0x0][0x2d4] ;  /* 0x0000b500020b7a20 */ /* 0x000fe40000410000 */
[----:B------:R-:W-:-:S03]  /*1030*/  IMAD.WIDE R2, R3, 0x10, R6 ;  /* 0x0000001003027825 */ /* 0x000fc600078e0206 */
[----:B------:R-:W-:Y:S04]  /*1040*/  @!P0 STG.E [R4.64], R11 ;  /* 0x0000000b04008986 */ /* 0x000fe8000c101904 */
[----:B------:R-:W-:Y:S04]  /*1050*/  STG.E.128 [R6.64], RZ ;  /* 0x000000ff06007986 */ /* 0x000fe8000c101d04 */
[----:B------:R-:W-:Y:S04]  /*1060*/  STG.E.128 [R2.64], RZ ;  /* 0x000000ff02007986 */ /* 0x000fe8000c101d04 */
[----:B------:R-:W-:Y:S04]  /*1070*/  STG.E.128 [R6.64+0x80], RZ ;  /* 0x000080ff06007986 */ /* 0x000fe8000c101d04 */
[----:B------:R-:W-:Y:S04]  /*1080*/  STG.E.128 [R2.64+0x80], RZ ;  /* 0x000080ff02007986 */ /* 0x000fe8000c101d04 */
[----:B------:R-:W-:Y:S04]  /*1090*/  STG.E.128 [R6.64+0x100], RZ ;  /* 0x000100ff06007986 */ /* 0x000fe8000c101d04 */
[----:B------:R-:W-:Y:S01]  /*10a0*/  STG.E.128 [R2.64+0x100], RZ ;  /* 0x000100ff02007986 */ /* 0x000fe2000c101d04 */
[----:B------:R-:W-:Y:S05]  /*10b0*/  EXIT ;  /* 0x000000000000794d */ /* 0x000fea0003800000 */
.L_x_394:
        /* <DEDUP_REMOVED lines=12> */
.L_x_678:


//--------------------- .text._ZN5flash27flash_bwd_convert_dq_kernelI23Flash_bwd_kernel_traitsILi96ELi64ELi128ELi8ELi2ELi4ELi4ELb0ELb0EN7cutlass10bfloat16_tE19Flash_kernel_traitsILi96ELi64ELi128ELi8ES3_EEEEvNS_16Flash_bwd_paramsEi --------------------------
	.section	.text._ZN5flash27flash_bwd_convert_dq_kernelI23Flash_bwd_kernel_traitsILi96ELi64ELi128ELi8ELi2ELi4ELi4ELb0ELb0EN7cutlass10bfloat16_tE19Flash_kernel_traitsILi96ELi64ELi128ELi8ES3_EEEEvNS_16Flash_bwd_paramsEi,"ax",@progbits
	.sectioninfo	@"SHI_REGISTERS=64"
	.align	128
        .global         _ZN5flash27flash_bwd_convert_dq_kernelI23Flash_bwd_kernel_traitsILi96ELi64ELi128ELi8ELi2ELi4ELi4ELb0ELb0EN7cutlass10bfloat16_tE19Flash_kernel_traitsILi96ELi64ELi128ELi8ES3_EEEEvNS_16Flash_bwd_paramsEi
        .type           _ZN5flash27flash_bwd_convert_dq_kernelI23Flash_bwd_kernel_traitsILi96ELi64ELi128ELi8ELi2ELi4ELi4ELb0ELb0EN7cutlass10bfloat16_tE19Flash_kernel_traitsILi96ELi64ELi128ELi8ES3_EEEEvNS_16Flash_bwd_paramsEi,@function
        .size           _ZN5flash27flash_bwd_convert_dq_kernelI23Flash_bwd_kernel_traitsILi96ELi64ELi128ELi8ELi2ELi4ELi4ELb0ELb0EN7cutlass10bfloat16_tE19Flash_kernel_traitsILi96ELi64ELi128ELi8ES3_EEEEvNS_16Flash_bwd_paramsEi,(.L_x_679 - _ZN5flash27flash_bwd_convert_dq_kernelI23Flash_bwd_kernel_traitsILi96ELi64ELi128ELi8ELi2ELi4ELi4ELb0ELb0EN7cutlass10bfloat16_tE19Flash_kernel_traitsILi96ELi64ELi128ELi8ES3_EEEEvNS_16Flash_bwd_paramsEi)
        .other          _ZN5flash27flash_bwd_convert_dq_kernelI23Flash_bwd_kernel_traitsILi96ELi64ELi128ELi8ELi2ELi4ELi4ELb0ELb0EN7cutlass10bfloat16_tE19Flash_kernel_traitsILi96ELi64ELi128ELi8ES3_EEEEvNS_16Flash_bwd_paramsEi,@"STO_CUDA_ENTRY STV_DEFAULT"
_ZN5flash27flash_bwd_convert_dq_kernelI23Flash_bwd_kernel_traitsILi96ELi64ELi128ELi8ELi2ELi4ELi4ELb0ELb0EN7cutlass10bfloat16_tE19Flash_kernel_traitsILi96ELi64ELi128ELi8ES3_EEEEvNS_16Flash_bwd_paramsEi:
.text._ZN5flash27flash_bwd_convert_dq_kernelI23Flash_bwd_kernel_traitsILi96ELi64ELi128ELi8ELi2ELi4ELi4ELb0ELb0EN7cutlass10bfloat16_tE19Flash_kernel_traitsILi96ELi64ELi128ELi8ES3_EEEEvNS_16Flash_bwd_paramsEi:
        /* <DEDUP_REMOVED lines=164> */
.L_x_396:
        /* <DEDUP_REMOVED lines=83> */
.L_x_395:
        /* <DEDUP_REMOVED lines=126> */
.L_x_397:
        /* <DEDUP_REMOVED lines=11> */
.L_x_679:


//--------------------- .text._ZN5flash44flash_bwd_dq_dk_dv_loop_seqk_parallel_kernelI23Flash_bwd_kernel_traitsILi96ELi64ELi128ELi8ELi2ELi4ELi4ELb0ELb0EN7cutlass10bfloat16_tE19Flash_kernel_traitsILi96ELi64ELi128ELi8ES3_EELb1ELb1ELb0ELb0ELb0ELb0ELb0EEEvNS_16Flash_bwd_paramsE --------------------------
	.section	.text._ZN5flash44flash_bwd_dq_dk_dv_loop_seqk_parallel_kernelI23Flash_bwd_kernel_traitsILi96ELi64ELi128ELi8ELi2ELi4ELi4ELb0ELb0EN7cutlass10bfloat16_tE19Flash_kernel_traitsILi96ELi64ELi128ELi8ES3_EELb1ELb1ELb0ELb0ELb0ELb0ELb0EEEvNS_16Flash_bwd_paramsE,"ax",@progbits
	.sectioninfo	@"SHI_REGISTERS=255"
	.align	128
        .global         _ZN5flash44flash_bwd_dq_dk_dv_loop_seqk_parallel_kernelI23Flash_bwd_kernel_traitsILi96ELi64ELi128ELi8ELi2ELi4ELi4ELb0ELb0EN7cutlass10bfloat16_tE19Flash_kernel_traitsILi96ELi64ELi128ELi8ES3_EELb1ELb1ELb0ELb0ELb0ELb0ELb0EEEvNS_16Flash_bwd_paramsE
        .type           _ZN5flash44flash_bwd_dq_dk_dv_loop_seqk_parallel_kernelI23Flash_bwd_kernel_traitsILi96ELi64ELi128ELi8ELi2ELi4ELi4ELb0ELb0EN7cutlass10bfloat16_tE19Flash_kernel_traitsILi96ELi64ELi128ELi8ES3_EELb1ELb1ELb0ELb0ELb0ELb0ELb0EEEvNS_16Flash_bwd_paramsE,@function
        .size           _ZN5flash44flash_bwd_dq_dk_dv_loop_seqk_parallel_kernelI23Flash_bwd_kernel_traitsILi96ELi64ELi128ELi8ELi2ELi4ELi4ELb0ELb0EN7cutlass10bfloat16_tE19Flash_kernel_traitsILi96ELi64ELi128ELi8ES3_EELb1ELb1ELb0ELb0ELb0ELb0ELb0EEEvNS_16Flash_bwd_paramsE,(.L_x_680 - _ZN5flash44flash_bwd_dq_dk_dv_loop_seqk_parallel_kernelI23Flash_bwd_kernel_traitsILi96ELi64ELi128ELi8ELi2ELi4ELi4ELb0ELb0EN7cutlass10bfloat16_tE19Flash_kernel_traitsILi96ELi64ELi128ELi8ES3_EELb1ELb1ELb0ELb0ELb0ELb0ELb0EEEvNS_16Flash_bwd_paramsE)
        .other          _ZN5flash44flash_bwd_dq_dk_dv_loop_seqk_parallel_kernelI23Flash_bwd_kernel_traitsILi96ELi64ELi128ELi8ELi2ELi4ELi4ELb0ELb0EN7cutlass10bfloat16_tE19Flash_kernel_traitsILi96ELi64ELi128ELi8ES3_EELb1ELb1ELb0ELb0ELb0ELb0ELb0EEEvNS_16Flash_bwd_paramsE,@"STO_CUDA_ENTRY STV_DEFAULT"
_ZN5flash44flash_bwd_dq_dk_dv_loop_seqk_parallel_kernelI23Flash_bwd_kernel_traitsILi96ELi64ELi128ELi8ELi2ELi4ELi4ELb0ELb0EN7cutlass10bfloat16_tE19Flash_kernel_traitsILi96ELi64ELi128ELi8ES3_EELb1ELb1ELb0ELb0ELb0ELb0ELb0EEEvNS_16Flash_bwd_paramsE:
.text._ZN5flash44flash_bwd_dq_dk_dv_loop_seqk_parallel_kernelI23Flash_bwd_kernel_traitsILi96ELi64ELi128ELi8ELi2ELi4ELi4ELb0ELb0EN7cutlass10bfloat16_tE19Flash_kernel_traitsILi96ELi64ELi128ELi8ES3_EELb1ELb1ELb0ELb0ELb0ELb0ELb0EEEvNS_16Flash_bwd_paramsE:
[----:B------:R-:W-:Y:S02]  /*0000*/  MOV R1, c[0x0][0x28] ;  /* 0x00000a0000017a02 */ /* 0x000fe40000000f00 */
[----:B------:R-:W1:Y:S01]  /*0010*/  S2R R218, SR_CTAID.X ;  /* 0x0000000000da7919 */ /* 0x000e620000002500 */
[----:B------:R-:W-:Y:S01]  /*0020*/  ULDC UR5, c[0x0][0x218] ;  /* 0x0000860000057ab9 */ /* 0x000fe20000000800 */
[----:B------:R-:W-:Y:S01]  /*0030*/  IADD3 R1, R1, -0x8, RZ ;  /* 0xfffffff801017810 */ /* 0x000fe20007ffe0ff */
[----:B------:R-:W-:-:S04]  /*0040*/  UIADD3 UR5, UR5, 0x7f, URZ ;  /* 0x0000007f05057890 */ /* 0x000fc8000fffe03f */
[----:B------:R-:W-:-:S04]  /*0050*/  USHF.R.S32.HI UR4, URZ, 0x1f, UR5 ;  /* 0x0000001f3f047899 */ /* 0x000fc80008011405 */
[----:B------:R-:W-:-:S04]  /*0060*/  ULEA.HI UR4, UR4, UR5, URZ, 0x7 ;  /* 0x0000000504047291 */ /* 0x000fc8000f8f383f */
[----:B------:R-:W-:-:S06]  /*0070*/  USHF.R.S32.HI UR4, URZ, 0x7, UR4 ;  /* 0x000000073f047899 */ /* 0x000fcc0008011404 */
[----:B-1----:R-:W-:-:S13]  /*0080*/  ISETP.GE.AND P0, PT, R218, UR4, PT ;  /* 0x00000004da007c0c */ /* 0x002fda000bf06270 */
[----:B------:R-:W-:Y:S05]  /*0090*/  @P0 EXIT ;  /* 0x000000000000094d */ /* 0x000fea0003800000 */
[----:B------:R-:W1:Y:S01]  /*00a0*/  S2R R9, SR_TID.X ;  /* 0x0000000000097919 */ /* 0x000e620000002100 */
[----:B------:R-:W-:Y:S01]  /*00b0*/  IMAD.MOV.U32 R186, RZ, RZ, 0x20 ;  /* 0x00000020ffba7424 */ /* 0x000fe200078e00ff */
[----:B------:R-:W-:Y:S01]  /*00c0*/  ULDC.64 UR6, c[0x0][0x118] ;  /* 0x0000460000067ab9 */ /* 0x000fe20000000a00 */
[----:B------:R-:W-:Y:S02]  /*00d0*/  IMAD.MOV.U32 R194, RZ, RZ, -0x10 ;  /* 0xfffffff0ffc27424 */ /* 0x000fe400078e00ff */
[----:B------:R-:W-:Y:S01]  /*00e0*/  IMAD.MOV.U32 R183, RZ, RZ, 0x40 ;  /* 0x00000040ffb77424 */ /* 0x000fe200078e00ff */
[----:B-1----:R-:W-:-:S04]  /*00f0*/  SHF.R.S32.HI R2, RZ, 0x1f, R9 ;  /* 0x0000001fff027819 */ /* 0x002fc80000011409 */
[CC--:B------:R-:W-:Y:S02]  /*0100*/  LEA.HI R0, R2.reuse, R9.reuse, RZ, 0x4 ;  /* 0x0000000902007211 */ /* 0x0c0fe400078f20ff */
[CC--:B------:R-:W-:Y:S02]  /*0110*/  LEA.HI R18, R2.reuse, R9.reuse, RZ, 0x3 ;  /* 0x0000000902127211 */ /* 0x0c0fe400078f18ff */
[----:B------:R-:W-:Y:S02]  /*0120*/  SHF.R.S32.HI R3, RZ, 0x4, R0 ;  /* 0x00000004ff037819 */ /* 0x000fe40000011400 */
[CC--:B------:R-:W-:Y:S02]  /*0130*/  LEA.HI R8, R2.reuse, R9.reuse, RZ, 0x5 ;  /* 0x0000000902087211 */ /* 0x0c0fe400078f28ff */
[CC--:B------:R-:W-:Y:S02]  /*0140*/  LEA.HI R6, R2.reuse, R9.reuse, RZ, 0x2 ;  /* 0x0000000902067211 */ /* 0x0c0fe400078f10ff */
[----:B------:R-:W-:-:S02]  /*0150*/  LEA.HI R247, R2, R9, RZ, 0x6 ;  /* 0x0000000902f77211 */ /* 0x000fc400078f30ff */
[----:B------:R-:W-:Y:S02]  /*0160*/  LEA.HI R15, R2, R9, RZ, 0x7 ;  /* 0x00000009020f7211 */ /* 0x000fe400078f38ff */
[----:B------:R-:W-:Y:S02]  /*0170*/  LOP3.LUT R2, R18, 0xfffffff8, RZ, 0xc0, !PT ;  /* 0xfffffff812027812 */ /* 0x000fe400078ec0ff */
[C---:B------:R-:W-:Y:S02]  /*0180*/  LOP3.LUT R5, R0.reuse, 0xfffffff0, RZ, 0xc0, !PT ;  /* 0xfffffff000057812 */ /* 0x040fe400078ec0ff */
[----:B------:R-:W-:Y:S01]  /*0190*/  LEA.HI R0, R0, R3, RZ, 0x1 ;  /* 0x0000000300007211 */ /* 0x000fe200078f08ff */
[----:B------:R-:W-:Y:S01]  /*01a0*/  IMAD.IADD R10, R9, 0x1, -R2 ;  /* 0x00000001090a7824 */ /* 0x000fe200078e0a02 */
[----:B------:R-:W-:Y:S02]  /*01b0*/  SHF.R.S32.HI R7, RZ, 0x3, R18 ;  /* 0x00000003ff077819 */ /* 0x000fe40000011412 */
[----:B------:R-:W-:-:S02]  /*01c0*/  LOP3.LUT R11, R6, 0xfffffffc, RZ, 0xc0, !PT ;  /* 0xfffffffc060b7812 */ /* 0x000fc400078ec0ff */
[----:B------:R-:W-:Y:S01]  /*01d0*/  LOP3.LUT R4, R8, 0xffffffe0, RZ, 0xc0, !PT ;  /* 0xffffffe008047812 */ /* 0x000fe200078ec0ff */
[----:B------:R-:W-:Y:S01]  /*01e0*/  IMAD.SHL.U32 R7, R7, 0x40, RZ ;  /* 0x0000004007077824 */ /* 0x000fe200078e00ff */
[----:B------:R-:W-:Y:S01]  /*01f0*/  LOP3.LUT R2, R0, 0xfffffffe, RZ, 0xc0, !PT ;  /* 0xfffffffe00027812 */ /* 0x000fe200078ec0ff */
[C---:B------:R-:W-:Y:S01]  /*0200*/  IMAD.IADD R0, R9.reuse, 0x1, -R5 ;  /* 0x0000000109007824 */ /* 0x040fe200078e0a05 */
[----:B------:R-:W-:Y:S01]  /*0210*/  SHF.R.S32.HI R236, RZ, 0x2, R6 ;  /* 0x00000002ffec7819 */ /* 0x000fe20000011406 */
[C---:B------:R-:W-:Y:S01]  /*0220*/  IMAD.IADD R13, R9.reuse, 0x1, -R11 ;  /* 0x00000001090d7824 */ /* 0x040fe200078e0a0b */
[----:B------:R-:W-:Y:S01]  /*0230*/  SHF.R.S32.HI R247, RZ, 0x6, R247 ;  /* 0x00000006fff77819 */ /* 0x000fe200000114f7 */
[----:B------:R-:W-:Y:S01]  /*0240*/  IMAD.IADD R4, R9, 0x1, -R4 ;  /* 0x0000000109047824 */ /* 0x000fe200078e0a04 */
[----:B------:R-:W-:Y:S01]  /*0250*/  SHF.R.S32.HI R5, RZ, 0x1f, R0 ;  /* 0x0000001fff057819 */ /* 0x000fe20000011400 */
[----:B------:R-:W-:Y:S01]  /*0260*/  IMAD.IADD R12, R3, 0x1, -R2 ;  /* 0x00000001030c7824 */ /* 0x000fe200078e0a02 */
[----:B------:R-:W-:Y:S01]  /*0270*/  LOP3.LUT R2, R7, 0xc0, RZ, 0xc0, !PT ;  /* 0x000000c007027812 */ /* 0x000fe200078ec0ff */
[----:B------:R-:W-:Y:S01]  /*0280*/  IMAD.SHL.U32 R208, R13, 0x8, RZ ;  /* 0x000000080dd07824 */ /* 0x000fe200078e00ff */
[----:B------:R-:W-:-:S02]  /*0290*/  SHF.R.S32.HI R9, RZ, 0x1f, R4 ;  /* 0x0000001fff097819 */ /* 0x000fc40000011404 */
[-C--:B------:R-:W-:Y:S02]  /*02a0*/  LEA.HI R16, R5, R0.reuse, RZ, 0x3 ;  /* 0x0000000005107211 */ /* 0x080fe400078f18ff */
[----:B------:R-:W-:Y:S02]  /*02b0*/  LEA.HI R3, R0, R0, RZ, 0x1 ;  /* 0x0000000000037211 */ /* 0x000fe400078f08ff */
[----:B------:R-:W-:Y:S02]  /*02c0*/  SHF.R.U32.HI R7, RZ, 0x3, R2 ;  /* 0x00000003ff077819 */ /* 0x000fe40000011602 */
[----:B------:R-:W-:Y:S02]  /*02d0*/  LOP3.LUT R5, R2, 0x18, R208, 0xf8, !PT ;  /* 0x0000001802057812 */ /* 0x000fe400078ef8d0 */
[----:B------:R-:W-:Y:S02]  /*02e0*/  LEA.HI R210, R9, R4, RZ, 0x2 ;  /* 0x0000000409d27211 */ /* 0x000fe400078f10ff */
[----:B------:R-:W-:-:S02]  /*02f0*/  LOP3.LUT R2, R16, 0xfffffff8, RZ, 0xc0, !PT ;  /* 0xfffffff810027812 */ /* 0x000fc400078ec0ff */
[----:B------:R-:W-:Y:S02]  /*0300*/  LOP3.LUT R4, R3, 0x7fffffe, RZ, 0xc0, !PT ;  /* 0x07fffffe03047812 */ /* 0x000fe400078ec0ff */
[----:B------:R-:W-:Y:S01]  /*0310*/  LEA.HI R9, R10, R10, RZ, 0x1 ;  /* 0x0000000a0a097211 */ /* 0x000fe200078f08ff */
[----:B------:R-:W-:Y:S01]  /*0320*/  IMAD.IADD R14, R0, 0x1, -R2 ;  /* 0x00000001000e7824 */ /* 0x000fe200078e0a02 */
[-C--:B------:R-:W-:Y:S01]  /*0330*/  LEA.HI R2, R6, R236.reuse, RZ, 0x1 ;  /* 0x000000ec06027211 */ /* 0x080fe200078f08ff */
[----:B------:R-:W-:Y:S01]  /*0340*/  IMAD.IADD R19, R0, 0x1, -R4 ;  /* 0x0000000100137824 */ /* 0x000fe200078e0a04 */
[----:B------:R-:W-:Y:S02]  /*0350*/  SHF.R.S32.HI R0, RZ, 0x1f, R6 ;  /* 0x0000001fff007819 */ /* 0x000fe40000011406 */
[----:B------:R-:W-:Y:S02]  /*0360*/  LOP3.LUT R6, R2, 0x7fffffe, RZ, 0xc0, !PT ;  /* 0x07fffffe02067812 */ /* 0x000fe400078ec0ff */
[----:B------:R-:W-:-:S02]  /*0370*/  LEA.HI R0, R0, R236, RZ, 0x3 ;  /* 0x000000ec00007211 */ /* 0x000fc400078f18ff */
[----:B------:R-:W-:Y:S01]  /*0380*/  LOP3.LUT R2, R9, 0x7fffffe, RZ, 0xc0, !PT ;  /* 0x07fffffe09027812 */ /* 0x000fe200078ec0ff */
[----:B------:R-:W-:Y:S01]  /*0390*/  IMAD.IADD R6, R236, 0x1, -R6 ;  /* 0x00000001ec067824 */ /* 0x000fe200078e0a06 */
[----:B------:R-:W-:Y:S01]  /*03a0*/  LOP3.LUT R4, R0, 0xfffffff8, RZ, 0xc0, !PT ;  /* 0xfffffff800047812 */ /* 0x000fe200078ec0ff */
[----:B------:R-:W-:Y:S01]  /*03b0*/  IMAD R0, R247, 0x4, R12 ;  /* 0x00000004f7007824 */ /* 0x000fe200078e020c */
[----:B------:R-:W-:Y:S01]  /*03c0*/  SHF.R.S32.HI R20, RZ, 0x5, R8 ;  /* 0x00000005ff147819 */ /* 0x000fe20000011408 */
[----:B------:R-:W-:Y:S01]  /*03d0*/  IMAD.IADD R2, R10, 0x1, -R2 ;  /* 0x000000010a027824 */ /* 0x000fe200078e0a02 */
[----:B------:R-:W-:Y:S01]  /*03e0*/  LOP3.LUT R7, R5, R7, RZ, 0x3c, !PT ;  /* 0x0000000705077212 */ /* 0x000fe200078e3cff */
[----:B------:R-:W-:Y:S01]  /*03f0*/  IMAD.IADD R4, R236, 0x1, -R4 ;  /* 0x00000001ec047824 */ /* 0x000fe200078e0a04 */
[--C-:B------:R-:W-:Y:S01]  /*0400*/  SHF.R.S32.HI R5, RZ, 0x1, R3.reuse ;  /* 0x00000001ff057819 */ /* 0x100fe20000011403 */
[----:B------:R-:W-:Y:S01]  /*0410*/  IMAD R176, R0, 0x8, R2 ;  /* 0x0000000800b07824 */ /* 0x000fe200078e0202 */
[----:B------:R-:W-:Y:S01]  /*0420*/  SHF.R.S32.HI R3, RZ, 0x1f, R3 ;  /* 0x0000001fff037819 */ /* 0x000fe20000011403 */
[----:B------:R-:W-:Y:S01]  /*0430*/  IMAD R0, R20, 0x8, R6 ;  /* 0x0000000814007824 */ /* 0x000fe200078e0206 */
[----:B------:R-:W-:-:S02]  /*0440*/  SHF.R.S32.HI R6, RZ, 0x1f, R8 ;  /* 0x0000001fff067819 */ /* 0x000fc40000011408 */
[----:B------:R-:W-:Y:S01]  /*0450*/  LEA.HI R3, R3, R5, RZ, 0x2 ;  /* 0x0000000503037211 */ /* 0x000fe200078f10ff */
[----:B------:R-:W-:Y:S01]  /*0460*/  IMAD.U32 R248, R0, 0x20, R7 ;  /* 0x0000002000f87824 */ /* 0x000fe200078e0007 */
[----:B------:R-:W-:Y:S01]  /*0470*/  LOP3.LUT R2, R4, 0x1, RZ, 0xc0, !PT ;  /* 0x0000000104027812 */ /* 0x000fe200078ec0ff */
[----:B------:R-:W-:Y:S01]  /*0480*/  IMAD.SHL.U32 R7, R13, 0x2, RZ ;  /* 0x000000020d077824 */ /* 0x000fe200078e00ff */
[-C--:B------:R-:W-:Y:S02]  /*0490*/  LEA.HI R0, R6, R20.reuse, RZ, 0x2 ;  /* 0x0000001406007211 */ /* 0x080fe400078f10ff */
[----:B------:R-:W-:Y:S02]  /*04a0*/  LOP3.LUT R3, R3, 0xfffffffc, RZ, 0xc0, !PT ;  /* 0xfffffffc03037812 */ /* 0x000fe400078ec0ff */
[----:B------:R-:W-:Y:S02]  /*04b0*/  ISETP.NE.U32.AND P3, PT, R2, 0x1, PT ;  /* 0x000000010200780c */ /* 0x000fe40003f65070 */
[----:B------:R-:W-:Y:S01]  /*04c0*/  LEA.HI R2, R8, R20, RZ, 0x1 ;  /* 0x0000001408027211 */ /* 0x000fe200078f08ff */
[----:B------:R-:W-:Y:S01]  /*04d0*/  IMAD.IADD R17, R5, 0x1, -R3 ;  /* 0x0000000105117824 */ /* 0x000fe200078e0a03 */
[----:B------:R-:W-:Y:S01]  /*04e0*/  LOP3.LUT R0, R0, 0xfffffffc, RZ, 0xc0, !PT ;  /* 0xfffffffc00007812 */ /* 0x000fe200078ec0ff */
[----:B------:R-:W-:Y:S01]  /*04f0*/  IMAD.SHL.U32 R5, R10, 0x40, RZ ;  /* 0x000000400a057824 */ /* 0x000fe200078e00ff */
[----:B------:R-:W-:-:S02]  /*0500*/  LOP3.LUT R6, R2, 0xfffffffe, RZ, 0xc0, !PT ;  /* 0xfffffffe02067812 */ /* 0x000fc400078ec0ff */
[----:B------:R-:W-:Y:S01]  /*0510*/  SHF.R.S32.HI R3, RZ, 0x1, R9 ;  /* 0x00000001ff037819 */ /* 0x000fe20000011409 */
[----:B------:R-:W-:Y:S01]  /*0520*/  IMAD.IADD R2, R20, 0x1, -R0 ;  /* 0x0000000114027824 */ /* 0x000fe200078e0a00 */
[----:B------:R-:W-:Y:S01]  /*0530*/  LEA.HI R9, R4, R4, RZ, 0x1 ;  /* 0x0000000404097211 */ /* 0x000fe200078f08ff */
[----:B------:R-:W-:Y:S01]  /*0540*/  IMAD.IADD R250, R20, 0x1, -R6 ;  /* 0x0000000114fa7824 */ /* 0x000fe200078e0a06 */
[----:B------:R-:W-:Y:S01]  /*0550*/  LOP3.LUT R0, R5, 0x1c0, RZ, 0xc0, !PT ;  /* 0x000001c005007812 */ /* 0x000fe200078ec0ff */
[C---:B------:R-:W-:Y:S01]  /*0560*/  IMAD.SHL.U32 R5, R2.reuse, 0x10, RZ ;  /* 0x0000001002057824 */ /* 0x040fe200078e00ff */
[C---:B------:R-:W-:Y:S01]  /*0570*/  LOP3.LUT P4, RZ, R3.reuse, 0x2, RZ, 0xc0, !PT ;  /* 0x0000000203ff7812 */ /* 0x040fe2000788c0ff */
[----:B------:R-:W-:Y:S01]  /*0580*/  IMAD.SHL.U32 R6, R3, 0x40, RZ ;  /* 0x0000004003067824 */ /* 0x000fe200078e00ff */
[----:B------:R-:W-:Y:S01]  /*0590*/  LOP3.LUT R3, R9, 0x3fffffe, RZ, 0xc0, !PT ;  /* 0x03fffffe09037812 */ /* 0x000fe200078ec0ff */
[----:B------:R-:W-:Y:S01]  /*05a0*/  IMAD R8, R2, 0x200, R7 ;  /* 0x0000020002087824 */ /* 0x000fe200078e0207 */
[----:B------:R-:W-:-:S02]  /*05b0*/  LOP3.LUT R5, R0, 0x30, R5, 0xf8, !PT ;  /* 0x0000003000057812 */ /* 0x000fc400078ef805 */
[----:B------:R-:W-:Y:S01]  /*05c0*/  SHF.R.U32.HI R10, RZ, 0x3, R0 ;  /* 0x00000003ff0a7819 */ /* 0x000fe20000011600 */
[C---:B------:R-:W-:Y:S01]  /*05d0*/  IMAD.IADD R13, R4.reuse, 0x1, -R3 ;  /* 0x00000001040d7824 */ /* 0x040fe200078e0a03 */
[----:B------:R-:W-:Y:S02]  /*05e0*/  SHF.R.S32.HI R0, RZ, 0x3, R16 ;  /* 0x00000003ff007819 */ /* 0x000fe40000011410 */
[C---:B------:R-:W-:Y:S01]  /*05f0*/  LOP3.LUT P2, RZ, R4.reuse, 0x2, RZ, 0xc0, !PT ;  /* 0x0000000204ff7812 */ /* 0x040fe2000784c0ff */
[----:B------:R-:W-:Y:S01]  /*0600*/  IMAD.SHL.U32 R4, R4, 0x40, RZ ;  /* 0x0000004004047824 */ /* 0x000fe200078e00ff */
[----:B------:R-:W-:Y:S01]  /*0610*/  SHF.R.S32.HI R11, RZ, 0x7, R15 ;  /* 0x00000007ff0b7819 */ /* 0x000fe2000001140f */
[----:B------:R-:W-:Y:S01]  /*0620*/  IMAD R16, R0, 0x8, R19 ;  /* 0x0000000800107824 */ /* 0x000fe200078e0213 */
[----:B------:R-:W-:Y:S01]  /*0630*/  LOP3.LUT R3, R6, 0xc0, RZ, 0xc0, !PT ;  /* 0x000000c006037812 */ /* 0x000fe200078ec0ff */
[----:B------:R-:W-:Y:S01]  /*0640*/  IMAD.SHL.U32 R15, R247, 0x20, RZ ;  /* 0x00000020f70f7824 */ /* 0x000fe200078e00ff */
[----:B------:R-:W-:Y:S01]  /*0650*/  LOP3.LUT R6, R5, 0x8, R18, 0xf8, !PT ;  /* 0x0000000805067812 */ /* 0x000fe200078ef812 */
[----:B------:R-:W-:Y:S01]  /*0660*/  IMAD R19, R2, 0x2, R0 ;  /* 0x0000000202137824 */ /* 0x000fe200078e0200 */
[----:B------:R-:W-:Y:S01]  /*0670*/  LOP3.LUT R0, R4, 0x1c0, RZ, 0xc0, !PT ;  /* 0x000001c004007812 */ /* 0x000fe200078ec0ff */
[----:B------:R-:W-:Y:S01]  /*0680*/  IMAD R13, R13, 0x20, R8 ;  /* 0x000000200d0d7824 */ /* 0x000fe200078e0208 */
[----:B------:R-:W-:-:S02]  /*0690*/  LOP3.LUT R5, R3, 0x8, R18, 0xf8, !PT ;  /* 0x0000000803057812 */ /* 0x000fc400078ef812 */
[----:B------:R-:W-:Y:S02]  /*06a0*/  SHF.R.U32.HI R4, RZ, 0x3, R3 ;  /* 0x00000003ff047819 */ /* 0x000fe40000011603 */
[----:B------:R-:W-:Y:S02]  /*06b0*/  LOP3.LUT R3, R0, 0x20, R15, 0xf8, !PT ;  /* 0x0000002000037812 */ /* 0x000fe400078ef80f */
[----:B------:R-:W-:Y:S01]  /*06c0*/  SHF.R.U32.HI R2, RZ, 0x3, R0 ;  /* 0x00000003ff027819 */ /* 0x000fe20000011600 */
[----:B------:R-:W-:Y:S01]  /*06d0*/  IMAD R0, R11, 0x1000, R7 ;  /* 0x000010000b007824 */ /* 0x000fe200078e0207 */
[----:B------:R-:W-:Y:S01]  /*06e0*/  LOP3.LUT R4, R5, R4, RZ, 0x3c, !PT ;  /* 0x0000000405047212 */ /* 0x000fe200078e3cff */
[----:B------:R-:W-:Y:S01]  /*06f0*/  IMAD.SHL.U32 R5, R14, 0x40, RZ ;  /* 0x000000400e057824 */ /* 0x000fe200078e00ff */
[----:B------:R-:W-:Y:S01]  /*0700*/  LOP3.LUT R3, R3, R2, RZ, 0x3c, !PT ;  /* 0x0000000203037212 */ /* 0x000fe200078e3cff */
[----:B------:R-:W-:Y:S01]  /*0710*/  IMAD R2, R250, 0x400, R0 ;  /* 0x00000400fa027824 */ /* 0x000fe200078e0200 */
[----:B------:R-:W-:Y:S01]  /*0720*/  LOP3.LUT R6, R6, R10, RZ, 0x3c, !PT ;  /* 0x0000000a06067212 */ /* 0x000fe200078e3cff */
[----:B------:R-:W-:Y:S01]  /*0730*/  IMAD.SHL.U32 R0, R11, 0x8, RZ ;  /* 0x000000080b007824 */ /* 0x000fe200078e00ff */
[----:B------:R-:W-:Y:S01]  /*0740*/  LOP3.LUT R5, R5, 0x1c0, RZ, 0xc0, !PT ;  /* 0x000001c005057812 */ /* 0x000fe200078ec0ff */
[----:B------:R-:W-:Y:S01]  /*0750*/  IMAD.U32 R176, R176, 0x20, R4 ;  /* 0x00000020b0b07824 */ /* 0x000fe200078e0004 */
[----:B------:R-:W-:Y:S01]  /*0760*/  LOP3.LUT P5, RZ, R14, 0x2, RZ, 0xc0, !PT ;  /* 0x000000020eff7812 */ /* 0x000fe200078ac0ff */
[----:B------:R-:W-:Y:S01]  /*0770*/  IMAD.IADD R197, R3, 0x1, R2 ;  /* 0x0000000103c57824 */ /* 0x000fe200078e0202 */
[----:B------:R-:W-:Y:S01]  /*0780*/  LOP3.LUT R8, R0, 0x8, RZ, 0xc0, !PT ;  /* 0x0000000800087812 */ /* 0x000fe200078ec0ff */
[C---:B------:R-:W-:Y:S01]  /*0790*/  IMAD.SHL.U32 R2, R12.reuse, 0x8, RZ ;  /* 0x000000080c027824 */ /* 0x040fe200078e00ff */
[----:B------:R-:W-:Y:S01]  /*07a0*/  SHF.R.S32.HI R0, RZ, 0x1, R9 ;  /* 0x00000001ff007819 */ /* 0x000fe20000011409 */
[C---:B------:R-:W-:Y:S01]  /*07b0*/  IMAD R3, R12.reuse, 0x200, R6 ;  /* 0x000002000c037824 */ /* 0x040fe200078e0206 */
[----:B------:R-:W-:Y:S01]  /*07c0*/  SHF.R.U32.HI R181, RZ, 0x3, R5 ;  /* 0x00000003ffb57819 */ /* 0x000fe20000011605 */
[----:B------:R-:W-:Y:S01]  /*07d0*/  IMAD.SHL.U32 R6, R12, 0x10, RZ ;  /* 0x000000100c067824 */ /* 0x000fe200078e00ff */
[----:B------:R-:W-:Y:S01]  /*07e0*/  LOP3.LUT R7, R2, 0x8, RZ, 0xc0, !PT ;  /* 0x0000000802077812 */ /* 0x000fe200078ec0ff */
[C---:B------:R-:W-:Y:S01]  /*07f0*/  IMAD.SHL.U32 R4, R0.reuse, 0x40, RZ ;  /* 0x0000004000047824 */ /* 0x040fe200078e00ff */
[----:B------:R-:W-:Y:S01]  /*0800*/  LOP3.LUT P1, RZ, R0, 0x2, RZ, 0xc0, !PT ;  /* 0x0000000200ff7812 */ /* 0x000fe2000782c0ff */
[----:B------:R-:W-:Y:S01]  /*0810*/  IMAD.SHL.U32 R2, R17, 0x40, RZ ;  /* 0x0000004011027824 */ /* 0x000fe200078e00ff */
[----:B------:R-:W-:Y:S01]  /*0820*/  LOP3.LUT R181, R181, R5, R7, 0x1e, !PT ;  /* 0x00000005b5b57212 */ /* 0x000fe200078e1e07 */
[----:B------:R-:W-:Y:S01]  /*0830*/  IMAD.SHL.U32 R197, R197, 0x2, RZ ;  /* 0x00000002c5c57824 */ /* 0x000fe200078e00ff */
[----:B------:R-:W-:Y:S01]  /*0840*/  LOP3.LUT R4, R4, 0xc0, RZ, 0xc0, !PT ;  /* 0x000000c004047812 */ /* 0x000fe200078ec0ff */
[----:B------:R-:W-:Y:S01]  /*0850*/  IMAD.SHL.U32 R0, R16, 0x20, RZ ;  /* 0x0000002010007824 */ /* 0x000fe200078e00ff */
[----:B------:R-:W-:Y:S01]  /*0860*/  LOP3.LUT R2, R2, 0xc0, RZ, 0xc0, !PT ;  /* 0x000000c002027812 */ /* 0x000fe200078ec0ff */
[----:B------:R-:W-:Y:S01]  /*0870*/  IMAD.U32 R181, R19, 0x200, R181 ;  /* 0x0000020013b57824 */ /* 0x000fe200078e00b5 */
[----:B------:R-:W-:Y:S01]  /*0880*/  SHF.R.U32.HI R9, RZ, 0x3, R4 ;  /* 0x00000003ff097819 */ /* 0x000fe20000011604 */
[----:B------:R-:W-:Y:S01]  /*0890*/  IMAD.SHL.U32 R176, R176, 0x2, RZ ;  /* 0x00000002b0b07824 */ /* 0x000fe200078e00ff */
[----:B------:R-:W-:-:S02]  /*08a0*/  LOP3.LUT R10, R8, 0x10, R6, 0xf8, !PT ;  /* 0x00000010080a7812 */ /* 0x000fc400078ef806 */
[----:B------:R-:W-:Y:S01]  /*08b0*/  LOP3.LUT R9, R9, R4, R8, 0x1e, !PT ;  /* 0x0000000409097212 */ /* 0x000fe200078e1e08 */
[----:B------:R-:W-:Y:S01]  /*08c0*/  IMAD R4, R250, 0x200, R0 ;  /* 0x00000200fa047824 */ /* 0x000fe200078e0200 */
[----:B------:R-:W-:Y:S02]  /*08d0*/  SHF.R.U32.HI R6, RZ, 0x3, R2 ;  /* 0x00000003ff067819 */ /* 0x000fe40000011602 */
[----:B------:R-:W-:Y:S01]  /*08e0*/  LOP3.LUT P6, RZ, R14, 0x4, RZ, 0xc0, !PT ;  /* 0x000000040eff7812 */ /* 0x000fe200078cc0ff */
[----:B------:R-:W-:Y:S01]  /*08f0*/  IMAD.IADD R9, R9, 0x1, R13 ;  /* 0x0000000109097824 */ /* 0x000fe200078e020d */
[----:B------:R-:W-:Y:S02]  /*0900*/  SEL R182, R186, 0xffffffe0, !P5 ;  /* 0xffffffe0bab67807 */ /* 0x000fe40006800000 */
[----:B------:R-:W-:Y:S02]  /*0910*/  LEA R181, R181, 0x15000, 0x1 ;  /* 0x00015000b5b57811 */ /* 0x000fe400078e08ff */
[----:B------:R-:W-:-:S02]  /*0920*/  LOP3.LUT R187, R6, R2, R7, 0x1e, !PT ;  /* 0x0000000206bb7212 */ /* 0x000fc400078e1e07 */
[----:B------:R-:W-:Y:S01]  /*0930*/  LOP3.LUT R2, R6, R10, R2, 0x1e, !PT ;  /* 0x0000000a06027212 */ /* 0x000fe200078e1e02 */
[----:B------:R-:W-:Y:S01]  /*0940*/  IMAD.IADD R182, R181, 0x1, R182 ;  /* 0x00000001b5b67824 */ /* 0x000fe200078e02b6 */
[----:B------:R-:W-:Y:S01]  /*0950*/  SEL R194, R194, 0x10, !P3 ;  /* 0x00000010c2c27807 */ /* 0x000fe20005800000 */
[----:B------:R-:W-:Y:S01]  /*0960*/  IMAD.IADD R187, R4, 0x1, R187 ;  /* 0x0000000104bb7824 */ /* 0x000fe200078e02bb */
[----:B------:R-:W-:Y:S01]  /*0970*/  SEL R183, R183, 0xffffffc0, !P6 ;  /* 0xffffffc0b7b77807 */ /* 0x000fe20007000000 */
[----:B------:R-:W-:Y:S01]  /*0980*/  IMAD.IADD R185, R0, 0x1, R2 ;  /* 0x0000000100b97824 */ /* 0x000fe200078e0202 */
[C---:B------:R-:W-:Y:S01]  /*0990*/  IADD3 R195, R197.reuse, 0x20, RZ ;  /* 0x00000020c5c37810 */ /* 0x040fe20007ffe0ff */
[----:B------:R-:W-:Y:S01]  /*09a0*/  IMAD.IADD R196, R197, 0x1, R194 ;  /* 0x00000001c5c47824 */ /* 0x000fe200078e02c2 */
[----:B------:R-:W-:Y:S01]  /*09b0*/  SHF.R.S32.HI R210, RZ, 0x2, R210 ;  /* 0x00000002ffd27819 */ /* 0x000fe200000114d2 */
[----:B------:R-:W-:Y:S01]  /*09c0*/  IMAD.IADD R184, R181, 0x1, R183 ;  /* 0x00000001b5b87824 */ /* 0x000fe200078e02b7 */
[----:B------:R-:W-:Y:S01]  /*09d0*/  SEL R177, R186, 0xffffffe0, !P4 ;  /* 0xffffffe0bab17807 */ /* 0x000fe20006000000 */
[----:B------:R-:W-:Y:S01]  /*09e0*/  IMAD.SHL.U32 R2, R3, 0x2, RZ ;  /* 0x0000000203027824 */ /* 0x000fe200078e00ff */
[----:B------:R-:W-:Y:S01]  /*09f0*/  LEA R239, R9, 0x9000, 0x1 ;  /* 0x0000900009ef7811 */ /* 0x000fe200078e08ff */
[----:B------:R-:W-:Y:S01]  /*0a00*/  IMAD R210, R250, 0x10, R210 ;  /* 0x00000010fad27824 */ /* 0x000fe200078e02d2 */
[----:B------:R-:W-:Y:S01]  /*0a10*/  @P2 IADD3 R195, R197, -0x20, RZ ;  /* 0xffffffe0c5c32810 */ /* 0x000fe20007ffe0ff */
[----:B------:R-:W-:Y:S01]  /*0a20*/  IMAD.IADD R177, R176, 0x1, R177 ;  /* 0x00000001b0b17824 */ /* 0x000fe200078e02b1 */
[----:B------:R-:W-:Y:S01]  /*0a30*/  LOP3.LUT P0, RZ, R17, 0x2, RZ, 0xc0, !PT ;  /* 0x0000000211ff7812 */ /* 0x000fe2000780c0ff */
[----:B------:R-:W-:Y:S01]  /*0a40*/  IMAD.IADD R183, R182, 0x1, R183 ;  /* 0x00000001b6b77824 */ /* 0x000fe200078e02b7 */
[----:B------:R-:W-:Y:S01]  /*0a50*/  IADD3 R242, R239, 0x20, RZ ;  /* 0x00000020eff27810 */ /* 0x000fe20007ffe0ff */
[----:B------:R-:W-:Y:S01]  /*0a60*/  IMAD.IADD R194, R194, 0x1, R195 ;  /* 0x00000001c2c27824 */ /* 0x000fe200078e02c3 */
[----:B------:R-:W-:-:S02]  /*0a70*/  SEL R186, R186, 0xffffffe0, !P0 ;  /* 0xffffffe0baba7807 */ /* 0x000fc40004000000 */
[----:B------:R-:W-:Y:S02]  /*0a80*/  @P1 IADD3 R242, R239, -0x20, RZ ;  /* 0xffffffe0eff21810 */ /* 0x000fe40007ffe0ff */
.L_x_439:
[----:B-1-3--:R-:W1:Y:S01]  /*0a90*/  S2R R35, SR_CTAID.Y ;  /* 0x0000000000237919 */ /* 0x00ae620000002600 */
[----:B--2---:R-:W2:Y:S01]  /*0aa0*/  LDC.U8 R0, c[0x0][0x312] ;  /* 0x0000c480ff007b82 */ /* 0x004ea20000000000 */
[----:B------:R-:W-:Y:S02]  /*0ab0*/  ISETP.NE.U32.AND P2, PT, RZ, c[0x0][0x240], PT ;  /* 0x00009000ff007a0c */ /* 0x000fe40003f45070 */
[----:B------:R-:W-:Y:S02]  /*0ac0*/  ISETP.EQ.U32.AND P5, PT, RZ, c[0x0][0x248], PT ;  /* 0x00009200ff007a0c */ /* 0x000fe40003fa2070 */
[----:B------:R-:W-:Y:S02]  /*0ad0*/  ISETP.NE.AND.EX P2, PT, RZ, c[0x0][0x244], PT, P2 ;  /* 0x00009100ff007a0c */ /* 0x000fe40003f45320 */
[----:B------:R-:W-:Y:S01]  /*0ae0*/  ISETP.NE.U32.AND P3, PT, RZ, c[0x0][0x250], PT ;  /* 0x00009400ff007a0c */ /* 0x000fe20003f65070 */
[----:B------:R-:W-:-:S03]  /*0af0*/  IMAD.MOV.U32 R37, RZ, RZ, -0x1 ;  /* 0xffffffffff257424 */ /* 0x000fc600078e00ff */
[----:B------:R-:W-:Y:S01]  /*0b00*/  ISETP.NE.AND.EX P3, PT, RZ, c[0x0][0x254], PT, P3 ;  /* 0x00009500ff007a0c */ /* 0x000fe20003f65330 */
[C---:B-1----:R-:W-:Y:S01]  /*0b10*/  IMAD.SHL.U32 R9, R35.reuse, 0x4, RZ ;  /* 0x0000000423097824 */ /* 0x042fe200078e00ff */
[----:B----4-:R-:W-:Y:S02]  /*0b20*/  SHF.R.S32.HI R30, RZ, 0x1f, R35 ;  /* 0x0000001fff1e7819 */ /* 0x010fe40000011423 */
[----:B--2---:R-:W-:Y:S01]  /*0b30*/  ISETP.NE.AND P4, PT, R0, RZ, PT ;  /* 0x000000ff0000720c */ /* 0x004fe20003f85270 */
[----:B------:R-:W-:Y:S01]  /*0b40*/  IMAD.MOV.U32 R0, RZ, RZ, -0x1 ;  /* 0xffffffffff007424 */ /* 0x000fe200078e00ff */
[----:B------:R-:W-:Y:S02]  /*0b50*/  SHF.L.U64.HI R8, R35, 0x2, R30 ;  /* 0x0000000223087819 */ /* 0x000fe4000001021e */
[----:B------:R-:W-:Y:S02]  /*0b60*/  IADD3 R4, P0, R9, c[0x0][0x240], RZ ;  /* 0x0000900009047a10 */ /* 0x000fe40007f1e0ff */
[----:B------:R-:W-:-:S02]  /*0b70*/  ISETP.EQ.OR.EX P5, PT, RZ, c[0x0][0x24c], !P4, P5 ;  /* 0x00009300ff007a0c */ /* 0x000fc400067a2750 */
[----:B------:R-:W-:Y:S02]  /*0b80*/  IADD3.X R5, R8, c[0x0][0x244], RZ, P0, !PT ;  /* 0x0000910008057a10 */ /* 0x000fe400007fe4ff */
[----:B------:R-:W-:-:S03]  /*0b90*/  @P3 IADD3 R6, P0, R9, c[0x0][0x250], RZ ;  /* 0x0000940009063a10 */ /* 0x000fc60007f1e0ff */
[----:B------:R1:W2:Y:S04]  /*0ba0*/  @P2 LDG.E R0, [R4.64] ;  /* 0x0000000604002981 */ /* 0x0002a8000c1e1900 */
[----:B------:R1:W2:Y:S01]  /*0bb0*/  @P2 LDG.E R3, [R4.64+0x4] ;  /* 0x0000040604032981 */ /* 0x0002a2000c1e1900 */
[----:B------:R-:W-:Y:S01]  /*0bc0*/  IMAD.MOV.U32 R237, RZ, RZ, RZ ;  /* 0x000000ffffed7224 */ /* 0x000fe200078e00ff */
[----:B------:R-:W-:-:S05]  /*0bd0*/  @P3 IADD3.X R7, R8, c[0x0][0x254], RZ, P0, !PT ;  /* 0x0000950008073a10 */ /* 0x000fca00007fe4ff */
[----:B-----5:R3:W5:Y:S01]  /*0be0*/  @P3 LDG.E R237, [R6.64] ;  /* 0x0000000606ed3981 */ /* 0x020762000c1e1900 */
[----:B-1----:R-:W-:-:S04]  /*0bf0*/  IADD3 R4, P1, R9, c[0x0][0x248], RZ ;  /* 0x0000920009047a10 */ /* 0x002fc80007f3e0ff */
[----:B------:R-:W-:-:S05]  /*0c00*/  IADD3.X R5, R8, c[0x0][0x24c], RZ, P1, !PT ;  /* 0x0000930008057a10 */ /* 0x000fca0000ffe4ff */
[----:B------:R-:W4:Y:S01]  /*0c10*/  @!P5 LDG.E R37, [R4.64] ;  /* 0x000000060425d981 */ /* 0x000f22000c1e1900 */
[----:B------:R-:W-:-:S04]  /*0c20*/  ISETP.NE.U32.AND P0, PT, RZ, c[0x0][0x248], PT ;  /* 0x00009200ff007a0c */ /* 0x000fc80003f05070 */
[----:B------:R-:W-:Y:S01]  /*0c30*/  ISETP.NE.AND.EX P0, PT, RZ, c[0x0][0x24c], PT, P0 ;  /* 0x00009300ff007a0c */ /* 0x000fe20003f05300 */
[----:B--2---:R-:W-:Y:S02]  /*0c40*/  @P2 IMAD.IADD R238, R3, 0x1, -R0 ;  /* 0x0000000103ee2824 */ /* 0x004fe400078e0a00 */
[----:B------:R-:W-:Y:S02]  /*0c50*/  IMAD.MOV.U32 R3, RZ, RZ, c[0x0][0x218] ;  /* 0x00008600ff037624 */ /* 0x000fe400078e00ff */
[----:B------:R-:W-:Y:S01]  /*0c60*/  @!P2 IMAD.MOV.U32 R238, RZ, RZ, c[0x0][0x214] ;  /* 0x00008500ffeea624 */ /* 0x000fe200078e00ff */
[----:B----4-:R3:W-:Y:S07]  /*0c70*/  STL [R1], R37 ;  /* 0x0000002501007387 */ /* 0x0107ee0000100800 */
[----:B------:R-:W-:Y:S05]  /*0c80*/  @!P0 BRA `(.L_x_398) ;  /* 0x0000003000008947 */ /* 0x000fea0003800000 */
[----:B------:R-:W2:Y:S02]  /*0c90*/  @P4 LDG.E R3, [R4.64+0x4] ;  /* 0x0000040604034981 */ /* 0x000ea4000c1e1900 */
[----:B--2---:R-:W-:-:S06]  /*0ca0*/  @P4 IADD3 R3, R3, -R37, RZ ;  /* 0x8000002503034210 */ /* 0x004fcc0007ffe0ff */
[----:B------:R1:W5:Y:S02]  /*0cb0*/  @!P4 LDG.E R3, [R4.64] ;  /* 0x000000060403c981 */ /* 0x000364000c1e1900 */
.L_x_398:
[----:B------:R-:W-:-:S04]  /*0cc0*/  ISETP.NE.U32.AND P1, PT, RZ, c[0x0][0x258], PT ;  /* 0x00009600ff007a0c */ /* 0x000fc80003f25070 */
[----:B------:R-:W-:-:S13]  /*0cd0*/  ISETP.NE.AND.EX P1, PT, RZ, c[0x0][0x25c], PT, P1 ;  /* 0x00009700ff007a0c */ /* 0x000fda0003f25310 */
[----:B-1----:R-:W-:-:S04]  /*0ce0*/  @P1 IADD3 R4, P0, R9, c[0x0][0x258], RZ ;  /* 0x0000960009041a10 */ /* 0x002fc80007f1e0ff */
[----:B------:R-:W-:-:S06]  /*0cf0*/  @P1 IADD3.X R5, R8, c[0x0][0x25c], RZ, P0, !PT ;  /* 0x0000970008051a10 */ /* 0x000fcc00007fe4ff */
[----:B------:R-:W2:Y:S01]  /*0d00*/  @P1 LDG.E R5, [R4.64] ;  /* 0x0000000604051981 */ /* 0x000ea2000c1e1900 */
[----:B------:R-:W-:Y:S01]  /*0d10*/  @!P1 ISETP.NE.U32.AND P0, PT, RZ, c[0x0][0x268], PT ;  /* 0x00009a00ff009a0c */ /* 0x000fe20003f05070 */
[----:B------:R-:W-:-:S03]  /*0d20*/  IMAD.SHL.U32 R18, R218, 0x80, RZ ;  /* 0x00000080da127824 */ /* 0x000fc600078e00ff */
[----:B------:R-:W-:-:S04]  /*0d30*/  @!P1 ISETP.NE.AND.EX P0, PT, RZ, c[0x0][0x26c], PT, P0 ;  /* 0x00009b00ff009a0c */ /* 0x000fc80003f05300 */
[----:B------:R-:W-:Y:S01]  /*0d40*/  @!P1 SEL R4, RZ, c[0x0][0x21c], !P0 ;  /* 0x00008700ff049a07 */ /* 0x000fe20004000000 */
[----:B--2--5:R-:W-:-:S03]  /*0d50*/  @P1 IMAD.IADD R200, R5, 0x1, -R237 ;  /* 0x0000000105c81824 */ /* 0x024fc600078e0aed */
[----:B------:R-:W-:-:S04]  /*0d60*/  @!P1 IADD3 R200, R4, R3, -R237 ;  /* 0x0000000304c89210 */ /* 0x000fc80007ffe8ed */
[----:B------:R-:W-:-:S13]  /*0d70*/  ISETP.GT.AND P0, PT, R200, R18, PT ;  /* 0x00000012c800720c */ /* 0x000fda0003f04270 */
[----:B------:R-:W-:Y:S05]  /*0d80*/  @!P0 BRA `(.L_x_399) ;  /* 0x000087a000008947 */ /* 0x000fea0003800000 */
[----:B------:R-:W-:Y:S01]  /*0d90*/  ISETP.NE.AND P0, PT, R37, -0x1, PT ;  /* 0xffffffff2500780c */ /* 0x000fe20003f05270 */
[----:B------:R-:W-:Y:S01]  /*0da0*/  IMAD R4, R30, c[0x0][0x178], RZ ;  /* 0x00005e001e047a24 */ /* 0x000fe200078e02ff */
[----:B------:R-:W-:Y:S01]  /*0db0*/  IADD3 R3, R238, 0x3f, RZ ;  /* 0x0000003fee037810 */ /* 0x000fe20007ffe0ff */
[C---:B------:R-:W-:Y:S01]  /*0dc0*/  IMAD.WIDE.U32 R12, R35.reuse, c[0x0][0x178], RZ ;  /* 0x00005e00230c7a25 */ /* 0x040fe200078e00ff */
[C---:B------:R-:W-:Y:S02]  /*0dd0*/  ISETP.NE.AND P1, PT, R0.reuse, -0x1, PT ;  /* 0xffffffff0000780c */ /* 0x040fe40003f25270 */
[----:B------:R-:W-:Y:S01]  /*0de0*/  SHF.R.S32.HI R8, RZ, 0x1f, R3 ;  /* 0x0000001fff087819 */ /* 0x000fe20000011403 */
[----:B------:R-:W-:Y:S02]  /*0df0*/  IMAD R4, R35, c[0x0][0x17c], R4 ;  /* 0x00005f0023047a24 */ /* 0x000fe400078e0204 */
[----:B---3--:R-:W-:Y:S01]  /*0e00*/  IMAD.WIDE.U32 R6, R0, c[0x0][0x190], RZ ;  /* 0x0000640000067a25 */ /* 0x008fe200078e00ff */
[----:B------:R-:W-:-:S03]  /*0e10*/  LEA.HI R8, R8, R3, RZ, 0x6 ;  /* 0x0000000308087211 */ /* 0x000fc600078f30ff */
[----:B------:R-:W-:Y:S01]  /*0e20*/  IMAD R10, R0, c[0x0][0x194], RZ ;  /* 0x00006500000a7a24 */ /* 0x000fe200078e02ff */
[----:B------:R-:W-:Y:S01]  /*0e30*/  LOP3.LUT R9, R8, 0xffffffc0, RZ, 0xc0, !PT ;  /* 0xffffffc008097812 */ /* 0x000fe200078ec0ff */
[----:B------:R-:W-:Y:S01]  /*0e40*/  @P0 IMAD.IADD R3, R237, 0x1, R37 ;  /* 0x00000001ed030824 */ /* 0x000fe200078e0225 */
[----:B------:R-:W-:Y:S01]  /*0e50*/  SEL R27, R12, R6, !P1 ;  /* 0x000000060c1b7207 */ /* 0x000fe20004800000 */
[----:B------:R-:W-:Y:S01]  /*0e60*/  IMAD.IADD R24, R13, 0x1, R4 ;  /* 0x000000010d187824 */ /* 0x000fe200078e0204 */
[----:B------:R-:W-:Y:S01]  /*0e70*/  @P1 IADD3 R24, R7, R10, RZ ;  /* 0x0000000a07181210 */ /* 0x000fe20007ffe0ff */
[----:B------:R-:W-:Y:S01]  /*0e80*/  @P0 IMAD.WIDE.U32 R4, R3, c[0x0][0x198], RZ ;  /* 0x0000660003040a25 */ /* 0x000fe200078e00ff */
[----:B------:R-:W-:Y:S02]  /*0e90*/  IADD3 R10, R9, -0x40, RZ ;  /* 0xffffffc0090a7810 */ /* 0x000fe40007ffe0ff */
[----:B------:R-:W-:Y:S01]  /*0ea0*/  SHF.R.S32.HI R193, RZ, 0x6, R8 ;  /* 0x00000006ffc17819 */ /* 0x000fe20000011408 */
[----:B------:R-:W-:Y:S01]  /*0eb0*/  @P0 IMAD R26, R3, c[0x0][0x19c], R5 ;  /* 0x00006700031a0a24 */ /* 0x000fe200078e0205 */
[----:B------:R-:W-:Y:S01]  /*0ec0*/  SHF.R.S32.HI R19, RZ, 0x1f, R10 ;  /* 0x0000001fff137819 */ /* 0x000fe2000001140a */
[----:B------:R-:W-:Y:S01]  /*0ed0*/  @P0 IMAD.MOV.U32 R25, RZ, RZ, R4 ;  /* 0x000000ffff190224 */ /* 0x000fe200078e0004 */
[----:B------:R-:W-:Y:S05]  /*0ee0*/  @P0 BRA `(.L_x_400) ;  /* 0x000000a000000947 */ /* 0x000fea0003800000 */
[----:B------:R-:W-:Y:S01]  /*0ef0*/  SHF.R.S32.HI R3, RZ, 0x1f, R237 ;  /* 0x0000001fff037819 */ /* 0x000fe200000114ed */
[----:B------:R-:W-:-:S04]  /*0f00*/  IMAD.WIDE.U32 R4, R237, c[0x0][0x198], RZ ;  /* 0x00006600ed047a25 */ /* 0x000fc800078e00ff */
[----:B------:R-:W-:Y:S02]  /*0f10*/  IMAD R3, R3, c[0x0][0x198], RZ ;  /* 0x0000660003037a24 */ /* 0x000fe400078e02ff */
[----:B------:R-:W-:Y:S02]  /*0f20*/  IMAD R6, R30, c[0x0][0x180], RZ ;  /* 0x000060001e067a24 */ /* 0x000fe400078e02ff */
[----:B------:R-:W-:-:S05]  /*0f30*/  IMAD R3, R237, c[0x0][0x19c], R3 ;  /* 0x00006700ed037a24 */ /* 0x000fca00078e0203 */
[----:B------:R-:W-:Y:S01]  /*0f40*/  IADD3 R5, R5, R3, RZ ;  /* 0x0000000305057210 */ /* 0x000fe20007ffe0ff */
[----:B------:R-:W-:-:S04]  /*0f50*/  IMAD R3, R35, c[0x0][0x184], R6 ;  /* 0x0000610023037a24 */ /* 0x000fc800078e0206 */
[----:B------:R-:W-:-:S05]  /*0f60*/  IMAD.WIDE.U32 R4, R35, c[0x0][0x180], R4 ;  /* 0x0000600023047a25 */ /* 0x000fca00078e0004 */
[----:B------:R-:W-:Y:S02]  /*0f70*/  IADD3 R26, R5, R3, RZ ;  /* 0x00000003051a7210 */ /* 0x000fe40007ffe0ff */
[----:B------:R-:W-:Y:S02]  /*0f80*/  MOV R25, R4 ;  /* 0x0000000400197202 */ /* 0x000fe40000000f00 */
.L_x_400:
[----:B------:R-:W-:-:S05]  /*0f90*/  @P0 IADD3 R3, R237, R37, RZ ;  /* 0x00000025ed030210 */ /* 0x000fca0007ffe0ff */
[----:B------:R-:W-:-:S04]  /*0fa0*/  @P0 IMAD.WIDE.U32 R4, R3, c[0x0][0x1a0], RZ ;  /* 0x0000680003040a25 */ /* 0x000fc800078e00ff */
[----:B------:R-:W-:Y:S01]  /*0fb0*/  @P0 IMAD R29, R3, c[0x0][0x1a4], R5 ;  /* 0x00006900031d0a24 */ /* 0x000fe200078e0205 */
[----:B------:R-:W-:Y:S01]  /*0fc0*/  @P0 MOV R28, R4 ;  /* 0x00000004001c0202 */ /* 0x000fe20000000f00 */
        /* <DEDUP_REMOVED lines=11> */
.L_x_401:
[----:B------:R-:W-:Y:S01]  /*1080*/  IABS R11, c[0x0][0x1c8] ;  /* 0x00007200000b7a13 */ /* 0x000fe20000000000 */
[----:B------:R-:W1:Y:S01]  /*1090*/  S2R R36, SR_CTAID.Z ;  /* 0x0000000000247919 */ /* 0x000e620000002700 */
[----:B------:R-:W-:Y:S01]  /*10a0*/  IMAD.MOV.U32 R13, RZ, RZ, c[0x0][0x224] ;  /* 0x00008900ff0d7624 */ /* 0x000fe200078e00ff */
[----:B------:R-:W2:Y:S01]  /*10b0*/  LDC.U8 R15, c[0x0][0x328] ;  /* 0x0000ca00ff0f7b82 */ /* 0x000ea20000000000 */
[----:B------:R-:W3:Y:S01]  /*10c0*/  I2F.RP R4, R11 ;  /* 0x0000000b00047306 */ /* 0x000ee20000209400 */
[C---:B------:R-:W-:Y:S01]  /*10d0*/  @P1 IMAD.WIDE.U32 R6, R0.reuse, c[0x0][0x370], RZ ;  /* 0x0000dc0000061a25 */ /* 0x040fe200078e00ff */
[----:B------:R-:W4:Y:S01]  /*10e0*/  S2R R21, SR_CTAID.X ;  /* 0x0000000000157919 */ /* 0x000f220000002500 */
[----:B------:R-:W-:Y:S02]  /*10f0*/  SHF.R.S32.HI R13, RZ, 0x1f, R13 ;  /* 0x0000001fff0d7819 */ /* 0x000fe4000001140d */
[----:B------:R-:W-:Y:S01]  /*1100*/  @P1 IMAD R14, R0, c[0x0][0x374], R7 ;  /* 0x0000dd00000e1a24 */ /* 0x000fe200078e0207 */
[----:B------:R-:W-:Y:S01]  /*1110*/  @P1 MOV R12, R6 ;  /* 0x00000006000c1202 */ /* 0x000fe20000000f00 */
[----:B------:R-:W-:Y:S01]  /*1120*/  @!P1 IMAD.WIDE.U32 R6, R35, c[0x0][0x368], RZ ;  /* 0x0000da0023069a25 */ /* 0x000fe200078e00ff */
[----:B------:R-:W5:Y:S03]  /*1130*/  LDC.U8 R31, c[0x0][0x3d0] ;  /* 0x0000f400ff1f7b82 */ /* 0x000f660000000000 */
[----:B------:R-:W-:-:S02]  /*1140*/  IMAD.MOV.U32 R32, RZ, RZ, c[0x0][0x22c] ;  /* 0x00008b00ff207624 */ /* 0x000fc400078e00ff */
[----:B------:R-:W-:Y:S01]  /*1150*/  IMAD.WIDE.U32 R16, R35, c[0x0][0x224], RZ ;  /* 0x0000890023107a25 */ /* 0x000fe200078e00ff */
[----:B---3--:R-:W3:Y:S03]  /*1160*/  MUFU.RCP R4, R4 ;  /* 0x0000000400047308 */ /* 0x008ee60000001000 */
[----:B------:R-:W-:Y:S01]  /*1170*/  IMAD.WIDE R22, R32, c[0x0][0x1c0], RZ ;  /* 0x0000700020167a25 */ /* 0x000fe200078e02ff */
[----:B-1----:R-:W-:-:S03]  /*1180*/  IABS R8, R36 ;  /* 0x0000002400087213 */ /* 0x002fc60000000000 */
[----:B------:R-:W-:Y:S01]  /*1190*/  @!P1 IMAD.MOV.U32 R12, RZ, RZ, R6 ;  /* 0x000000ffff0c9224 */ /* 0x000fe200078e0006 */
[----:B------:R-:W-:Y:S01]  /*11a0*/  LOP3.LUT R9, R36, c[0x0][0x1c8], RZ, 0x3c, !PT ;  /* 0x0000720024097a12 */ /* 0x000fe200078e3cff */
[----:B------:R-:W-:Y:S01]  /*11b0*/  IMAD.SHL.U32 R6, R35, 0x80, RZ ;  /* 0x0000008023067824 */ /* 0x000fe200078e00ff */
[----:B--2---:R-:W-:Y:S02]  /*11c0*/  ISETP.NE.AND P3, PT, R15, RZ, PT ;  /* 0x000000ff0f00720c */ /* 0x004fe40003f65270 */
[----:B------:R-:W-:Y:S02]  /*11d0*/  ISETP.GE.AND P4, PT, R9, RZ, PT ;  /* 0x000000ff0900720c */ /* 0x000fe40003f86270 */
[----:B------:R-:W-:Y:S02]  /*11e0*/  SHF.L.U64.HI R9, R35, 0x7, R30 ;  /* 0x0000000723097819 */ /* 0x000fe4000001021e */
[----:B------:R-:W-:Y:S02]  /*11f0*/  SHF.R.S32.HI R34, RZ, 0x1f, R36 ;  /* 0x0000001fff227819 */ /* 0x000fe40000011424 */
[----:B---3--:R-:W-:-:S02]  /*1200*/  IADD3 R4, R4, 0xffffffe, RZ ;  /* 0x0ffffffe04047810 */ /* 0x008fc40007ffe0ff */
[----:B------:R-:W-:Y:S02]  /*1210*/  SEL R9, R9, RZ, P2 ;  /* 0x000000ff09097207 */ /* 0x000fe40001000000 */
[----:B------:R-:W1:Y:S02]  /*1220*/  F2I.FTZ.U32.TRUNC.NTZ R5, R4 ;  /* 0x0000000400057305 */ /* 0x000e64000021f000 */
[----:B-1----:R-:W-:Y:S01]  /*1230*/  IADD3 R3, RZ, -R5, RZ ;  /* 0x80000005ff037210 */ /* 0x002fe20007ffe0ff */
[----:B------:R-:W-:-:S04]  /*1240*/  IMAD.MOV.U32 R4, RZ, RZ, RZ ;  /* 0x000000ffff047224 */ /* 0x000fc800078e00ff */
[----:B------:R-:W-:-:S04]  /*1250*/  IMAD R3, R3, R11, RZ ;  /* 0x0000000b03037224 */ /* 0x000fc800078e02ff */
[----:B------:R-:W-:-:S04]  /*1260*/  IMAD.HI.U32 R3, R5, R3, R4 ;  /* 0x0000000305037227 */ /* 0x000fc800078e0004 */
[----:B------:R-:W-:Y:S02]  /*1270*/  @!P1 IMAD R5, R30, c[0x0][0x368], RZ ;  /* 0x0000da001e059a24 */ /* 0x000fe400078e02ff */
[----:B------:R-:W-:-:S04]  /*1280*/  IMAD.HI.U32 R3, R3, R8, RZ ;  /* 0x0000000803037227 */ /* 0x000fc800078e00ff */
[----:B------:R-:W-:Y:S01]  /*1290*/  @!P1 IMAD R5, R35, c[0x0][0x36c], R5 ;  /* 0x0000db0023059a24 */ /* 0x000fe200078e0205 */
[----:B------:R-:W-:-:S04]  /*12a0*/  IADD3 R4, -R3, RZ, RZ ;  /* 0x000000ff03047210 */ /* 0x000fc80007ffe1ff */
[----:B------:R-:W-:Y:S01]  /*12b0*/  @!P1 IADD3 R14, R7, R5, RZ ;  /* 0x00000005070e9210 */ /* 0x000fe20007ffe0ff */
[----:B------:R-:W-:Y:S02]  /*12c0*/  IMAD R4, R11, R4, R8 ;  /* 0x000000040b047224 */ /* 0x000fe400078e0208 */
[----:B------:R-:W-:-:S03]  /*12d0*/  IMAD R8, R13, R35, RZ ;  /* 0x000000230d087224 */ /* 0x000fc600078e02ff */
[----:B------:R-:W-:Y:S01]  /*12e0*/  ISETP.GT.U32.AND P5, PT, R11, R4, PT ;  /* 0x000000040b00720c */ /* 0x000fe20003fa4070 */
[----:B------:R-:W-:Y:S02]  /*12f0*/  IMAD R5, R30, c[0x0][0x224], R8 ;  /* 0x000089001e057a24 */ /* 0x000fe400078e0208 */
[----:B------:R-:W-:-:S03]  /*1300*/  IMAD R8, R23, R16, RZ ;  /* 0x0000001017087224 */ /* 0x000fc600078e02ff */
[----:B------:R-:W-:Y:S01]  /*1310*/  IADD3 R5, R17, R5, RZ ;  /* 0x0000000511057210 */ /* 0x000fe20007ffe0ff */
[----:B------:R-:W-:-:S04]  /*1320*/  IMAD.WIDE.U32 R16, R22, R16, RZ ;  /* 0x0000001016107225 */ /* 0x000fc800078e00ff */
[----:B------:R-:W-:Y:S01]  /*1330*/  IMAD R8, R22, R5, R8 ;  /* 0x0000000516087224 */ /* 0x000fe200078e0208 */
[----:B------:R-:W-:Y:S01]  /*1340*/  SEL R5, R6, RZ, P2 ;  /* 0x000000ff06057207 */ /* 0x000fe20001000000 */
[-C--:B------:R-:W-:Y:S01]  /*1350*/  IMAD.WIDE.U32 R6, R22, R0.reuse, RZ ;  /* 0x0000000016067225 */ /* 0x080fe200078e00ff */
[----:B------:R-:W-:Y:S02]  /*1360*/  @!P5 IADD3 R4, R4, -R11, RZ ;  /* 0x8000000b0404d210 */ /* 0x000fe40007ffe0ff */
[----:B------:R-:W-:Y:S02]  /*1370*/  IADD3 R5, P2, R10, R5, RZ ;  /* 0x000000050a057210 */ /* 0x000fe40007f5e0ff */
[----:B------:R-:W-:Y:S01]  /*1380*/  ISETP.GE.U32.AND P6, PT, R4, R11, PT ;  /* 0x0000000b0400720c */ /* 0x000fe20003fc6070 */
[----:B------:R-:W-:Y:S01]  /*1390*/  IMAD R11, R23, R0, RZ ;  /* 0x00000000170b7224 */ /* 0x000fe200078e02ff */
[----:B------:R-:W-:Y:S01]  /*13a0*/  @!P5 IADD3 R3, R3, 0x1, RZ ;  /* 0x000000010303d810 */ /* 0x000fe20007ffe0ff */
[----:B------:R-:W-:Y:S01]  /*13b0*/  IMAD.X R9, R19, 0x1, R9, P2 ;  /* 0x0000000113097824 */ /* 0x000fe200010e0609 */
[----:B------:R-:W-:Y:S01]  /*13c0*/  ISETP.NE.AND P2, PT, RZ, c[0x0][0x1c8], PT ;  /* 0x00007200ff007a0c */ /* 0x000fe20003f45270 */
[----:B------:R-:W-:Y:S01]  /*13d0*/  IMAD R15, R23, R5, RZ ;  /* 0x00000005170f7224 */ /* 0x000fe200078e02ff */
[----:B------:R-:W-:Y:S01]  /*13e0*/  SEL R20, R16, R6, !P1 ;  /* 0x0000000610147207 */ /* 0x000fe20004800000 */
[----:B------:R-:W-:Y:S01]  /*13f0*/  @P3 IMAD R6, R35, c[0x0][0x214], RZ ;  /* 0x0000850023063a24 */ /* 0x000fe200078e02ff */
[----:B------:R-:W-:Y:S01]  /*1400*/  IADD3 R13, R17, R8, RZ ;  /* 0x00000008110d7210 */ /* 0x000fe20007ffe0ff */
[----:B------:R-:W-:Y:S01]  /*1410*/  IMAD R8, R22, R9, R15 ;  /* 0x0000000916087224 */ /* 0x000fe200078e020f */
[----:B------:R-:W-:Y:S01]  /*1420*/  @P1 IADD3 R13, R7, R11, RZ ;  /* 0x0000000b070d1210 */ /* 0x000fe20007ffe0ff */
[----:B----4-:R-:W-:Y:S01]  /*1430*/  IMAD.WIDE.U32 R16, R21, c[0x0][0x3d8], RZ ;  /* 0x0000f60015107a25 */ /* 0x010fe200078e00ff */
[----:B------:R-:W-:-:S02]  /*1440*/  @P3 SEL R6, R6, R0, !P1 ;  /* 0x0000000006063207 */ /* 0x000fc40004800000 */
[----:B------:R-:W-:Y:S01]  /*1450*/  @P6 IADD3 R3, R3, 0x1, RZ ;  /* 0x0000000103036810 */ /* 0x000fe20007ffe0ff */
[----:B------:R-:W-:Y:S01]  /*1460*/  IMAD.WIDE.U32 R4, R22, R5, RZ ;  /* 0x0000000516047225 */ /* 0x000fe200078e00ff */
[----:B-----5:R-:W-:-:S03]  /*1470*/  ISETP.NE.AND P5, PT, R31, RZ, PT ;  /* 0x000000ff1f00720c */ /* 0x020fc60003fa5270 */
[----:B------:R-:W-:Y:S01]  /*1480*/  IMAD.MOV.U32 R15, RZ, RZ, R3 ;  /* 0x000000ffff0f7224 */ /* 0x000fe200078e0003 */
[----:B------:R-:W-:Y:S01]  /*1490*/  SEL R11, R16, RZ, P5 ;  /* 0x000000ff100b7207 */ /* 0x000fe20002800000 */
[----:B------:R-:W-:Y:S01]  /*14a0*/  IMAD R7, R21, c[0x0][0x3dc], R17 ;  /* 0x0000f70015077a24 */ /* 0x000fe200078e0211 */
[----:B------:R-:W-:Y:S01]  /*14b0*/  SHF.R.S32.HI R21, RZ, 0x1f, R18 ;  /* 0x0000001fff157819 */ /* 0x000fe20000011412 */
[----:B------:R-:W-:Y:S01]  /*14c0*/  @!P3 IMAD R9, R35, c[0x0][0x1c0], R36 ;  /* 0x000070002309ba24 */ /* 0x000fe200078e0224 */
[----:B------:R-:W-:Y:S01]  /*14d0*/  @!P4 IADD3 R15, -R15, RZ, RZ ;  /* 0x000000ff0f0fc210 */ /* 0x000fe20007ffe1ff */
[C---:B------:R-:W-:Y:S01]  /*14e0*/  IMAD R23, R36.reuse, c[0x0][0x22c], RZ ;  /* 0x00008b0024177a24 */ /* 0x040fe200078e02ff */
[----:B------:R-:W-:Y:S01]  /*14f0*/  @!P2 LOP3.LUT R15, RZ, c[0x0][0x1c8], RZ, 0x33, !PT ;  /* 0x00007200ff0faa12 */ /* 0x000fe200078e33ff */
[----:B------:R-:W-:Y:S01]  /*1500*/  @P3 IMAD R3, R36, c[0x0][0x234], R6 ;  /* 0x00008d0024033a24 */ /* 0x000fe200078e0206 */
[----:B------:R-:W-:Y:S01]  /*1510*/  IADD3 R8, R5, R8, RZ ;  /* 0x0000000805087210 */ /* 0x000fe20007ffe0ff */
[----:B------:R-:W-:Y:S01]  /*1520*/  @!P3 IMAD R3, R9, c[0x0][0x214], RZ ;  /* 0x000085000903ba24 */ /* 0x000fe200078e02ff */
[----:B------:R-:W-:-:S02]  /*1530*/  SHF.R.S32.HI R33, RZ, 0x1f, R23 ;  /* 0x0000001fff217819 */ /* 0x000fc40000011417 */
[----:B------:R-:W-:Y:S02]  /*1540*/  SEL R9, R7, RZ, P5 ;  /* 0x000000ff07097207 */ /* 0x000fe40002800000 */
[----:B------:R-:W-:Y:S01]  /*1550*/  SHF.R.S32.HI R22, RZ, 0x1f, R15 ;  /* 0x0000001fff167819 */ /* 0x000fe2000001140f */
[----:B------:R-:W-:Y:S05]  /*1560*/  @!P3 BRA `(.L_x_402) ;  /* 0x000000700000b947 */ /* 0x000fea0003800000 */
[C---:B------:R-:W-:Y:S01]  /*1570*/  @!P1 IMAD R0, R35.reuse, c[0x0][0x224], RZ ;  /* 0x0000890023009a24 */ /* 0x040fe200078e02ff */
[----:B------:R-:W-:Y:S02]  /*1580*/  MOV R7, 0x80 ;  /* 0x0000008000077802 */ /* 0x000fe40000000f00 */
[----:B------:R-:W-:Y:S02]  /*1590*/  MOV R6, c[0x0][0x210] ;  /* 0x0000840000067a02 */ /* 0x000fe40000000f00 */
[----:B------:R-:W-:-:S03]  /*15a0*/  LEA R0, R35, R0, 0x7 ;  /* 0x0000000023007211 */ /* 0x000fc600078e38ff */
[----:B------:R-:W-:-:S04]  /*15b0*/  IMAD R6, R7, R6, c[0x0][0x234] ;  /* 0x00008d0007067624 */ /* 0x000fc800078e0206 */
[----:B------:R-:W-:Y:S01]  /*15c0*/  IMAD R0, R6, R36, R0 ;  /* 0x0000002406007224 */ /* 0x000fe200078e0200 */
[----:B------:R-:W-:Y:S05]  /*15d0*/  BRA `(.L_x_403) ;  /* 0x0000002000007947 */ /* 0x000fea0003800000 */
.L_x_402:
[----:B------:R-:W-:-:S04]  /*15e0*/  IMAD R0, R35, c[0x0][0x1c0], R36 ;  /* 0x0000700023007a24 */ /* 0x000fc800078e0224 */
[----:B------:R-:W-:Y:S02]  /*15f0*/  IMAD R0, R0, c[0x0][0x224], RZ ;  /* 0x0000890000007a24 */ /* 0x000fe400078e02ff */
.L_x_403:
[----:B------:R-:W1:Y:S01]  /*1600*/  S2R R31, SR_TID.X ;  /* 0x00000000001f7919 */ /* 0x000e620000002100 */
[----:B------:R-:W-:Y:S01]  /*1610*/  IMAD R32, R32, c[0x0][0x1c0], RZ ;  /* 0x0000700020207a24 */ /* 0x000fe200078e02ff */
[----:B------:R-:W-:Y:S01]  /*1620*/  SHF.R.S32.HI R209, RZ, 0x1f, R208 ;  /* 0x0000001fffd17819 */ /* 0x000fe200000114d0 */
[----:B------:R-:W-:Y:S01]  /*1630*/  IMAD.IADD R0, R10, 0x1, R0 ;  /* 0x000000010a007824 */ /* 0x000fe200078e0200 */
[----:B------:R-:W2:Y:S01]  /*1640*/  S2R R38, SR_TID.X ;  /* 0x0000000000267919 */ /* 0x000ea20000002100 */
[----:B------:R-:W-:Y:S01]  /*1650*/  IMAD.SHL.U32 R6, R32, 0x40, RZ ;  /* 0x0000004020067824 */ /* 0x000fe200078e00ff */
[----:B------:R-:W-:Y:S01]  /*1660*/  BSSY B1, `(.L_x_399) ;  /* 0x00007ec000017945 */ /* 0x000fe20003800000 */
[----:B------:R-:W-:Y:S01]  /*1670*/  IMAD.MOV.U32 R207, RZ, RZ, 0x4 ;  /* 0x00000004ffcf7424 */ /* 0x000fe200078e00ff */
[----:B------:R-:W3:Y:S01]  /*1680*/  S2R R39, SR_TID.X ;  /* 0x0000000000277919 */ /* 0x000ee20000002100 */
[----:B------:R-:W-:Y:S01]  /*1690*/  IMAD.IADD R206, R10, 0x1, R3 ;  /* 0x000000010ace7824 */ /* 0x000fe200078e0203 */
[----:B------:R-:W-:Y:S01]  /*16a0*/  IADD3 R7, P2, P1, R4, R6, R23 ;  /* 0x0000000604077210 */ /* 0x000fe2000795e017 */
[----:B------:R-:W-:Y:S01]  /*16b0*/  IMAD.WIDE R16, R0, R207, c[0x0][0x3c8] ;  /* 0x0000f20000107625 */ /* 0x000fe200078e02cf */
[----:B------:R-:W-:-:S02]  /*16c0*/  SHF.R.S32.HI R6, RZ, 0x1f, R6 ;  /* 0x0000001fff067819 */ /* 0x000fc40000011406 */
[----:B------:R-:W-:Y:S01]  /*16d0*/  IADD3 R4, P3, R208, R12, RZ ;  /* 0x0000000cd0047210 */ /* 0x000fe20007f7e0ff */
[----:B------:R-:W-:Y:S01]  /*16e0*/  IMAD R0, R19, c[0x0][0x370], RZ ;  /* 0x0000dc0013007a24 */ /* 0x000fe200078e02ff */
[----:B------:R-:W-:Y:S01]  /*16f0*/  IADD3.X R8, R8, R6, R33, P2, P1 ;  /* 0x0000000608087210 */ /* 0x000fe200017e2421 */
[----:B------:R-:W-:Y:S01]  /*1700*/  IMAD.MOV.U32 R216, RZ, RZ, R17 ;  /* 0x000000ffffd87224 */ /* 0x000fe200078e0011 */
[----:B------:R-:W-:Y:S01]  /*1710*/  SHF.R.S32.HI R23, RZ, 0x1f, R236 ;  /* 0x0000001fff177819 */ /* 0x000fe200000114ec */
[----:B------:R-:W-:Y:S01]  /*1720*/  IMAD R3, R10, c[0x0][0x374], R0 ;  /* 0x0000dd000a037a24 */ /* 0x000fe200078e0200 */
[----:B------:R-:W-:Y:S01]  /*1730*/  IADD3 R11, P2, P1, R11, R7, R20 ;  /* 0x000000070b0b7210 */ /* 0x000fe2000795e014 */
[----:B------:R-:W-:Y:S02]  /*1740*/  IMAD.X R5, R209, 0x1, R14, P3 ;  /* 0x00000001d1057824 */ /* 0x000fe400018e060e */
[----:B------:R-:W-:Y:S01]  /*1750*/  IMAD R14, R34, c[0x0][0x1a8], RZ ;  /* 0x00006a00220e7a24 */ /* 0x000fe200078e02ff */
[----:B-1----:R-:W-:Y:S01]  /*1760*/  SHF.R.S32.HI R6, RZ, 0x1f, R31 ;  /* 0x0000001fff067819 */ /* 0x002fe2000001141f */
[----:B------:R-:W-:Y:S01]  /*1770*/  IMAD.WIDE.U32 R4, R10, c[0x0][0x370], R4 ;  /* 0x0000dc000a047a25 */ /* 0x000fe200078e0004 */
[----:B------:R-:W-:-:S02]  /*1780*/  IADD3.X R13, R9, R8, R13, P2, P1 ;  /* 0x00000008090d7210 */ /* 0x000fc400017e240d */
[----:B------:R-:W-:Y:S01]  /*1790*/  LEA.HI R0, R6, R31, RZ, 0x5 ;  /* 0x0000001f06007211 */ /* 0x000fe200078f28ff */
[----:B------:R-:W-:Y:S01]  /*17a0*/  IMAD.IADD R5, R5, 0x1, R3 ;  /* 0x0000000105057824 */ /* 0x000fe200078e0203 */
[----:B------:R-:W-:Y:S01]  /*17b0*/  IADD3 R6, P3, R236, R10, RZ ;  /* 0x0000000aec067210 */ /* 0x000fe20007f7e0ff */
[----:B------:R-:W-:Y:S01]  /*17c0*/  IMAD R10, R34, c[0x0][0x378], RZ ;  /* 0x0000de00220a7a24 */ /* 0x000fe200078e02ff */
[----:B------:R-:W-:Y:S01]  /*17d0*/  IADD3 R3, -R200, R238, R18 ;  /* 0x000000eec8037210 */ /* 0x000fe20007ffe112 */
[----:B------:R-:W-:Y:S01]  /*17e0*/  IMAD.WIDE.U32 R4, R36, c[0x0][0x378], R4 ;  /* 0x0000de0024047a25 */ /* 0x000fe200078e0004 */
[----:B--2---:R-:W-:Y:S02]  /*17f0*/  SHF.R.S32.HI R38, RZ, 0x1f, R38 ;  /* 0x0000001fff267819 */ /* 0x004fe40000011426 */
[----:B------:R-:W-:Y:S01]  /*1800*/  IADD3 R3, R3, -c[0x0][0x2e8], RZ ;  /* 0x8000ba0003037a10 */ /* 0x000fe20007ffe0ff */
[----:B------:R-:W-:Y:S01]  /*1810*/  IMAD.X R7, R23, 0x1, R19, P3 ;  /* 0x0000000117077824 */ /* 0x000fe200018e0613 */
[----:B------:R-:W-:Y:S01]  /*1820*/  LOP3.LUT R0, R0, 0xffffffe0, RZ, 0xc0, !PT ;  /* 0xffffffe000007812 */ /* 0x000fe200078ec0ff */
[----:B------:R-:W-:Y:S01]  /*1830*/  IMAD R10, R36, c[0x0][0x37c], R10 ;  /* 0x0000df00240a7a24 */ /* 0x000fe200078e020a */
[----:B------:R-:W-:Y:S01]  /*1840*/  SHF.R.S32.HI R9, RZ, 0x1f, R3 ;  /* 0x0000001fff097819 */ /* 0x000fe20000011403 */
[----:B------:R-:W-:Y:S01]  /*1850*/  IMAD R7, R7, c[0x0][0x190], RZ ;  /* 0x0000640007077a24 */ /* 0x000fe200078e02ff */
[----:B---3--:R-:W-:Y:S01]  /*1860*/  LEA.HI R38, R38, R39, RZ, 0x5 ;  /* 0x0000002726267211 */ /* 0x008fe200078f28ff */
[----:B------:R-:W-:Y:S01]  /*1870*/  IMAD.IADD R17, R31, 0x1, -R0 ;  /* 0x000000011f117824 */ /* 0x000fe200078e0a00 */
[----:B------:R-:W-:Y:S01]  /*1880*/  LEA.HI R3, R9, R3, RZ, 0x6 ;  /* 0x0000000309037211 */ /* 0x000fe200078f30ff */
[C---:B------:R-:W-:Y:S01]  /*1890*/  IMAD R12, R6.reuse, c[0x0][0x194], R7 ;  /* 0x00006500060c7a24 */ /* 0x040fe200078e0207 */
[----:B------:R-:W-:Y:S01]  /*18a0*/  SHF.R.S32.HI R38, RZ, 0x5, R38 ;  /* 0x00000005ff267819 */ /* 0x000fe20000011426 */
[----:B------:R-:W-:Y:S01]  /*18b0*/  IMAD.WIDE.U32 R6, R6, c[0x0][0x190], R208 ;  /* 0x0000640006067a25 */ /* 0x000fe200078e00d0 */
[----:B------:R-:W-:-:S03]  /*18c0*/  SHF.R.S32.HI R3, RZ, 0x6, R3 ;  /* 0x00000006ff037819 */ /* 0x000fc60000011403 */
[----:B------:R-:W-:Y:S01]  /*18d0*/  IMAD R9, R36, c[0x0][0x1ac], R14 ;  /* 0x00006b0024097a24 */ /* 0x000fe200078e020e */
[----:B------:R-:W-:Y:S01]  /*18e0*/  IADD3 R6, P2, R27, R6, RZ ;  /* 0x000000061b067210 */ /* 0x000fe20007f5e0ff */
[----:B------:R-:W-:Y:S01]  /*18f0*/  IMAD R0, R38, R32, R17 ;  /* 0x0000002026007224 */ /* 0x000fe200078e0211 */
[----:B------:R-:W-:Y:S01]  /*1900*/  IMNMX R235, RZ, R3, !PT ;  /* 0x00000003ffeb7217 */ /* 0x000fe20007800200 */
[----:B------:R-:W-:Y:S01]  /*1910*/  IMAD.IADD R5, R5, 0x1, R10 ;  /* 0x0000000105057824 */ /* 0x000fe200078e020a */
[----:B------:R-:W-:Y:S01]  /*1920*/  IADD3.X R7, R24, R7, R12, P2, !PT ;  /* 0x0000000718077210 */ /* 0x000fe200017fe40c */
[----:B------:R-:W-:Y:S01]  /*1930*/  IMAD.MOV.U32 R217, RZ, RZ, R16 ;  /* 0x000000ffffd97224 */ /* 0x000fe200078e0010 */
[----:B------:R-:W-:Y:S01]  /*1940*/  IADD3 R8, P1, R0, R11, RZ ;  /* 0x0000000b00087210 */ /* 0x000fe20007f3e0ff */
[----:B------:R-:W-:Y:S01]  /*1950*/  IMAD.WIDE.U32 R4, R236, c[0x0][0x370], R4 ;  /* 0x0000dc00ec047a25 */ /* 0x000fe200078e0004 */
[----:B------:R-:W-:Y:S02]  /*1960*/  IADD3 R16, R208, 0x40, RZ ;  /* 0x00000040d0107810 */ /* 0x000fe40007ffe0ff */
[----:B------:R-:W-:Y:S01]  /*1970*/  LEA.HI.X.SX32 R11, R0, R13, 0x1, P1 ;  /* 0x0000000d000b7211 */ /* 0x000fe200008f0eff */
[----:B------:R-:W-:Y:S01]  /*1980*/  IMAD.WIDE.U32 R6, R36, c[0x0][0x1a8], R6 ;  /* 0x00006a0024067a25 */ /* 0x000fe200078e0006 */
[----:B------:R-:W-:-:S02]  /*1990*/  LEA R199, P1, R8, c[0x0][0x350], 0x2 ;  /* 0x0000d40008c77a11 */ /* 0x000fc400078210ff */
[----:B------:R-:W-:Y:S01]  /*19a0*/  LEA R203, P2, R4, c[0x0][0x330], 0x1 ;  /* 0x0000cc0004cb7a11 */ /* 0x000fe200078408ff */
[----:B------:R-:W-:Y:S01]  /*19b0*/  IMAD.IADD R3, R7, 0x1, R9 ;  /* 0x0000000107037824 */ /* 0x000fe200078e0209 */
[----:B------:R-:W-:Y:S01]  /*19c0*/  LEA R204, P3, R6, c[0x0][0x160], 0x1 ;  /* 0x0000580006cc7a11 */ /* 0x000fe200078608ff */
[----:B------:R-:W-:Y:S01]  /*19d0*/  IMAD R0, R23, c[0x0][0x370], RZ ;  /* 0x0000dc0017007a24 */ /* 0x000fe200078e02ff */
[----:B------:R-:W-:Y:S01]  /*19e0*/  LEA.HI.X R198, R8, c[0x0][0x354], R11, 0x2, P1 ;  /* 0x0000d50008c67a11 */ /* 0x000fe200008f140b */
[----:B------:R-:W-:Y:S01]  /*19f0*/  IMAD.WIDE R206, R206, R207, c[0x0][0x200] ;  /* 0x00008000cece7625 */ /* 0x000fe200078e02cf */
[----:B------:R-:W-:Y:S02]  /*1a00*/  LEA.HI.X R202, R6, c[0x0][0x164], R3, 0x1, P3 ;  /* 0x0000590006ca7a11 */ /* 0x000fe400018f0c03 */
[C---:B------:R-:W-:Y:S01]  /*1a10*/  ISETP.GT.AND P3, PT, R193.reuse, R235, PT ;  /* 0x000000ebc100720c */ /* 0x040fe20003f64270 */
[----:B------:R-:W-:Y:S01]  /*1a20*/  IMAD R0, R236, c[0x0][0x374], R0 ;  /* 0x0000dd00ec007a24 */ /* 0x000fe200078e0200 */
[----:B------:R-:W-:-:S02]  /*1a30*/  IADD3 R193, R193, -0x1, RZ ;  /* 0xffffffffc1c17810 */ /* 0x000fc40007ffe0ff */
[----:B------:R-:W-:Y:S01]  /*1a40*/  IADD3 R14, R208, 0x20, RZ ;  /* 0x00000020d00e7810 */ /* 0x000fe20007ffe0ff */
[----:B------:R-:W-:-:S05]  /*1a50*/  IMAD.IADD R0, R5, 0x1, R0 ;  /* 0x0000000105007824 */ /* 0x000fca00078e0200 */
[----:B------:R-:W-:-:S03]  /*1a60*/  LEA.HI.X R201, R4, c[0x0][0x334], R0, 0x1, P2 ;  /* 0x0000cd0004c97a11 */ /* 0x000fc600010f0c00 */
[----:B------:R-:W-:Y:S05]  /*1a70*/  @P3 BRA `(.L_x_404) ;  /* 0x000007a000003947 */ /* 0x000fea0003800000 */
        /* <DEDUP_REMOVED lines=15> */
.L_x_405:
        /* <DEDUP_REMOVED lines=15> */
.L_x_406:
[----:B------:R-:W-:Y:S01]  /*1c60*/  IMAD R10, R218, -0x80, R200 ;  /* 0xffffff80da0a7824 */ /* 0x000fe200078e02c8 */
[----:B------:R-:W-:Y:S01]  /*1c70*/  BSSY B0, `(.L_x_407) ;  /* 0x000001a000007945 */ /* 0x000fe20003800000 */
[----:B------:R-:W-:Y:S02]  /*1c80*/  IMAD R0, R21, c[0x0][0x3a0], RZ ;  /* 0x0000e80015007a24 */ /* 0x000fe400078e02ff */
[----:B------:R-:W-:Y:S01]  /*1c90*/  IMAD.WIDE.U32 R4, R18, c[0x0][0x3a0], R208 ;  /* 0x0000e80012047a25 */ /* 0x000fe200078e00d0 */
[----:B------:R-:W-:-:S03]  /*1ca0*/  ISETP.GE.AND P4, PT, R236, R10, PT ;  /* 0x0000000aec00720c */ /* 0x000fc60003f86270 */
[----:B------:R-:W-:Y:S01]  /*1cb0*/  IMAD R0, R18, c[0x0][0x3a4], R0 ;  /* 0x0000e90012007a24 */ /* 0x000fe200078e0200 */
[----:B------:R-:W-:Y:S01]  /*1cc0*/  IADD3 R6, P0, R6, R4, RZ ;  /* 0x0000000406067210 */ /* 0x000fe20007f1e0ff */
[----:B------:R-:W-:-:S03]  /*1cd0*/  IMAD R4, R34, c[0x0][0x3b8], RZ ;  /* 0x0000ee0022047a24 */ /* 0x000fc600078e02ff */
[----:B------:R-:W-:Y:S01]  /*1ce0*/  IADD3.X R7, R3, R5, R0, P0, !PT ;  /* 0x0000000503077210 */ /* 0x000fe200007fe400 */
[----:B------:R-:W-:-:S04]  /*1cf0*/  IMAD R3, R36, c[0x0][0x3bc], R4 ;  /* 0x0000ef0024037a24 */ /* 0x000fc800078e0204 */
[----:B------:R-:W-:-:S05]  /*1d00*/  IMAD.WIDE.U32 R6, R36, c[0x0][0x3b8], R6 ;  /* 0x0000ee0024067a25 */ /* 0x000fca00078e0006 */
[----:B------:R-:W-:Y:S01]  /*1d10*/  IADD3 R3, R7, R3, RZ ;  /* 0x0000000307037210 */ /* 0x000fe20007ffe0ff */
[----:B------:R-:W-:Y:S05]  /*1d20*/  @P4 BRA `(.L_x_408) ;  /* 0x000000e000004947 */ /* 0x000fea0003800000 */
[----:B------:R-:W-:Y:S01]  /*1d30*/  MOV R5, R3 ;  /* 0x0000000300057202 */ /* 0x000fe20000000f00 */
[----:B------:R-:W-:Y:S01]  /*1d40*/  IMAD R0, R23, c[0x0][0x3a0], RZ ;  /* 0x0000e80017007a24 */ /* 0x000fe200078e02ff */
[----:B------:R-:W-:Y:S01]  /*1d50*/  ISETP.GE.AND P3, PT, R208, c[0x0][0x220], PT ;  /* 0x00008800d0007a0c */ /* 0x000fe20003f66270 */
[----:B------:R-:W-:Y:S01]  /*1d60*/  IMAD.MOV.U32 R4, RZ, RZ, R6 ;  /* 0x000000ffff047224 */ /* 0x000fe200078e0006 */
[----:B------:R-:W-:Y:S01]  /*1d70*/  ISETP.GE.AND P2, PT, R14, c[0x0][0x220], PT ;  /* 0x000088000e007a0c */ /* 0x000fe20003f46270 */
        /* <DEDUP_REMOVED lines=9> */
.L_x_408:
[----:B------:R-:W-:Y:S05]  /*1e10*/  BSYNC B0 ;  /* 0x0000000000007941 */ /* 0x000fea0003800000 */
.L_x_407:
[----:B------:R-:W-:Y:S01]  /*1e20*/  IADD3 R0, R236, 0x40, RZ ;  /* 0x00000040ec007810 */ /* 0x000fe20007ffe0ff */
[----:B------:R-:W-:Y:S03]  /*1e30*/  BSSY B0, `(.L_x_409) ;  /* 0x0000012000007945 */ /* 0x000fe60003800000 */
[----:B------:R-:W-:-:S13]  /*1e40*/  ISETP.GE.AND P3, PT, R0, R10, PT ;  /* 0x0000000a0000720c */ /* 0x000fda0003f66270 */
[----:B------:R-:W-:Y:S05]  /*1e50*/  @P3 BRA `(.L_x_410) ;  /* 0x000000f000003947 */ /* 0x000fea0003800000 */
[----:B------:R-:W-:Y:S01]  /*1e60*/  IADD3 R0, P0, R236, 0x40, RZ ;  /* 0x00000040ec007810 */ /* 0x000fe20007f1e0ff */
[----:B------:R-:W-:Y:S01]  /*1e70*/  IMAD.MOV.U32 R7, RZ, RZ, R3 ;  /* 0x000000ffff077224 */ /* 0x000fe200078e0003 */
[----:B------:R-:W-:Y:S02]  /*1e80*/  ISETP.GE.AND P2, PT, R208, c[0x0][0x220], PT ;  /* 0x00008800d0007a0c */ /* 0x000fe40003f46270 */
        /* <DEDUP_REMOVED lines=12> */
.L_x_410:
[----:B------:R-:W-:Y:S05]  /*1f50*/  BSYNC B0 ;  /* 0x0000000000007941 */ /* 0x000fea0003800000 */
.L_x_409:
[----:B-1----:R-:W-:Y:S01]  /*1f60*/  IMAD.WIDE.U32 R4, R18, c[0x0][0x3a8], R208 ;  /* 0x0000ea0012047a25 */ /* 0x002fe200078e00d0 */
[----:B------:R-:W-:Y:S03]  /*1f70*/  BSSY B0, `(.L_x_411) ;  /* 0x0000018000007945 */ /* 0x000fe60003800000 */
[----:B------:R-:W-:Y:S01]  /*1f80*/  IMAD R0, R21, c[0x0][0x3a8], RZ ;  /* 0x0000ea0015007a24 */ /* 0x000fe200078e02ff */
[----:B------:R-:W-:Y:S01]  /*1f90*/  IADD3 R6, P0, R11, R4, RZ ;  /* 0x000000040b067210 */ /* 0x000fe20007f1e0ff */
[----:B------:R-:W-:-:S02]  /*1fa0*/  IMAD R3, R34, c[0x0][0x3c0], RZ ;  /* 0x0000f00022037a24 */ /* 0x000fc400078e02ff */
[----:B------:R-:W-:Y:S02]  /*1fb0*/  IMAD R0, R18, c[0x0][0x3ac], R0 ;  /* 0x0000eb0012007a24 */ /* 0x000fe400078e0200 */
[----:B------:R-:W-:-:S03]  /*1fc0*/  IMAD R3, R36, c[0x0][0x3c4], R3 ;  /* 0x0000f10024037a24 */ /* 0x000fc600078e0203 */
[----:B------:R-:W-:-:S05]  /*1fd0*/  IADD3.X R7, R12, R5, R0, P0, !PT ;  /* 0x000000050c077210 */ /* 0x000fca00007fe400 */
        /* <DEDUP_REMOVED lines=17> */
.L_x_412:
[----:B------:R-:W-:Y:S05]  /*20f0*/  BSYNC B0 ;  /* 0x0000000000007941 */ /* 0x000fea0003800000 */
.L_x_411:
[----:B------:R-:W-:Y:S05]  /*2100*/  @P3 BRA `(.L_x_413) ;  /* 0x0000741000003947 */ /* 0x000fea0003800000 */
[----:B------:R-:W-:Y:S01]  /*2110*/  IADD3 R0, P0, R236, 0x40, RZ ;  /* 0x00000040ec007810 */ /* 0x000fe20007f1e0ff */
[----:B------:R-:W-:Y:S01]  /*2120*/  IMAD.MOV.U32 R7, RZ, RZ, R3 ;  /* 0x000000ffff077224 */ /* 0x000fe200078e0003 */
[----:B------:R-:W-:-:S03]  /*2130*/  ISETP.GE.AND P1, PT, R208, c[0x0][0x220], PT ;  /* 0x00008800d0007a0c */ /* 0x000fc60003f26270 */
        /* <DEDUP_REMOVED lines=14> */
.L_x_404:
[----:B------:R-:W-:Y:S01]  /*2220*/  @P5 BAR.SYNC.DEFER_BLOCKING 0x0 ;  /* 0x0000000000005b1d */ /* 0x000fe20000010000 */
[C---:B------:R-:W-:Y:S01]  /*2230*/  IMAD R3, R193.reuse, -0x40, R238 ;  /* 0xffffffc0c1037824 */ /* 0x040fe200078e02ee */
[----:B------:R-:W-:Y:S01]  /*2240*/  LEA.HI R4, R193, R193, RZ, 0x1 ;  /* 0x000000c1c1047211 */ /* 0x000fe200078f08ff */
[----:B------:R-:W-:-:S03]  /*2250*/  IMAD.SHL.U32 R0, R248, 0x2, RZ ;  /* 0x00000002f8007824 */ /* 0x000fc600078e00ff */
[----:B------:R-:W-:Y:S01]  /*2260*/  ISETP.GE.AND P0, PT, R236, R3, PT ;  /* 0x00000003ec00720c */ /* 0x000fe20003f06270 */
[----:B------:R-:W-:Y:S01]  /*2270*/  BSSY B0, `(.L_x_414) ;  /* 0x0000025000007945 */ /* 0x000fe20003800000 */
[----:B------:R-:W-:-:S05]  /*2280*/  LOP3.LUT R4, R4, 0xfffffffe, RZ, 0xc0, !PT ;  /* 0xfffffffe04047812 */ /* 0x000fca00078ec0ff */
[----:B------:R-:W-:-:S05]  /*2290*/  IMAD.IADD R4, R193, 0x1, -R4 ;  /* 0x00000001c1047824 */ /* 0x000fca00078e0a04 */
[----:B------:R-:W-:Y:S01]  /*22a0*/  ISETP.NE.AND P6, PT, R4, 0x1, PT ;  /* 0x000000010400780c */ /* 0x000fe20003fc5270 */
[----:B------:R1:W-:Y:S04]  /*22b0*/  @P0 STS [R0+0x6000], RZ ;  /* 0x006000ff00000388 */ /* 0x0003e80000000800 */
[----:B------:R1:W-:Y:S04]  /*22c0*/  @P0 STS [R0+0x6004], RZ ;  /* 0x006004ff00000388 */ /* 0x0003e80000000800 */
[----:B------:R1:W-:Y:S04]  /*22d0*/  @P0 STS.64 [R0+0x6008], RZ ;  /* 0x006008ff00000388 */ /* 0x0003e80000000a00 */
[----:B------:R1:W-:Y:S04]  /*22e0*/  @P0 STS.128 [R0+0x7000], RZ ;  /* 0x007000ff00000388 */ /* 0x0003e80000000c00 */
[----:B------:R1:W-:Y:S01]  /*22f0*/  @P0 STS.128 [R0+0x8000], RZ ;  /* 0x008000ff00000388 */ /* 0x0003e20000000c00 */
[----:B------:R-:W-:Y:S05]  /*2300*/  @P0 BRA `(.L_x_415) ;  /* 0x000001b000000947 */ /* 0x000fea0003800000 */
[----:B------:R-:W-:Y:S02]  /*2310*/  ISETP.GE.AND P3, PT, R208, c[0x0][0x220], PT ;  /* 0x00008800d0007a0c */ /* 0x000fe40003f66270 */
[----:B------:R-:W-:-:S02]  /*2320*/  ISETP.GE.AND P2, PT, R14, c[0x0][0x220], PT ;  /* 0x000088000e007a0c */ /* 0x000fc40003f46270 */
[----:B------:R-:W-:-:S09]  /*2330*/  ISETP.GE.AND P1, PT, R16, c[0x0][0x220], PT ;  /* 0x0000880010007a0c */ /* 0x000fd20003f26270 */
[----:B------:R-:W-:Y:S01]  /*2340*/  @!P3 IMAD.MOV.U32 R6, RZ, RZ, R203 ;  /* 0x000000ffff06b224 */ /* 0x000fe200078e00cb */
[----:B------:R2:W-:Y:S01]  /*2350*/  @P3 STS [R0+0x6000], RZ ;  /* 0x006000ff00003388 */ /* 0x0005e20000000800 */
[--C-:B------:R-:W-:Y:S01]  /*2360*/  @!P3 IMAD.MOV.U32 R7, RZ, RZ, R201.reuse ;  /* 0x000000ffff07b224 */ /* 0x100fe200078e00c9 */
[----:B------:R-:W-:Y:S01]  /*2370*/  @!P2 MOV R4, R203 ;  /* 0x000000cb0004a202 */ /* 0x000fe20000000f00 */
[----:B------:R-:W-:Y:S01]  /*2380*/  @!P2 IMAD.MOV.U32 R5, RZ, RZ, R201 ;  /* 0x000000ffff05a224 */ /* 0x000fe200078e00c9 */
[----:B------:R2:W-:Y:S04]  /*2390*/  @P3 STS [R0+0x6004], RZ ;  /* 0x006004ff00003388 */ /* 0x0005e80000000800 */
[----:B------:R2:W-:Y:S04]  /*23a0*/  @P3 STS.64 [R0+0x6008], RZ ;  /* 0x006008ff00003388 */ /* 0x0005e80000000a00 */
        /* <DEDUP_REMOVED lines=11> */
[----:B--2---:R-:W-:Y:S02]  /*2460*/  MOV R4, R203 ;  /* 0x000000cb00047202 */ /* 0x004fe40000000f00 */
[----:B------:R-:W-:-:S05]  /*2470*/  MOV R5, R201 ;  /* 0x000000c900057202 */ /* 0x000fca0000000f00 */
[----:B------:R-:W-:Y:S01]  /*2480*/  @!PT LDS RZ, [RZ] ;  /* 0x00000000fffff984 */ /* 0x000fe20000000800 */
[----:B------:R-:W-:Y:S01]  /*2490*/  @!PT LDS RZ, [RZ] ;  /* 0x00000000fffff984 */ /* 0x000fe20000000800 */
[----:B------:R-:W-:Y:S01]  /*24a0*/  @!PT LDS RZ, [RZ] ;  /* 0x00000000fffff984 */ /* 0x000fe20000000800 */
[----:B------:R2:W-:Y:S02]  /*24b0*/  LDGSTS.E.BYPASS.LTC128B.128 [R0+0x8000], [R4.64+0x80] ;  /* 0x0800008004007fae */ /* 0x0005e4000b901d46 */
.L_x_415:
[----:B------:R-:W-:Y:S05]  /*24c0*/  BSYNC B0 ;  /* 0x0000000000007941 */ /* 0x000fea0003800000 */
.L_x_414:
[----:B--2---:R-:W-:Y:S01]  /*24d0*/  IADD3 R4, R248, 0x1800, RZ ;  /* 0x00001800f8047810 */ /* 0x004fe20007ffe0ff */
[----:B------:R-:W-:Y:S03]  /*24e0*/  BSSY B0, `(.L_x_416) ;  /* 0x0000033000007945 */ /* 0x000fe60003800000 */
        /* <DEDUP_REMOVED lines=16> */
.L_x_417:
[----:B------:R-:W-:Y:S02]  /*25f0*/  ISETP.GE.AND P2, PT, R208, c[0x0][0x220], PT ;  /* 0x00008800d0007a0c */ /* 0x000fe40003f46270 */
[----:B------:R-:W-:-:S02]  /*2600*/  ISETP.GE.AND P1, PT, R14, c[0x0][0x220], PT ;  /* 0x000088000e007a0c */ /* 0x000fc40003f26270 */
[----:B------:R-:W-:-:S09]  /*2610*/  ISETP.GE.AND P0, PT, R16, c[0x0][0x220], PT ;  /* 0x0000880010007a0c */ /* 0x000fd20003f06270 */
[----:B------:R-:W-:Y:S01]  /*2620*/  @!P2 IMAD.MOV.U32 R6, RZ, RZ, R204 ;  /* 0x000000ffff06a224 */ /* 0x000fe200078e00cc */
[----:B------:R2:W-:Y:S01]  /*2630*/  @P2 STS [R192], RZ ;  /* 0x000000ffc0002388 */ /* 0x0005e20000000800 */
[--C-:B------:R-:W-:Y:S01]  /*2640*/  @!P2 IMAD.MOV.U32 R7, RZ, RZ, R202.reuse ;  /* 0x000000ffff07a224 */ /* 0x100fe200078e00ca */
[----:B------:R-:W-:Y:S01]  /*2650*/  @!P1 MOV R4, R204 ;  /* 0x000000cc00049202 */ /* 0x000fe20000000f00 */
[----:B------:R-:W-:Y:S01]  /*2660*/  @!P1 IMAD.MOV.U32 R5, RZ, RZ, R202 ;  /* 0x000000ffff059224 */ /* 0x000fe200078e00ca */
        /* <DEDUP_REMOVED lines=20> */
[----:B--2---:R-:W-:Y:S02]  /*27b0*/  MOV R4, R204 ;  /* 0x000000cc00047202 */ /* 0x004fe40000000f00 */
[----:B------:R-:W-:-:S05]  /*27c0*/  MOV R5, R202 ;  /* 0x000000ca00057202 */ /* 0x000fca0000000f00 */
[----:B------:R-:W-:Y:S01]  /*27d0*/  @!PT LDS RZ, [RZ] ;  /* 0x00000000fffff984 */ /* 0x000fe20000000800 */
[----:B------:R-:W-:Y:S01]  /*27e0*/  @!PT LDS RZ, [RZ] ;  /* 0x00000000fffff984 */ /* 0x000fe20000000800 */
[----:B------:R-:W-:Y:S01]  /*27f0*/  @!PT LDS RZ, [RZ] ;  /* 0x00000000fffff984 */ /* 0x000fe20000000800 */
[----:B------:R2:W-:Y:S02]  /*2800*/  LDGSTS.E.BYPASS.LTC128B.128 [R192+0x2000], [R4.64+0x80] ;  /* 0x0200008004c07fae */ /* 0x0005e4000b901d46 */
.L_x_418:
[----:B------:R-:W-:Y:S05]  /*2810*/  BSYNC B0 ;  /* 0x0000000000007941 */ /* 0x000fea0003800000 */
.L_x_416:
[----:B------:R-:W-:Y:S01]  /*2820*/  IMAD R13, R218, -0x80, R200 ;  /* 0xffffff80da0d7824 */ /* 0x000fe200078e02c8 */
[C---:B--2---:R-:W-:Y:S01]  /*2830*/  IADD3 R6, R210.reuse, 0x28, RZ ;  /* 0x00000028d2067810 */ /* 0x044fe20007ffe0ff */
[----:B------:R-:W-:Y:S01]  /*2840*/  IMAD.MOV.U32 R214, RZ, RZ, 0x7f800000 ;  /* 0x7f800000ffd67424 */ /* 0x000fe200078e00ff */
[C---:B------:R-:W-:Y:S01]  /*2850*/  IADD3 R5, R210.reuse, 0x8, RZ ;  /* 0x00000008d2057810 */ /* 0x040fe20007ffe0ff */
[----:B------:R-:W-:Y:S01]  /*2860*/  IMAD.MOV.U32 R212, RZ, RZ, 0x7f800000 ;  /* 0x7f800000ffd47424 */ /* 0x000fe200078e00ff */
[----:B------:R-:W-:Y:S02]  /*2870*/  IADD3 R4, R210, 0x20, RZ ;  /* 0x00000020d2047810 */ /* 0x000fe40007ffe0ff */
[----:B------:R-:W-:Y:S02]  /*2880*/  ISETP.GE.AND P5, PT, R236, R13, PT ;  /* 0x0000000dec00720c */ /* 0x000fe40003fa6270 */
[-C--:B------:R-:W-:Y:S02]  /*2890*/  ISETP.GE.AND P0, PT, R6, R3.reuse, PT ;  /* 0x000000030600720c */ /* 0x080fe40003f06270 */
[----:B------:R-:W-:-:S02]  /*28a0*/  ISETP.GE.AND P3, PT, R210, R3, PT ;  /* 0x00000003d200720c */ /* 0x000fc40003f66270 */
[-C--:B------:R-:W-:Y:S02]  /*28b0*/  ISETP.GE.AND P2, PT, R5, R3.reuse, PT ;  /* 0x000000030500720c */ /* 0x080fe40003f46270 */
[----:B------:R-:W-:Y:S01]  /*28c0*/  ISETP.GE.AND P1, PT, R4, R3, PT ;  /* 0x000000030400720c */ /* 0x000fe20003f26270 */
[--C-:B------:R-:W-:Y:S01]  /*28d0*/  IMAD.WIDE R4, R210, 0x4, R206.reuse ;  /* 0x00000004d2047825 */ /* 0x100fe200078e02ce */
[----:B------:R-:W-:Y:S02]  /*28e0*/  MOV R213, 0x7f800000 ;  /* 0x7f80000000d57802 */ /* 0x000fe40000000f00 */
[----:B------:R-:W-:Y:S01]  /*28f0*/  MOV R211, 0x7f800000 ;  /* 0x7f80000000d37802 */ /* 0x000fe20000000f00 */
[----:B------:R2:W-:Y:S01]  /*2900*/  @P5 STS [R0+0x9000], RZ ;  /* 0x009000ff00005388 */ /* 0x0005e20000000800 */
[----:B------:R-:W-:Y:S02]  /*2910*/  IMAD R3, R21, c[0x0][0x198], RZ ;  /* 0x0000660015037a24 */ /* 0x000fe400078e02ff */
[----:B------:R-:W-:Y:S01]  /*2920*/  @!P0 IMAD.WIDE R6, R6, 0x4, R206 ;  /* 0x0000000406068825 */ /* 0x000fe200078e02ce */
[----:B------:R2:W-:Y:S04]  /*2930*/  @P5 STS [R0+0x9004], RZ ;  /* 0x009004ff00005388 */ /* 0x0005e80000000800 */
[----:B------:R2:W-:Y:S04]  /*2940*/  @P5 STS.64 [R0+0x9008], RZ ;  /* 0x009008ff00005388 */ /* 0x0005e80000000a00 */
[----:B------:R2:W-:Y:S04]  /*2950*/  @P5 STS.128 [R0+0xb000], RZ ;  /* 0x00b000ff00005388 */ /* 0x0005e80000000c00 */
[----:B------:R2:W-:Y:S04]  /*2960*/  @P5 STS.128 [R0+0xd000], RZ ;  /* 0x00d000ff00005388 */ /* 0x0005e80000000c00 */
[----:B------:R3:W5:Y:S04]  /*2970*/  @!P3 LDG.E R213, [R4.64] ;  /* 0x0000000604d5b981 */ /* 0x000768000c1e1900 */
[----:B------:R3:W5:Y:S04]  /*2980*/  @!P2 LDG.E R214, [R4.64+0x20] ;  /* 0x0000200604d6a981 */ /* 0x000768000c1e1900 */
[----:B------:R3:W5:Y:S01]  /*2990*/  @!P1 LDG.E R211, [R4.64+0x80] ;  /* 0x0000800604d39981 */ /* 0x000762000c1e1900 */
[----:B------:R-:W-:-:S03]  /*29a0*/  IMAD R3, R18, c[0x0][0x19c], R3 ;  /* 0x0000670012037a24 */ /* 0x000fc600078e0203 */
[----:B------:R4:W5:Y:S01]  /*29b0*/  @!P0 LDG.E R212, [R6.64] ;  /* 0x0000000606d48981 */ /* 0x000962000c1e1900 */
[----:B------:R-:W-:Y:S01]  /*29c0*/  BSSY B0, `(.L_x_419) ;  /* 0x000002a000007945 */ /* 0x000fe20003800000 */
[----:B---3--:R-:W-:-:S05]  /*29d0*/  IMAD.WIDE.U32 R4, R18, c[0x0][0x198], R208 ;  /* 0x0000660012047a25 */ /* 0x008fca00078e00d0 */
[----:B----4-:R-:W-:-:S04]  /*29e0*/  IADD3 R6, P0, R25, R4, RZ ;  /* 0x0000000419067210 */ /* 0x010fc80007f1e0ff */
[----:B------:R-:W-:Y:S01]  /*29f0*/  IADD3.X R7, R26, R5, R3, P0, !PT ;  /* 0x000000051a077210 */ /* 0x000fe200007fe403 */
[----:B------:R-:W-:-:S04]  /*2a00*/  IMAD R3, R22, c[0x0][0x1b0], RZ ;  /* 0x00006c0016037a24 */ /* 0x000fc800078e02ff */
[C---:B------:R-:W-:Y:S02]  /*2a10*/  IMAD R3, R15.reuse, c[0x0][0x1b4], R3 ;  /* 0x00006d000f037a24 */ /* 0x040fe400078e0203 */
[----:B------:R-:W-:-:S04]  /*2a20*/  IMAD.WIDE.U32 R6, R15, c[0x0][0x1b0], R6 ;  /* 0x00006c000f067a25 */ /* 0x000fc800078e0006 */
[----:B------:R-:W-:Y:S01]  /*2a30*/  IMAD.IADD R12, R7, 0x1, R3 ;  /* 0x00000001070c7824 */ /* 0x000fe200078e0203 */
[----:B------:R-:W-:Y:S05]  /*2a40*/  @P5 BRA `(.L_x_420) ;  /* 0x0000021000005947 */ /* 0x000fea0003800000 */
[----:B--2---:R-:W-:Y:S01]  /*2a50*/  ISETP.GE.AND P3, PT, R208, c[0x0][0x220], PT ;  /* 0x00008800d0007a0c */ /* 0x004fe20003f66270 */
[----:B------:R-:W-:Y:S01]  /*2a60*/  IMAD R3, R23, c[0x0][0x198], RZ ;  /* 0x0000660017037a24 */ /* 0x000fe200078e02ff */
[----:B------:R-:W-:Y:S01]  /*2a70*/  ISETP.GE.AND P2, PT, R14, c[0x0][0x220], PT ;  /* 0x000088000e007a0c */ /* 0x000fe20003f46270 */
[----:B------:R-:W-:Y:S01]  /*2a80*/  IMAD.MOV.U32 R4, RZ, RZ, R6 ;  /* 0x000000ffff047224 */ /* 0x000fe200078e0006 */
[----:B------:R-:W-:Y:S01]  /*2a90*/  ISETP.GE.AND P0, PT, R16, c[0x0][0x220], PT ;  /* 0x0000880010007a0c */ /* 0x000fe20003f06270 */
[----:B------:R-:W-:Y:S02]  /*2aa0*/  IMAD.MOV.U32 R5, RZ, RZ, R12 ;  /* 0x000000ffff057224 */ /* 0x000fe400078e000c */
[C---:B------:R-:W-:Y:S02]  /*2ab0*/  IMAD R3, R236.reuse, c[0x0][0x19c], R3 ;  /* 0x00006700ec037a24 */ /* 0x040fe400078e0203 */
[----:B------:R-:W-:-:S04]  /*2ac0*/  IMAD.WIDE.U32 R4, R236, c[0x0][0x198], R4 ;  /* 0x00006600ec047a25 */ /* 0x000fc800078e0004 */
[----:B------:R-:W-:Y:S01]  /*2ad0*/  IMAD.IADD R3, R5, 0x1, R3 ;  /* 0x0000000105037824 */ /* 0x000fe200078e0203 */
[C---:B------:R-:W-:Y:S01]  /*2ae0*/  @!P3 LEA R10, P4, R4.reuse, c[0x0][0x168], 0x1 ;  /* 0x00005a00040aba11 */ /* 0x040fe200078808ff */
[----:B------:R2:W-:Y:S01]  /*2af0*/  @P3 STS [R0+0x9000], RZ ;  /* 0x009000ff00003388 */ /* 0x0005e20000000800 */
[C---:B------:R-:W-:Y:S02]  /*2b00*/  @!P2 LEA R8, P1, R4.reuse, c[0x0][0x168], 0x1 ;  /* 0x00005a000408aa11 */ /* 0x040fe400078208ff */
[C-C-:B------:R-:W-:Y:S01]  /*2b10*/  @!P3 LEA.HI.X R11, R4.reuse, c[0x0][0x16c], R3.reuse, 0x1, P4 ;  /* 0x00005b00040bba11 */ /* 0x140fe200020f0c03 */
[----:B------:R2:W-:Y:S01]  /*2b20*/  @P3 STS [R0+0x9004], RZ ;  /* 0x009004ff00003388 */ /* 0x0005e20000000800 */
[----:B------:R-:W-:-:S03]  /*2b30*/  @!P2 LEA.HI.X R9, R4, c[0x0][0x16c], R3, 0x1, P1 ;  /* 0x00005b000409aa11 */ /* 0x000fc600008f0c03 */
        /* <DEDUP_REMOVED lines=12> */
[----:B--2---:R-:W-:-:S04]  /*2c00*/  LEA R8, P0, R4, c[0x0][0x168], 0x1 ;  /* 0x00005a0004087a11 */ /* 0x004fc800078008ff */
[----:B------:R-:W-:-:S05]  /*2c10*/  LEA.HI.X R9, R4, c[0x0][0x16c], R3, 0x1, P0 ;  /* 0x00005b0004097a11 */ /* 0x000fca00000f0c03 */
[----:B------:R-:W-:Y:S01]  /*2c20*/  @!PT LDS RZ, [RZ] ;  /* 0x00000000fffff984 */ /* 0x000fe20000000800 */
[----:B------:R-:W-:Y:S01]  /*2c30*/  @!PT LDS RZ, [RZ] ;  /* 0x00000000fffff984 */ /* 0x000fe20000000800 */
[----:B------:R-:W-:Y:S01]  /*2c40*/  @!PT LDS RZ, [RZ] ;  /* 0x00000000fffff984 */ /* 0x000fe20000000800 */
[----:B------:R2:W-:Y:S04]  /*2c50*/  LDGSTS.E.BYPASS.LTC128B.128 [R0+0xd000], [R8.64+0x80] ;  /* 0x0d00008008007fae */ /* 0x0005e8000b901d46 */
.L_x_420:
[----:B--2---:R-:W-:Y:S05]  /*2c60*/  BSYNC B0 ;  /* 0x0000000000007941 */ /* 0x004fea0003800000 */
.L_x_419:
[----:B------:R-:W-:Y:S01]  /*2c70*/  IADD3 R3, R236, 0x40, RZ ;  /* 0x00000040ec037810 */ /* 0x000fe20007ffe0ff */
[----:B------:R-:W-:Y:S03]  /*2c80*/  BSSY B0, `(.L_x_421) ;  /* 0x0000026000007945 */ /* 0x000fe60003800000 */
[----:B------:R-:W-:-:S13]  /*2c90*/  ISETP.GE.AND P4, PT, R3, R13, PT ;  /* 0x0000000d0300720c */ /* 0x000fda0003f86270 */
[----:B------:R2:W-:Y:S04]  /*2ca0*/  @P4 STS.128 [R0+0xa000], RZ ;  /* 0x00a000ff00004388 */ /* 0x0005e80000000c00 */
[----:B------:R2:W-:Y:S04]  /*2cb0*/  @P4 STS.128 [R0+0xc000], RZ ;  /* 0x00c000ff00004388 */ /* 0x0005e80000000c00 */
[----:B------:R2:W-:Y:S01]  /*2cc0*/  @P4 STS.128 [R0+0xe000], RZ ;  /* 0x00e000ff00004388 */ /* 0x0005e20000000c00 */
[----:B------:R-:W-:Y:S05]  /*2cd0*/  @P4 BRA `(.L_x_422) ;  /* 0x0000020000004947 */ /* 0x000fea0003800000 */
[----:B------:R-:W-:Y:S01]  /*2ce0*/  IADD3 R3, P0, R236, 0x40, RZ ;  /* 0x00000040ec037810 */ /* 0x000fe20007f1e0ff */
[----:B------:R-:W-:Y:S01]  /*2cf0*/  IMAD.MOV.U32 R7, RZ, RZ, R12 ;  /* 0x000000ffff077224 */ /* 0x000fe200078e000c */
[----:B------:R-:W-:-:S02]  /*2d00*/  ISETP.GE.AND P3, PT, R208, c[0x0][0x220], PT ;  /* 0x00008800d0007a0c */ /* 0x000fc40003f66270 */
[----:B------:R-:W-:Y:S01]  /*2d10*/  ISETP.GE.AND P2, PT, R14, c[0x0][0x220], PT ;  /* 0x000088000e007a0c */ /* 0x000fe20003f46270 */
[----:B------:R-:W-:Y:S01]  /*2d20*/  IMAD.X R4, RZ, RZ, R23, P0 ;  /* 0x000000ffff047224 */ /* 0x000fe200000e0617 */
[----:B------:R-:W-:Y:S01]  /*2d30*/  ISETP.GE.AND P0, PT, R16, c[0x0][0x220], PT ;  /* 0x0000880010007a0c */ /* 0x000fe20003f06270 */
[----:B------:R-:W-:-:S04]  /*2d40*/  IMAD.WIDE.U32 R8, R3, c[0x0][0x198], R6 ;  /* 0x0000660003087a25 */ /* 0x000fc800078e0006 */
[----:B------:R-:W-:-:S04]  /*2d50*/  IMAD R4, R4, c[0x0][0x198], RZ ;  /* 0x0000660004047a24 */ /* 0x000fc800078e02ff */
[----:B------:R-:W-:Y:S01]  /*2d60*/  IMAD R3, R3, c[0x0][0x19c], R4 ;  /* 0x0000670003037a24 */ /* 0x000fe200078e0204 */
[----:B------:R-:W-:Y:S01]  /*2d70*/  @!P3 LEA R6, P1, R8, c[0x0][0x168], 0x1 ;  /* 0x00005a000806ba11 */ /* 0x000fe200078208ff */
[----:B------:R3:W-:Y:S02]  /*2d80*/  @P3 STS.128 [R0+0xa000], RZ ;  /* 0x00a000ff00003388 */ /* 0x0007e40000000c00 */
[----:B------:R-:W-:-:S05]  /*2d90*/  IMAD.IADD R3, R9, 0x1, R3 ;  /* 0x0000000109037824 */ /* 0x000fca00078e0203 */
[C---:B------:R-:W-:Y:S02]  /*2da0*/  @!P3 LEA.HI.X R7, R8.reuse, c[0x0][0x16c], R3, 0x1, P1 ;  /* 0x00005b000807ba11 */ /* 0x040fe400008f0c03 */
[----:B------:R-:W-:-:S03]  /*2db0*/  @!P2 LEA R4, P1, R8, c[0x0][0x168], 0x1 ;  /* 0x00005a000804aa11 */ /* 0x000fc600078208ff */
[----:B------:R-:W-:Y:S01]  /*2dc0*/  @!PT LDS RZ, [RZ] ;  /* 0x00000000fffff984 */ /* 0x000fe20000000800 */
[----:B------:R-:W-:Y:S01]  /*2dd0*/  @!PT LDS RZ, [RZ] ;  /* 0x00000000fffff984 */ /* 0x000fe20000000800 */
[----:B------:R-:W-:Y:S01]  /*2de0*/  @!PT LDS RZ, [RZ] ;  /* 0x00000000fffff984 */ /* 0x000fe20000000800 */
[----:B------:R3:W-:Y:S01]  /*2df0*/  @!P3 LDGSTS.E.BYPASS.LTC128B.128 [R0+0xa000], [R6.64] ;  /* 0x0a0000000600bfae */ /* 0x0007e2000b901d46 */
[----:B------:R-:W-:-:S03]  /*2e00*/  @!P2 LEA.HI.X R5, R8, c[0x0][0x16c], R3, 0x1, P1 ;  /* 0x00005b000805aa11 */ /* 0x000fc600008f0c03 */
[----:B------:R3:W-:Y:S04]  /*2e10*/  @P2 STS.128 [R0+0xc000], RZ ;  /* 0x00c000ff00002388 */ /* 0x0007e80000000c00 */
[----:B------:R-:W-:Y:S01]  /*2e20*/  @!PT LDS RZ, [RZ] ;  /* 0x00000000fffff984 */ /* 0x000fe20000000800 */
[----:B------:R-:W-:Y:S01]  /*2e30*/  @!PT LDS RZ, [RZ] ;  /* 0x00000000fffff984 */ /* 0x000fe20000000800 */
[----:B------:R-:W-:Y:S01]  /*2e40*/  @!PT LDS RZ, [RZ] ;  /* 0x00000000fffff984 */ /* 0x000fe20000000800 */
[----:B------:R3:W-:Y:S04]  /*2e50*/  @!P2 LDGSTS.E.BYPASS.LTC128B.128 [R0+0xc000], [R4.64+0x40] ;  /* 0x0c0000400400afae */ /* 0x0007e8000b901d46 */
[----:B------:R3:W-:Y:S01]  /*2e60*/  @P0 STS.128 [R0+0xe000], RZ ;  /* 0x00e000ff00000388 */ /* 0x0007e20000000c00 */
[----:B------:R-:W-:Y:S05]  /*2e70*/  @P0 BRA `(.L_x_422) ;  /* 0x0000006000000947 */ /* 0x000fea0003800000 */
[----:B---3--:R-:W-:-:S04]  /*2e80*/  LEA R4, P0, R8, c[0x0][0x168], 0x1 ;  /* 0x00005a0008047a11 */ /* 0x008fc800078008ff */
[----:B------:R-:W-:-:S05]  /*2e90*/  LEA.HI.X R5, R8, c[0x0][0x16c], R3, 0x1, P0 ;  /* 0x00005b0008057a11 */ /* 0x000fca00000f0c03 */
[----:B------:R-:W-:Y:S01]  /*2ea0*/  @!PT LDS RZ, [RZ] ;  /* 0x00000000fffff984 */ /* 0x000fe20000000800 */
[----:B------:R-:W-:Y:S01]  /*2eb0*/  @!PT LDS RZ, [RZ] ;  /* 0x00000000fffff984 */ /* 0x000fe20000000800 */
[----:B------:R-:W-:Y:S01]  /*2ec0*/  @!PT LDS RZ, [RZ] ;  /* 0x00000000fffff984 */ /* 0x000fe20000000800 */
[----:B------:R3:W-:Y:S04]  /*2ed0*/  LDGSTS.E.BYPASS.LTC128B.128 [R0+0xe000], [R4.64+0x80] ;  /* 0x0e00008004007fae */ /* 0x0007e8000b901d46 */
.L_x_422:
[----:B------:R-:W-:Y:S05]  /*2ee0*/  BSYNC B0 ;  /* 0x0000000000007941 */ /* 0x000fea0003800000 */
.L_x_421:
[----:B------:R4:W-:Y:S01]  /*2ef0*/  @P5 STS [R0+0xf000], RZ ;  /* 0x00f000ff00005388 */ /* 0x0009e20000000800 */
[----:B---3--:R-:W-:Y:S01]  /*2f00*/  IMAD.WIDE.U32 R4, R18, c[0x0][0x1a0], R208 ;  /* 0x0000680012047a25 */ /* 0x008fe200078e00d0 */
[----:B------:R-:W-:Y:S02]  /*2f10*/  BSSY B0, `(.L_x_423) ;  /* 0x000002f000007945 */ /* 0x000fe40003800000 */
[----:B------:R4:W-:Y:S01]  /*2f20*/  @P5 STS [R0+0xf004], RZ ;  /* 0x00f004ff00005388 */ /* 0x0009e20000000800 */
[----:B------:R-:W-:Y:S01]  /*2f30*/  IMAD R3, R21, c[0x0][0x1a0], RZ ;  /* 0x0000680015037a24 */ /* 0x000fe200078e02ff */
[----:B------:R-:W-:Y:S02]  /*2f40*/  IADD3 R6, P0, R28, R4, RZ ;  /* 0x000000041c067210 */ /* 0x000fe40007f1e0ff */
[----:B------:R4:W-:Y:S01]  /*2f50*/  @P5 STS.64 [R0+0xf008], RZ ;  /* 0x00f008ff00005388 */ /* 0x0009e20000000a00 */
[----:B------:R-:W-:-:S03]  /*2f60*/  IMAD R3, R18, c[0x0][0x1a4], R3 ;  /* 0x0000690012037a24 */ /* 0x000fc600078e0203 */
[----:B------:R4:W-:Y:S02]  /*2f70*/  @P5 STS.128 [R0+0x11000], RZ ;  /* 0x011000ff00005388 */ /* 0x0009e40000000c00 */
[----:B------:R-:W-:Y:S01]  /*2f80*/  IADD3.X R7, R29, R5, R3, P0, !PT ;  /* 0x000000051d077210 */ /* 0x000fe200007fe403 */
[----:B------:R-:W-:Y:S01]  /*2f90*/  IMAD R3, R22, c[0x0][0x1b8], RZ ;  /* 0x00006e0016037a24 */ /* 0x000fe200078e02ff */
[----:B------:R4:W-:Y:S03]  /*2fa0*/  @P5 STS.128 [R0+0x13000], RZ ;  /* 0x013000ff00005388 */ /* 0x0009e60000000c00 */
[C---:B------:R-:W-:Y:S02]  /*2fb0*/  IMAD R3, R15.reuse, c[0x0][0x1bc], R3 ;  /* 0x00006f000f037a24 */ /* 0x040fe400078e0203 */
[----:B------:R-:W-:-:S05]  /*2fc0*/  IMAD.WIDE.U32 R6, R15, c[0x0][0x1b8], R6 ;  /* 0x00006e000f067a25 */ /* 0x000fca00078e0006 */
[----:B------:R-:W-:Y:S01]  /*2fd0*/  IADD3 R12, R7, R3, RZ ;  /* 0x00000003070c7210 */ /* 0x000fe20007ffe0ff */
[----:B------:R-:W-:Y:S05]  /*2fe0*/  @P5 BRA `(.L_x_424) ;  /* 0x0000021000005947 */ /* 0x000fea0003800000 */
[----:B------:R-:W-:Y:S01]  /*2ff0*/  ISETP.GE.AND P3, PT, R208, c[0x0][0x220], PT ;  /* 0x00008800d0007a0c */ /* 0x000fe20003f66270 */
        /* <DEDUP_REMOVED lines=32> */
.L_x_424:
[----:B------:R-:W-:Y:S05]  /*3200*/  BSYNC B0 ;  /* 0x0000000000007941 */ /* 0x000fea0003800000 */
.L_x_423:
[----:B------:R1:W-:Y:S01]  /*3210*/  @P4 STS.128 [R0+0x10000], RZ ;  /* 0x010000ff00004388 */ /* 0x0003e20000000c00 */
[----:B------:R-:W-:Y:S03]  /*3220*/  BSSY B0, `(.L_x_425) ;  /* 0x0000023000007945 */ /* 0x000fe60003800000 */
        /* <DEDUP_REMOVED lines=9> */
[----:B---3--:R-:W-:-:S04]  /*32c0*/  IMAD.WIDE.U32 R10, R3, c[0x0][0x1a0], R6 ;  /* 0x00006800030a7a25 */ /* 0x008fc800078e0006 */
[----:B------:R-:W-:-:S04]  /*32d0*/  IMAD R4, R4, c[0x0][0x1a0], RZ ;  /* 0x0000680004047a24 */ /* 0x000fc800078e02ff */
[----:B------:R-:W-:Y:S01]  /*32e0*/  IMAD R3, R3, c[0x0][0x1a4], R4 ;  /* 0x0000690003037a24 */ /* 0x000fe200078e0204 */
[C---:B------:R-:W-:Y:S01]  /*32f0*/  @!P4 LEA R8, P5, R10.reuse, c[0x0][0x170], 0x1 ;  /* 0x00005c000a08ca11 */ /* 0x040fe200078a08ff */
[----:B------:R3:W-:Y:S01]  /*3300*/  @P4 STS.128 [R0+0x10000], RZ ;  /* 0x010000ff00004388 */ /* 0x0007e20000000c00 */
[C---:B------:R-:W-:Y:S01]  /*3310*/  @!P3 LEA R6, P2, R10.reuse, c[0x0][0x170], 0x1 ;  /* 0x00005c000a06ba11 */ /* 0x040fe200078408ff */
[----:B------:R-:W-:Y:S01]  /*3320*/  IMAD.IADD R3, R11, 0x1, R3 ;  /* 0x000000010b037824 */ /* 0x000fe200078e0203 */
[----:B------:R-:W-:-:S04]  /*3330*/  @!P1 LEA R4, P0, R10, c[0x0][0x170], 0x1 ;  /* 0x00005c000a049a11 */ /* 0x000fc800078008ff */
[C-C-:B------:R-:W-:Y:S02]  /*3340*/  @!P4 LEA.HI.X R9, R10.reuse, c[0x0][0x174], R3.reuse, 0x1, P5 ;  /* 0x00005d000a09ca11 */ /* 0x140fe400028f0c03 */
[C-C-:B------:R-:W-:Y:S02]  /*3350*/  @!P3 LEA.HI.X R7, R10.reuse, c[0x0][0x174], R3.reuse, 0x1, P2 ;  /* 0x00005d000a07ba11 */ /* 0x140fe400010f0c03 */
[----:B------:R-:W-:Y:S01]  /*3360*/  @!P1 LEA.HI.X R5, R10, c[0x0][0x174], R3, 0x1, P0 ;  /* 0x00005d000a059a11 */ /* 0x000fe200000f0c03 */
        /* <DEDUP_REMOVED lines=14> */
.L_x_426:
[----:B------:R-:W-:Y:S05]  /*3450*/  BSYNC B0 ;  /* 0x0000000000007941 */ /* 0x000fea0003800000 */
.L_x_425:
[----:B------:R-:W-:Y:S01]  /*3460*/  IMAD.MOV.U32 R220, RZ, RZ, c[0x0][0x308] ;  /* 0x0000c200ffdc7624 */ /* 0x000fe200078e00ff */
[----:B------:R-:W0:Y:S01]  /*3470*/  LDGDEPBAR ;  /* 0x00000000000079af */ /* 0x000e220000000000 */
[----:B------:R-:W-:-:S05]  /*3480*/  IMAD.MOV.U32 R221, RZ, RZ, c[0x0][0x30c] ;  /* 0x0000c300ffdd7624 */ /* 0x000fca00078e00ff */
[----:B--23--:R3:W2:Y:S04]  /*3490*/  LDG.E.64 R4, [R220.64+0x8] ;  /* 0x00000806dc047981 */ /* 0x00c6a8000c1e1b00 */
[----:B---3--:R-:W3:Y:S01]  /*34a0*/  LDG.E.64 R220, [R220.64] ;  /* 0x00000006dcdc7981 */ /* 0x008ee2000c1e1b00 */
[----:B-1--4-:R-:W-:Y:S01]  /*34b0*/  IMAD R0, R35, c[0x0][0x1c0], R36 ;  /* 0x0000700023007a24 */ /* 0x012fe200078e0224 */
[--C-:B------:R-:W-:Y:S01]  /*34c0*/  SHF.R.S32.HI R3, RZ, 0x1f, R17.reuse ;  /* 0x0000001fff037819 */ /* 0x100fe20000011411 */
[----:B------:R-:W-:Y:S01]  /*34d0*/  IMAD.SHL.U32 R179, R187, 0x2, RZ ;  /* 0x00000002bbb37824 */ /* 0x000fe200078e00ff */
[----:B------:R-:W-:Y:S01]  /*34e0*/  IADD3 R18, R238, 0x80, R18 ;  /* 0x00000080ee127810 */ /* 0x000fe20007ffe012 */
[----:B------:R-:W-:Y:S01]  /*34f0*/  IMAD.SHL.U32 R0, R0, 0x20, RZ ;  /* 0x0000002000007824 */ /* 0x000fe200078e00ff */
[----:B------:R-:W-:Y:S01]  /*3500*/  CS2R R126, SRZ ;  /* 0x00000000007e7805 */ /* 0x000fe2000001ff00 */
[----:B------:R-:W-:Y:S01]  /*3510*/  IMAD.MOV.U32 R205, RZ, RZ, R192 ;  /* 0x000000ffffcd7224 */ /* 0x000fe200078e00c0 */
        /* <DEDUP_REMOVED lines=47> */
[----:B------:R-:W-:Y:S01]  /*3810*/  IMAD.IADD R244, R18, 0x1, -R200 ;  /* 0x0000000112f47824 */ /* 0x000fe200078e0ac8 */
[----:B------:R-:W-:Y:S01]  /*3820*/  IADD3 R219, R208, 0x40, RZ ;  /* 0x00000040d0db7810 */ /* 0x000fe20007ffe0ff */
[----:B------:R-:W-:Y:S01]  /*3830*/  IMAD.IADD R180, R179, 0x1, R186 ;  /* 0x00000001b3b47824 */ /* 0x000fe200078e02ba */
[----:B--2---:R-:W-:Y:S01]  /*3840*/  IADD3 R17, P1, P0, R0, R4, R17 ;  /* 0x0000000400117210 */ /* 0x004fe2000783e011 */
[----:B------:R-:W-:Y:S01]  /*3850*/  IMAD.SHL.U32 R4, R247, 0x20, RZ ;  /* 0x00000020f7047824 */ /* 0x000fe200078e00ff */
[----:B------:R-:W-:-:S03]  /*3860*/  SHF.R.S32.HI R0, RZ, 0x1f, R0 ;  /* 0x0000001fff007819 */ /* 0x000fc60000011400 */
[----:B------:R-:W-:Y:S01]  /*3870*/  IMAD.WIDE.U32 R240, R17, -0x2daee0ad, RZ ;  /* 0xd2511f5311f07825 */ /* 0x000fe200078e00ff */
[----:B------:R-:W-:Y:S02]  /*3880*/  IADD3.X R234, R0, R5, R3, P1, P0 ;  /* 0x0000000500ea7210 */ /* 0x000fe40000fe0403 */
[----:B------:R-:W-:Y:S02]  /*3890*/  IADD3 R3, R187, 0x1800, RZ ;  /* 0x00001800bb037810 */ /* 0x000fe40007ffe0ff */
[----:B------:R-:W-:Y:S02]  /*38a0*/  IADD3 R0, R185, 0x1800, RZ ;  /* 0x00001800b9007810 */ /* 0x000fe40007ffe0ff */
[----:B------:R-:W-:Y:S02]  /*38b0*/  SEL R3, R3, R187, !P6 ;  /* 0x000000bb03037207 */ /* 0x000fe40007000000 */
[----:B------:R-:W-:-:S03]  /*38c0*/  SEL R0, R0, R185, !P6 ;  /* 0x000000b900007207 */ /* 0x000fc60007000000 */
[----:B------:R-:W-:Y:S02]  /*38d0*/  IMAD.SHL.U32 R178, R3, 0x2, RZ ;  /* 0x0000000203b27824 */ /* 0x000fe400078e00ff */
[----:B------:R-:W-:Y:S02]  /*38e0*/  IMAD.SHL.U32 R3, R0, 0x2, RZ ;  /* 0x0000000200037824 */ /* 0x000fe400078e00ff */
[----:B------:R-:W-:-:S04]  /*38f0*/  IMAD.MOV.U32 R0, RZ, RZ, c[0x0][0x22c] ;  /* 0x00008b00ff007624 */ /* 0x000fc800078e00ff */
[----:B------:R-:W-:Y:S01]  /*3900*/  IMAD R0, R0, c[0x0][0x1c0], RZ ;  /* 0x0000700000007a24 */ /* 0x000fe200078e02ff */
[C---:B---3--:R-:W-:Y:S02]  /*3910*/  IADD3 R5, R221.reuse, 0x32370b8f, RZ ;  /* 0x32370b8fdd057810 */ /* 0x048fe40007ffe0ff */
[C---:B------:R-:W-:Y:S01]  /*3920*/  IADD3 R4, R221.reuse, -0x126145ec, RZ ;  /* 0xed9eba14dd047810 */ /* 0x040fe20007ffe0ff */
[C---:B------:R-:W-:Y:S01]  /*3930*/  IMAD.SHL.U32 R249, R0.reuse, 0x10, RZ ;  /* 0x0000001000f97824 */ /* 0x040fe200078e00ff */
[C---:B------:R-:W-:Y:S01]  /*3940*/  IADD3 R5, R221.reuse, -0x56f99767, RZ ;  /* 0xa9066899dd057810 */ /* 0x040fe20007ffe0ff */
[----:B------:R-:W-:Y:S01]  /*3950*/  IMAD.SHL.U32 R215, R0, 0x8, RZ ;  /* 0x0000000800d77824 */ /* 0x000fe200078e00ff */
[----:B------:R-:W-:Y:S02]  /*3960*/  IADD3 R4, R221, 0x646e171e, RZ ;  /* 0x646e171edd047810 */ /* 0x000fe40007ffe0ff */
[C---:B------:R-:W-:Y:S02]  /*3970*/  IADD3 R252, R249.reuse, 0x20, RZ ;  /* 0x00000020f9fc7810 */ /* 0x040fe40007ffe0ff */
[----:B------:R-:W-:-:S02]  /*3980*/  IADD3 R251, R249, 0x40, RZ ;  /* 0x00000040f9fb7810 */ /* 0x000fc40007ffe0ff */
[----:B------:R-:W-:Y:S01]  /*3990*/  IADD3 R229, R221, -0x4498517b, RZ ;  /* 0xbb67ae85dde57810 */ /* 0x000fe20007ffe0ff */
[C---:B------:R-:W-:Y:S01]  /*39a0*/  IMAD.IADD R246, R215.reuse, 0x1, R252 ;  /* 0x00000001d7f67824 */ /* 0x040fe200078e02fc */
[----:B------:R-:W-:Y:S01]  /*39b0*/  LOP3.LUT R234, R234, R220, RZ, 0x3c, !PT ;  /* 0x000000dceaea7212 */ /* 0x000fe200078e3cff */
[C---:B------:R-:W-:Y:S01]  /*39c0*/  IMAD.IADD R245, R215.reuse, 0x1, R251 ;  /* 0x00000001d7f57824 */ /* 0x040fe200078e02fb */
[C---:B------:R-:W-:Y:S01]  /*39d0*/  IADD3 R233, R220.reuse, -0x61c88647, RZ ;  /* 0x9e3779b9dce97810 */ /* 0x040fe20007ffe0ff */
[C---:B------:R-:W-:Y:S01]  /*39e0*/  IMAD.IADD R5, R215.reuse, 0x1, R246 ;  /* 0x00000001d7057824 */ /* 0x040fe200078e02f6 */
[C---:B------:R-:W-:Y:S01]  /*39f0*/  IADD3 R243, R220.reuse, 0x3c6ef372, RZ ;  /* 0x3c6ef372dcf37810 */ /* 0x040fe20007ffe0ff */
[C---:B------:R-:W-:Y:S01]  /*3a00*/  IMAD.IADD R4, R215.reuse, 0x1, R245 ;  /* 0x00000001d7047824 */ /* 0x040fe200078e02f5 */
[C---:B------:R-:W-:Y:S01]  /*3a10*/  IADD3 R232, R220.reuse, -0x255992d5, RZ ;  /* 0xdaa66d2bdce87810 */ /* 0x040fe20007ffe0ff */
[C---:B------:R-:W-:Y:S01]  /*3a20*/  IMAD.IADD R225, R215.reuse, 0x1, R5 ;  /* 0x00000001d7e17824 */ /* 0x040fe200078e0205 */
[C---:B------:R-:W-:Y:S01]  /*3a30*/  IADD3 R231, R220.reuse, 0x78dde6e4, RZ ;  /* 0x78dde6e4dce77810 */ /* 0x040fe20007ffe0ff */
[C---:B------:R-:W-:Y:S01]  /*3a40*/  IMAD.IADD R223, R215.reuse, 0x1, R4 ;  /* 0x00000001d7df7824 */ /* 0x040fe200078e0204 */
[C---:B------:R-:W-:Y:S01]  /*3a50*/  IADD3 R230, R220.reuse, 0x1715609d, RZ ;  /* 0x1715609ddce67810 */ /* 0x040fe20007ffe0ff */
[C---:B------:R-:W-:Y:S01]  /*3a60*/  IMAD.IADD R224, R215.reuse, 0x1, R225 ;  /* 0x00000001d7e07824 */ /* 0x040fe200078e02e1 */
[----:B------:R-:W-:Y:S01]  /*3a70*/  IADD3 R228, R220, -0x4ab325aa, RZ ;  /* 0xb54cda56dce47810 */ /* 0x000fe20007ffe0ff */
[----:B------:R-:W-:Y:S01]  /*3a80*/  IMAD.IADD R222, R215, 0x1, R223 ;  /* 0x00000001d7de7824 */ /* 0x000fe200078e02df */
[----:B------:R-:W-:Y:S01]  /*3a90*/  IADD3 R6, R221, 0x76cf5d0a, RZ ;  /* 0x76cf5d0add067810 */ /* 0x000fe20007ffe0ff */
[C---:B------:R-:W-:Y:S01]  /*3aa0*/  IMAD.IADD R227, R215.reuse, 0x1, R224 ;  /* 0x00000001d7e37824 */ /* 0x040fe200078e02e0 */
[----:B------:R-:W-:Y:S01]  /*3ab0*/  IADD3 R220, R208, 0x20, RZ ;  /* 0x00000020d0dc7810 */ /* 0x000fe20007ffe0ff */
[----:B------:R-:W-:Y:S01]  /*3ac0*/  IMAD.IADD R226, R215, 0x1, R222 ;  /* 0x00000001d7e27824 */ /* 0x000fe200078e02de */
[----:B------:R-:W-:-:S02]  /*3ad0*/  LOP3.LUT R229, R240, R229, RZ, 0x3c, !PT ;  /* 0x000000e5f0e57212 */ /* 0x000fc400078e3cff */
.L_x_429:
[----:B------:R-:W0:Y:S01]  /*3ae0*/  LDGDEPBAR ;  /* 0x00000000000079af */ /* 0x000e220000000000 */
[----:B------:R-:W-:Y:S01]  /*3af0*/  IMAD.IADD R0, R186, 0x1, R178 ;  /* 0x00000001ba007824 */ /* 0x000fe200078e02b2 */
[----:B-----5:R-:W-:Y:S01]  /*3b00*/  FSETP.NEU.FTZ.AND P0, PT, R213, -INF , PT ;  /* 0xff800000d500780b */ /* 0x020fe20003f1d000 */
[----:B------:R-:W-:Y:S01]  /*3b10*/  IMAD.SHL.U32 R188, R247, 0x20, RZ ;  /* 0x00000020f7bc7824 */ /* 0x000fe200078e00ff */
[----:B------:R-:W-:Y:S01]  /*3b20*/  ULDC.U8 UR4, c[0x0][0x2d8] ;  /* 0x0000b60000047ab9 */ /* 0x000fe20000000000 */
[----:B------:R-:W-:Y:S04]  /*3b30*/  DEPBAR.LE SB0, 0x0 ;  /* 0x000080000000791a */ /* 0x000fe80000000000 */
[----:B------:R-:W-:Y:S08]  /*3b40*/  BAR.SYNC.DEFER_BLOCKING 0x0 ;  /* 0x0000000000007b1d */ /* 0x000ff00000010000 */
[----:B------:R-:W-:Y:S08]  /*3b50*/  LDSM.16.M88.4 R32, [R178] ;  /* 0x00000000b220783b */ /* 0x000ff00000000200 */
[----:B------:R-:W1:Y:S08]  /*3b60*/  LDSM.16.M88.4 R16, [R176+0x9000] ;  /* 0x00900000b010783b */ /* 0x000e700000000200 */
[----:B------:R-:W2:Y:S08]  /*3b70*/  LDSM.16.M88.4 R28, [R178+0x800] ;  /* 0x00080000b21c783b */ /* 0x000eb00000000200 */
[----:B------:R-:W3:Y:S08]  /*3b80*/  LDSM.16.M88.4 R132, [R176+0x9400] ;  /* 0x00940000b084783b */ /* 0x000ef00000000200 */
[----:B------:R-:W-:Y:S08]  /*3b90*/  LDSM.16.M88.4 R136, [R0] ;  /* 0x000000000088783b */ /* 0x000ff00000000200 */
[----:B------:R-:W4:Y:S01]  /*3ba0*/  LDSM.16.M88.4 R140, [R177+0x9000] ;  /* 0x00900000b18c783b */ /* 0x000f220000000200 */
[-C--:B-1----:R-:W-:Y:S07]  /*3bb0*/  HMMA.16816.F32.BF16 R4, R32, R16.reuse, RZ ;  /* 0x000000102004723c */ /* 0x082fee00000418ff */
[----:B------:R-:W1:Y:S01]  /*3bc0*/  LDSM.16.M88.4 R144, [R0+0x800] ;  /* 0x000800000090783b */ /* 0x000e620000000200 */
[C---:B--2---:R-:W-:Y:S07]  /*3bd0*/  HMMA.16816.F32.BF16 R8, R28.reuse, R16, RZ ;  /* 0x000000101c08723c */ /* 0x044fee00000418ff */
[----:B------:R-:W2:Y:S01]  /*3be0*/  LDSM.16.M88.4 R148, [R177+0x9400] ;  /* 0x00940000b194783b */ /* 0x000ea20000000200 */
[-C--:B------:R-:W-:Y:S07]  /*3bf0*/  HMMA.16816.F32.BF16 R12, R28, R18.reuse, RZ ;  /* 0x000000121c0c723c */ /* 0x080fee00000418ff */
[----:B------:R-:W-:Y:S01]  /*3c00*/  LDSM.16.M88.4 R152, [R178+0x1000] ;  /* 0x00100000b298783b */ /* 0x000fe20000000200 */
[C---:B------:R-:W-:Y:S07]  /*3c10*/  HMMA.16816.F32.BF16 R16, R32.reuse, R18, RZ ;  /* 0x000000122010723c */ /* 0x040fee00000418ff */
[----:B------:R-:W1:Y:S01]  /*3c20*/  LDSM.16.M88.4 R156, [R176+0xb000] ;  /* 0x00b00000b09c783b */ /* 0x000e620000000200 */
[-C--:B---3--:R-:W-:Y:S07]  /*3c30*/  HMMA.16816.F32.BF16 R20, R32, R132.reuse, RZ ;  /* 0x000000842014723c */ /* 0x088fee00000418ff */
[----:B------:R-:W3:Y:S01]  /*3c40*/  LDSM.16.M88.4 R160, [R178+0x1800] ;  /* 0x00180000b2a0783b */ /* 0x000ee20000000200 */
[C---:B------:R-:W-:Y:S07]  /*3c50*/  HMMA.16816.F32.BF16 R24, R28.reuse, R132, RZ ;  /* 0x000000841c18723c */ /* 0x040fee00000418ff */
[----:B------:R-:W-:Y:S01]  /*3c60*/  LDSM.16.M88.4 R164, [R0+0x1000] ;  /* 0x0010000000a4783b */ /* 0x000fe20000000200 */
[-C--:B------:R-:W-:Y:S07]  /*3c70*/  HMMA.16816.F32.BF16 R28, R28, R134.reuse, RZ ;  /* 0x000000861c1c723c */ /* 0x080fee00000418ff */
[----:B------:R-:W-:Y:S01]  /*3c80*/  LDSM.16.M88.4 R168, [R177+0xb000] ;  /* 0x00b00000b1a8783b */ /* 0x000fe20000000200 */
[----:B------:R-:W-:Y:S07]  /*3c90*/  HMMA.16816.F32.BF16 R32, R32, R134, RZ ;  /* 0x000000862020723c */ /* 0x000fee00000418ff */
[----:B------:R-:W3:Y:S01]  /*3ca0*/  LDSM.16.M88.4 R132, [R176+0xb400] ;  /* 0x00b40000b084783b */ /* 0x000ee20000000200 */
[-C--:B----4-:R-:W-:Y:S07]  /*3cb0*/  HMMA.16816.F32.BF16 R4, R136, R140.reuse, R4 ;  /* 0x0000008c8804723c */ /* 0x090fee0000041804 */
[----:B------:R-:W4:Y:S01]  /*3cc0*/  LDSM.16.M88.4 R172, [R0+0x1800] ;  /* 0x0018000000ac783b */ /* 0x000f220000000200 */
[C---:B-1----:R-:W-:Y:S08]  /*3cd0*/  HMMA.16816.F32.BF16 R8, R144.reuse, R140, R8 ;  /* 0x0000008c9008723c */ /* 0x042ff00000041808 */
[-C--:B------:R-:W-:Y:S08]  /*3ce0*/  HMMA.16816.F32.BF16 R12, R144, R142.reuse, R12 ;  /* 0x0000008e900c723c */ /* 0x080ff0000004180c */
[C---:B------:R-:W-:Y:S01]  /*3cf0*/  HMMA.16816.F32.BF16 R16, R136.reuse, R142, R16 ;  /* 0x0000008e8810723c */ /* 0x040fe20000041810 */
[----:B------:R-:W-:Y:S07]  /*3d00*/  LDSM.16.M88.4 R140, [R176+0xd000] ;  /* 0x00d00000b08c783b */ /* 0x000fee0000000200 */
[-C--:B--2---:R-:W-:Y:S08]  /*3d10*/  HMMA.16816.F32.BF16 R20, R136, R148.reuse, R20 ;  /* 0x000000948814723c */ /* 0x084ff00000041814 */
[C---:B------:R-:W-:Y:S08]  /*3d20*/  HMMA.16816.F32.BF16 R24, R144.reuse, R148, R24 ;  /* 0x000000949018723c */ /* 0x040ff00000041818 */
[-C--:B------:R-:W-:Y:S01]  /*3d30*/  HMMA.16816.F32.BF16 R28, R144, R150.reuse, R28 ;  /* 0x00000096901c723c */ /* 0x080fe2000004181c */
[----:B------:R-:W-:Y:S07]  /*3d40*/  LDSM.16.M88.4 R144, [R178+0x2800] ;  /* 0x00280000b290783b */ /* 0x000fee0000000200 */
[----:B------:R-:W-:Y:S01]  /*3d50*/  HMMA.16816.F32.BF16 R32, R136, R150, R32 ;  /* 0x000000968820723c */ /* 0x000fe20000041820 */
[----:B------:R-:W1:Y:S07]  /*3d60*/  LDSM.16.M88.4 R136, [R177+0xb400] ;  /* 0x00b40000b188783b */ /* 0x000e6e0000000200 */
[-C--:B------:R-:W-:Y:S01]  /*3d70*/  HMMA.16816.F32.BF16 R4, R152, R156.reuse, R4 ;  /* 0x0000009c9804723c */ /* 0x080fe20000041804 */
[----:B------:R-:W-:Y:S07]  /*3d80*/  LDSM.16.M88.4 R148, [R176+0xd400] ;  /* 0x00d40000b094783b */ /* 0x000fee0000000200 */
[C---:B---3--:R-:W-:Y:S08]  /*3d90*/  HMMA.16816.F32.BF16 R8, R160.reuse, R156, R8 ;  /* 0x0000009ca008723c */ /* 0x048ff00000041808 */
[-C--:B------:R-:W-:Y:S08]  /*3da0*/  HMMA.16816.F32.BF16 R12, R160, R158.reuse, R12 ;  /* 0x0000009ea00c723c */ /* 0x080ff0000004180c */
[C---:B------:R-:W-:Y:S01]  /*3db0*/  HMMA.16816.F32.BF16 R16, R152.reuse, R158, R16 ;  /* 0x0000009e9810723c */ /* 0x040fe20000041810 */
[----:B------:R-:W-:Y:S07]  /*3dc0*/  LDSM.16.M88.4 R156, [R177+0xd000] ;  /* 0x00d00000b19c783b */ /* 0x000fee0000000200 */
[-C--:B------:R-:W-:Y:S08]  /*3dd0*/  HMMA.16816.F32.BF16 R20, R152, R132.reuse, R20 ;  /* 0x000000849814723c */ /* 0x080ff00000041814 */
[C---:B------:R-:W-:Y:S08]  /*3de0*/  HMMA.16816.F32.BF16 R24, R160.reuse, R132, R24 ;  /* 0x00000084a018723c */ /* 0x040ff00000041818 */
[-C--:B------:R-:W-:Y:S07]  /*3df0*/  HMMA.16816.F32.BF16 R28, R160, R134.reuse, R28 ;  /* 0x00000086a01c723c */ /* 0x080fee000004181c */
[----:B------:R-:W-:Y:S01]  /*3e00*/  IADD3 R163, R221, 0x76cf5d0a, RZ ;  /* 0x76cf5d0adda37810 */ /* 0x000fe20007ffe0ff */
[----:B------:R-:W-:Y:S01]  /*3e10*/  HMMA.16816.F32.BF16 R32, R152, R134, R32 ;  /* 0x000000869820723c */ /* 0x000fe20000041820 */
[----:B------:R-:W2:Y:S07]  /*3e20*/  LDSM.16.M88.4 R132, [R178+0x2000] ;  /* 0x00200000b284783b */ /* 0x000eae0000000200 */
[-C--:B------:R-:W-:Y:S01]  /*3e30*/  HMMA.16816.F32.BF16 R4, R164, R168.reuse, R4 ;  /* 0x000000a8a404723c */ /* 0x080fe20000041804 */
[----:B------:R-:W3:Y:S07]  /*3e40*/  LDSM.16.M88.4 R152, [R0+0x2000] ;  /* 0x002000000098783b */ /* 0x000eee0000000200 */
[C---:B----4-:R-:W-:Y:S08]  /*3e50*/  HMMA.16816.F32.BF16 R8, R172.reuse, R168, R8 ;  /* 0x000000a8ac08723c */ /* 0x050ff00000041808 */
[-C--:B------:R-:W-:Y:S08]  /*3e60*/  HMMA.16816.F32.BF16 R12, R172, R170.reuse, R12 ;  /* 0x000000aaac0c723c */ /* 0x080ff0000004180c */
[C---:B------:R-:W-:Y:S08]  /*3e70*/  HMMA.16816.F32.BF16 R16, R164.reuse, R170, R16 ;  /* 0x000000aaa410723c */ /* 0x040ff00000041810 */
[-C--:B-1----:R-:W-:Y:S08]  /*3e80*/  HMMA.16816.F32.BF16 R20, R164, R136.reuse, R20 ;  /* 0x00000088a414723c */ /* 0x082ff00000041814 */
[C---:B------:R-:W-:Y:S07]  /*3e90*/  HMMA.16816.F32.BF16 R24, R172.reuse, R136, R24 ;  /* 0x00000088ac18723c */ /* 0x040fee0000041818 */
[----:B------:R-:W-:Y:S01]  /*3ea0*/  IMAD.SHL.U32 R137, R193, 0x40, RZ ;  /* 0x00000040c1897824 */ /* 0x000fe200078e00ff */
[-C--:B------:R-:W-:Y:S01]  /*3eb0*/  HMMA.16816.F32.BF16 R28, R172, R138.reuse, R28 ;  /* 0x0000008aac1c723c */ /* 0x080fe2000004181c */
[----:B------:R-:W-:Y:S03]  /*3ec0*/  IMAD.SHL.U32 R136, R218, 0x80, RZ ;  /* 0x00000080da887824 */ /* 0x000fe600078e00ff */
[----:B------:R-:W-:Y:S02]  /*3ed0*/  ISETP.GE.AND P6, PT, R137, R244, PT ;  /* 0x000000f48900720c */ /* 0x000fe40003fc6270 */
[----:B------:R-:W-:Y:S02]  /*3ee0*/  IADD3 R136, R136, 0x80, RZ ;  /* 0x0000008088887810 */ /* 0x000fe40007ffe0ff */
[----:B------:R-:W-:Y:S02]  /*3ef0*/  HMMA.16816.F32.BF16 R32, R164, R138, R32 ;  /* 0x0000008aa420723c */ /* 0x000fe40000041820 */
[----:B------:R-:W-:Y:S02]  /*3f00*/  ISETP.LT.AND P6, PT, R136, R200, P6 ;  /* 0x000000c88800720c */ /* 0x000fe400037c1270 */
[----:B------:R-:W-:Y:S03]  /*3f10*/  IMAD R136, R193, 0x4, R250 ;  /* 0x00000004c1887824 */ /* 0x000fe600078e02fa */
[C---:B------:R-:W-:Y:S01]  /*3f20*/  IADD3 R165, R221.reuse, 0x32370b8f, RZ ;  /* 0x32370b8fdda57810 */ /* 0x040fe20007ffe0ff */
[-C--:B--2---:R-:W-:Y:S01]  /*3f30*/  HMMA.16816.F32.BF16 R4, R132, R140.reuse, R4 ;  /* 0x0000008c8404723c */ /* 0x084fe20000041804 */
[----:B------:R-:W-:Y:S03]  /*3f40*/  IADD3 R164, R221, -0x126145ec, RZ ;  /* 0xed9eba14dda47810 */ /* 0x000fe60007ffe0ff */
[----:B------:R-:W-:Y:S03]  /*3f50*/  IMAD R138, R218, 0x4, R247 ;  /* 0x00000004da8a7824 */ /* 0x000fe600078e02f7 */
[----:B------:R-:W1:Y:S01]  /*3f60*/  @!P6 S2R R139, SR_TID.X ;  /* 0x00000000008be919 */ /* 0x000e620000002100 */
[C---:B------:R-:W-:Y:S01]  /*3f70*/  HMMA.16816.F32.BF16 R8, R144.reuse, R140, R8 ;  /* 0x0000008c9008723c */ /* 0x040fe20000041808 */
[----:B------:R-:W-:Y:S06]  /*3f80*/  LOP3.LUT R138, R241, R221, R138, 0x96, !PT ;  /* 0x000000ddf18a7212 */ /* 0x000fec00078e968a */
[----:B------:R-:W-:Y:S01]  /*3f90*/  FMUL.FTZ R140, R213, 1.4426950216293334961 ;  /* 0x3fb8aa3bd58c7820 */ /* 0x000fe20000410000 */
[-C--:B------:R-:W-:Y:S08]  /*3fa0*/  HMMA.16816.F32.BF16 R12, R144, R142.reuse, R12 ;  /* 0x0000008e900c723c */ /* 0x080ff0000004180c */
[C---:B------:R-:W-:Y:S01]  /*3fb0*/  HMMA.16816.F32.BF16 R16, R132.reuse, R142, R16 ;  /* 0x0000008e8410723c */ /* 0x040fe20000041810 */
[----:B-1----:R-:W-:Y:S07]  /*3fc0*/  @!P6 IMAD.SHL.U32 R139, R139, 0x2, RZ ;  /* 0x000000028b8be824 */ /* 0x002fee00078e00ff */
[-C--:B------:R-:W-:Y:S01]  /*3fd0*/  HMMA.16816.F32.BF16 R20, R132, R148.reuse, R20 ;  /* 0x000000948414723c */ /* 0x080fe20000041814 */
[C---:B------:R-:W-:Y:S07]  /*3fe0*/  IMAD.WIDE.U32 R142, R136.reuse, -0x326172a9, RZ ;  /* 0xcd9e8d57888e7825 */ /* 0x040fee00078e00ff */
[C---:B------:R-:W-:Y:S08]  /*3ff0*/  HMMA.16816.F32.BF16 R24, R144.reuse, R148, R24 ;  /* 0x000000949018723c */ /* 0x040ff00000041818 */
[-C--:B------:R-:W-:Y:S07]  /*4000*/  HMMA.16816.F32.BF16 R28, R144, R150.reuse, R28 ;  /* 0x00000096901c723c */ /* 0x080fee000004181c */
[-C--:B------:R-:W-:Y:S01]  /*4010*/  LOP3.LUT R146, R143, R234.reuse, RZ, 0x3c, !PT ;  /* 0x000000ea8f927212 */ /* 0x080fe200078e3cff */
[----:B------:R-:W-:Y:S01]  /*4020*/  HMMA.16816.F32.BF16 R32, R132, R150, R32 ;  /* 0x000000968420723c */ /* 0x000fe20000041820 */
[----:B------:R-:W-:Y:S01]  /*4030*/  IADD3 R144, R136, 0x2, RZ ;  /* 0x0000000288907810 */ /* 0x000fe20007ffe0ff */
[----:B------:R1:W2:Y:S02]  /*4040*/  LDSM.16.M88.4 R132, [R0+0x2800] ;  /* 0x002800000084783b */ /* 0x0002a40000000200 */
[----:B------:R-:W-:Y:S02]  /*4050*/  FMUL.FTZ R136, R214, 1.4426950216293334961 ;  /* 0x3fb8aa3bd6887820 */ /* 0x000fe40000410000 */
[----:B------:R-:W-:Y:S02]  /*4060*/  IMAD.WIDE.U32 R144, R144, -0x326172a9, RZ ;  /* 0xcd9e8d5790907825 */ /* 0x000fe400078e00ff */
[-C--:B---3--:R-:W-:Y:S04]  /*4070*/  HMMA.16816.F32.BF16 R4, R152, R156.reuse, R4 ;  /* 0x0000009c9804723c */ /* 0x088fe80000041804 */
[----:B------:R-:W-:Y:S02]  /*4080*/  LOP3.LUT R145, R145, R234, RZ, 0x3c, !PT ;  /* 0x000000ea91917212 */ /* 0x000fe400078e3cff */
[----:B-1----:R-:W-:Y:S06]  /*4090*/  @!P6 IADD3 R0, -R238, 0x1, R210 ;  /* 0x00000001ee00e810 */ /* 0x002fec0007ffe1d2 */
[----:B------:R-:W-:Y:S02]  /*40a0*/  @!P6 IADD3 R137, R137, R0, R200 ;  /* 0x000000008989e210 */ /* 0x000fe40007ffe0c8 */
[----:B------:R-:W-:Y:S01]  /*40b0*/  @!P6 LOP3.LUT R0, R188, 0x6, R139, 0xf8, !PT ;  /* 0x00000006bc00e812 */ /* 0x000fe200078ef88b */
[----:B------:R-:W-:Y:S01]  /*40c0*/  IMAD.WIDE.U32 R138, R138, -0x326172a9, RZ ;  /* 0xcd9e8d578a8a7825 */ /* 0x000fe200078e00ff */
[----:B------:R-:W-:Y:S03]  /*40d0*/  @!P6 IMNMX R141, R137, R200, PT ;  /* 0x000000c8898de217 */ /* 0x000fe60003800200 */
[----:B------:R-:W-:Y:S01]  /*40e0*/  @!P6 IMAD R0, R218, 0x80, R0 ;  /* 0x00000080da00e824 */ /* 0x000fe200078e0200 */
[C-C-:B------:R-:W-:Y:S01]  /*40f0*/  LOP3.LUT R160, R139.reuse, R144, R233.reuse, 0x96, !PT ;  /* 0x000000908ba07212 */ /* 0x140fe200078e96e9 */
[----:B------:R-:W-:Y:S01]  /*4100*/  FMUL.FTZ R144, R212, 1.4426950216293334961 ;  /* 0x3fb8aa3bd4907820 */ /* 0x000fe20000410000 */
[----:B------:R-:W-:Y:S02]  /*4110*/  LOP3.LUT R150, R139, R142, R233, 0x96, !PT ;  /* 0x0000008e8b967212 */ /* 0x000fe400078e96e9 */
[----:B------:R-:W-:Y:S01]  /*4120*/  LOP3.LUT R148, R138, R243, RZ, 0x3c, !PT ;  /* 0x000000f38a947212 */ /* 0x000fe200078e3cff */
[----:B------:R-:W-:Y:S01]  /*4130*/  IMAD.WIDE.U32 R160, R160, -0x2daee0ad, RZ ;  /* 0xd2511f53a0a07825 */ /* 0x000fe200078e00ff */
[CC--:B------:R-:W-:Y:S01]  /*4140*/  @!P6 ISETP.GE.AND P1, PT, R0.reuse, R141.reuse, PT ;  /* 0x0000008d0000e20c */ /* 0x0c0fe20003f26270 */
[C---:B--2---:R-:W-:Y:S01]  /*4150*/  HMMA.16816.F32.BF16 R8, R132.reuse, R156, R8 ;  /* 0x0000009c8408723c */ /* 0x044fe20000041808 */
[----:B------:R-:W-:Y:S01]  /*4160*/  @!P6 IADD3 R143, R0, 0x1, RZ ;  /* 0x00000001008fe810 */ /* 0x000fe20007ffe0ff */
[----:B------:R-:W-:Y:S01]  /*4170*/  IMAD.WIDE.U32 R150, R150, -0x2daee0ad, RZ ;  /* 0xd2511f5396967825 */ /* 0x000fe200078e00ff */
[----:B------:R-:W-:Y:S02]  /*4180*/  @!P6 FSEL R4, R4, -INF , !P1 ;  /* 0xff8000000404e808 */ /* 0x000fe40004800000 */
[----:B------:R-:W-:Y:S01]  /*4190*/  @!P6 ISETP.GE.AND P1, PT, R143, R141, PT ;  /* 0x0000008d8f00e20c */ /* 0x000fe20003f26270 */
[----:B------:R-:W-:Y:S01]  /*41a0*/  FMUL.FTZ R138, R211, 1.4426950216293334961 ;  /* 0x3fb8aa3bd38a7820 */ /* 0x000fe20000410000 */
[----:B------:R-:W-:Y:S01]  /*41b0*/  FSEL R142, R140, RZ, P0 ;  /* 0x000000ff8c8e7208 */ /* 0x000fe20000000000 */
[-C--:B------:R-:W-:Y:S01]  /*41c0*/  HMMA.16816.F32.BF16 R12, R132, R158.reuse, R12 ;  /* 0x0000009e840c723c */ /* 0x080fe2000004180c */
[----:B------:R-:W-:Y:S02]  /*41d0*/  @!P6 FSEL R5, R5, -INF , !P1 ;  /* 0xff8000000505e808 */ /* 0x000fe40004800000 */
[----:B------:R-:W-:Y:S01]  /*41e0*/  FSETP.NEU.FTZ.AND P0, PT, R214, -INF , PT ;  /* 0xff800000d600780b */ /* 0x000fe20003f1d000 */
[--C-:B------:R-:W-:Y:S01]  /*41f0*/  FFMA.FTZ R4, R4, c[0x0][0x23c], -R142.reuse ;  /* 0x00008f0004047a23 */ /* 0x100fe2000001088e */
[----:B------:R-:W-:Y:S02]  /*4200*/  @!P6 IADD3 R140, R137, 0x8, RZ ;  /* 0x00000008898ce810 */ /* 0x000fe40007ffe0ff */
[----:B------:R-:W-:Y:S01]  /*4210*/  FSEL R139, R136, RZ, P0 ;  /* 0x000000ff888b7208 */ /* 0x000fe20000000000 */
[----:B------:R-:W-:Y:S01]  /*4220*/  FFMA.FTZ R136, R5, c[0x0][0x23c], -R142 ;  /* 0x00008f0005887a23 */ /* 0x000fe2000001088e */
[----:B------:R-:W-:Y:S01]  /*4230*/  @!P6 IMNMX R140, R140, R200, PT ;  /* 0x000000c88c8ce217 */ /* 0x000fe20003800200 */
[C---:B------:R-:W-:Y:S01]  /*4240*/  HMMA.16816.F32.BF16 R16, R152.reuse, R158, R16 ;  /* 0x0000009e9810723c */ /* 0x040fe20000041810 */
[----:B------:R1:W-:Y:S02]  /*4250*/  MUFU.EX2 R170, R4 ;  /* 0x0000000400aa7308 */ /* 0x0003e40000000800 */
[-C--:B------:R-:W-:Y:S02]  /*4260*/  @!P6 ISETP.GE.AND P1, PT, R0, R140.reuse, PT ;  /* 0x0000008c0000e20c */ /* 0x080fe40003f26270 */
[----:B------:R-:W-:Y:S02]  /*4270*/  @!P6 ISETP.GE.AND P0, PT, R143, R140, PT ;  /* 0x0000008c8f00e20c */ /* 0x000fe40003f06270 */
[----:B------:R-:W-:Y:S02]  /*4280*/  @!P6 FSEL R6, R6, -INF , !P1 ;  /* 0xff8000000606e808 */ /* 0x000fe40004800000 */
[----:B------:R-:W-:Y:S02]  /*4290*/  @!P6 FSEL R7, R7, -INF , !P0 ;  /* 0xff8000000707e808 */ /* 0x000fe40004000000 */
[----:B------:R-:W-:Y:S01]  /*42a0*/  FSETP.NEU.FTZ.AND P0, PT, R211, -INF , PT ;  /* 0xff800000d300780b */ /* 0x000fe20003f1d000 */
[----:B------:R2:W3:Y:S01]  /*42b0*/  MUFU.EX2 R169, R136 ;  /* 0x0000008800a97308 */ /* 0x0004e20000000800 */
[--C-:B------:R-:W-:Y:S02]  /*42c0*/  FFMA.FTZ R6, R6, c[0x0][0x23c], -R139.reuse ;  /* 0x00008f0006067a23 */ /* 0x100fe4000001088b */
[----:B------:R-:W-:Y:S01]  /*42d0*/  FSEL R138, R138, RZ, P0 ;  /* 0x000000ff8a8a7208 */ /* 0x000fe20000000000 */
[----:B------:R-:W-:Y:S01]  /*42e0*/  FFMA.FTZ R7, R7, c[0x0][0x23c], -R139 ;  /* 0x00008f0007077a23 */ /* 0x000fe2000001088b */
[----:B------:R-:W-:Y:S05]  /*42f0*/  FSETP.NEU.FTZ.AND P0, PT, R212, -INF , PT ;  /* 0xff800000d400780b */ /* 0x000fea0003f1d000 */
[----:B------:R-:W4:Y:S01]  /*4300*/  MUFU.EX2 R168, R6 ;  /* 0x0000000600a87308 */ /* 0x000f220000000800 */
[----:B-1----:R-:W-:Y:S01]  /*4310*/  IMAD.WIDE.U32 R4, R146, -0x2daee0ad, RZ ;  /* 0xd2511f5392047825 */ /* 0x002fe200078e00ff */
[----:B------:R-:W-:Y:S04]  /*4320*/  @!P6 IADD3 R146, R137, 0x28, RZ ;  /* 0x000000288992e810 */ /* 0x000fe80007ffe0ff */
[----:B------:R-:W-:Y:S02]  /*4330*/  LOP3.LUT R147, R229, R5, RZ, 0x3c, !PT ;  /* 0x00000005e5937212 */ /* 0x000fe400078e3cff */
[--C-:B------:R-:W-:Y:S02]  /*4340*/  LOP3.LUT R162, R151, R4, R163.reuse, 0x96, !PT ;  /* 0x0000000497a27212 */ /* 0x100fe400078e96a3 */
[----:B------:R1:W1:Y:S01]  /*4350*/  MUFU.EX2 R175, R7 ;  /* 0x0000000700af7308 */ /* 0x0002620000000800 */
[----:B------:R-:W-:Y:S01]  /*4360*/  IMAD.WIDE.U32 R4, R145, -0x2daee0ad, RZ ;  /* 0xd2511f5391047825 */ /* 0x000fe200078e00ff */
[----:B--2---:R-:W-:Y:S02]  /*4370*/  @!P6 IADD3 R136, R137, 0x20, RZ ;  /* 0x000000208988e810 */ /* 0x004fe40007ffe0ff */
[----:B------:R-:W-:Y:S02]  /*4380*/  FSEL R137, R144, RZ, P0 ;  /* 0x000000ff90897208 */ /* 0x000fe40000000000 */
[----:B------:R-:W-:Y:S02]  /*4390*/  @!P6 IMNMX R136, R136, R200, PT ;  /* 0x000000c88888e217 */ /* 0x000fe40003800200 */
[----:B------:R-:W-:Y:S02]  /*43a0*/  LOP3.LUT R149, R229, R5, RZ, 0x3c, !PT ;  /* 0x00000005e5957212 */ /* 0x000fe400078e3cff */
[----:B------:R-:W-:Y:S02]  /*43b0*/  @!P6 ISETP.GE.AND P1, PT, R0, R136, PT ;  /* 0x000000880000e20c */ /* 0x000fe40003f26270 */
[----:B------:R-:W-:Y:S01]  /*43c0*/  LOP3.LUT R156, R161, R4, R163, 0x96, !PT ;  /* 0x00000004a19c7212 */ /* 0x000fe200078e96a3 */
[----:B------:R-:W-:Y:S01]  /*43d0*/  IMAD.WIDE.U32 R162, R162, -0x326172a9, RZ ;  /* 0xcd9e8d57a2a27825 */ /* 0x000fe200078e00ff */
[----:B------:R-:W-:Y:S02]  /*43e0*/  @!P6 FSEL R8, R8, -INF , !P1 ;  /* 0xff8000000808e808 */ /* 0x000fe40004800000 */
[----:B------:R-:W-:Y:S01]  /*43f0*/  @!P6 ISETP.GE.AND P1, PT, R143, R136, PT ;  /* 0x000000888f00e20c */ /* 0x000fe20003f26270 */
[----:B------:R-:W-:Y:S03]  /*4400*/  IMAD.WIDE.U32 R156, R156, -0x326172a9, RZ ;  /* 0xcd9e8d579c9c7825 */ /* 0x000fe600078e00ff */
[----:B------:R-:W-:Y:S01]  /*4410*/  @!P6 FSEL R9, R9, -INF , !P1 ;  /* 0xff8000000909e808 */ /* 0x000fe20004800000 */
[--C-:B------:R-:W-:Y:S01]  /*4420*/  FFMA.FTZ R145, R8, c[0x0][0x23c], -R138.reuse ;  /* 0x00008f0008917a23 */ /* 0x100fe2000001088a */
[----:B------:R-:W-:Y:S01]  /*4430*/  @!P6 IMNMX R8, R146, R200, PT ;  /* 0x000000c89208e217 */ /* 0x000fe20003800200 */
[----:B-1----:R-:W1:Y:S01]  /*4440*/  LDSM.16.M88.4 R4, [R177+0xd400] ;  /* 0x00d40000b104783b */ /* 0x002e620000000200 */
[----:B------:R-:W-:Y:S01]  /*4450*/  IMAD.WIDE.U32 R146, R147, -0x326172a9, RZ ;  /* 0xcd9e8d5793927825 */ /* 0x000fe200078e00ff */
[----:B------:R2:W-:Y:S01]  /*4460*/  MUFU.EX2 R190, R145 ;  /* 0x0000009100be7308 */ /* 0x0005e20000000800 */
[----:B------:R-:W-:Y:S02]  /*4470*/  @!P6 ISETP.GE.AND P0, PT, R0, R8, PT ;  /* 0x000000080000e20c */ /* 0x000fe40003f06270 */
[----:B------:R-:W-:Y:S01]  /*4480*/  FFMA.FTZ R9, R9, c[0x0][0x23c], -R138 ;  /* 0x00008f0009097a23 */ /* 0x000fe2000001088a */
[----:B------:R-:W-:Y:S02]  /*4490*/  LOP3.LUT R147, R148, R147, RZ, 0x3c, !PT ;  /* 0x0000009394937212 */ /* 0x000fe400078e3cff */
[----:B------:R-:W-:Y:S02]  /*44a0*/  @!P6 FSEL R10, R10, -INF , !P0 ;  /* 0xff8000000a0ae808 */ /* 0x000fe40004000000 */
[----:B------:R-:W-:Y:S02]  /*44b0*/  LOP3.LUT R146, R163, R146, R232, 0x96, !PT ;  /* 0x00000092a3927212 */ /* 0x000fe400078e96e8 */
[-C--:B------:R-:W-:Y:S01]  /*44c0*/  @!P6 ISETP.GE.AND P0, PT, R143, R8.reuse, PT ;  /* 0x000000088f00e20c */ /* 0x080fe20003f06270 */
[----:B------:R3:W1:Y:S01]  /*44d0*/  MUFU.EX2 R188, R9 ;  /* 0x0000000900bc7308 */ /* 0x0006620000000800 */
[--C-:B------:R-:W-:Y:S01]  /*44e0*/  FFMA.FTZ R143, R10, c[0x0][0x23c], -R137.reuse ;  /* 0x00008f000a8f7a23 */ /* 0x100fe20000010889 */
[----:B------:R-:W-:Y:S02]  /*44f0*/  @!P6 IADD3 R10, R0, 0x9, RZ ;  /* 0x00000009000ae810 */ /* 0x000fe40007ffe0ff */
[----:B------:R-:W-:Y:S02]  /*4500*/  @!P6 FSEL R11, R11, -INF , !P0 ;  /* 0xff8000000b0be808 */ /* 0x000fe40004000000 */
[C---:B------:R-:W-:Y:S02]  /*4510*/  @!P6 ISETP.GE.AND P4, PT, R10.reuse, R8, PT ;  /* 0x000000080a00e20c */ /* 0x040fe40003f86270 */
[C---:B------:R-:W-:Y:S01]  /*4520*/  @!P6 ISETP.GE.AND P0, PT, R10.reuse, R136, PT ;  /* 0x000000880a00e20c */ /* 0x040fe20003f06270 */
[--C-:B------:R-:W-:Y:S01]  /*4530*/  FFMA.FTZ R11, R11, c[0x0][0x23c], -R137.reuse ;  /* 0x00008f000b0b7a23 */ /* 0x100fe20000010889 */
[----:B------:R-:W-:Y:S01]  /*4540*/  @!P6 FSEL R15, R15, -INF , !P4 ;  /* 0xff8000000f0fe808 */ /* 0x000fe20006000000 */
[----:B------:R-:W-:Y:S01]  /*4550*/  MUFU.EX2 R191, R143 ;  /* 0x0000008f00bf7308 */ /* 0x000fe20000000800 */
[----:B------:R-:W-:Y:S01]  /*4560*/  @!P6 FSEL R13, R13, -INF , !P0 ;  /* 0xff8000000d0de808 */ /* 0x000fe20004000000 */
[----:B--2---:R-:W-:Y:S01]  /*4570*/  IMAD.WIDE.U32 R144, R149, -0x326172a9, RZ ;  /* 0xcd9e8d5795907825 */ /* 0x004fe200078e00ff */
[----:B------:R-:W-:Y:S02]  /*4580*/  @!P6 ISETP.GE.AND P0, PT, R10, R140, PT ;  /* 0x0000008c0a00e20c */ /* 0x000fe40003f06270 */
[----:B------:R-:W-:Y:S01]  /*4590*/  IADD3 R149, R221, -0x56f99767, RZ ;  /* 0xa9066899dd957810 */ /* 0x000fe20007ffe0ff */
[----:B------:R-:W-:Y:S01]  /*45a0*/  FFMA.FTZ R13, R13, c[0x0][0x23c], -R138 ;  /* 0x00008f000d0d7a23 */ /* 0x000fe2000001088a */
[----:B------:R-:W-:Y:S01]  /*45b0*/  LOP3.LUT R148, R148, R145, RZ, 0x3c, !PT ;  /* 0x0000009194947212 */ /* 0x000fe200078e3cff */
[----:B------:R-:W-:Y:S01]  /*45c0*/  FFMA.FTZ R15, R15, c[0x0][0x23c], -R137 ;  /* 0x00008f000f0f7a23 */ /* 0x000fe20000010889 */
[----:B------:R-:W-:Y:S01]  /*45d0*/  @!P6 FSEL R19, R19, -INF , !P0 ;  /* 0xff8000001313e808 */ /* 0x000fe20004000000 */
[----:B------:R2:W2:Y:S01]  /*45e0*/  MUFU.EX2 R189, R11 ;  /* 0x0000000b00bd7308 */ /* 0x0004a20000000800 */
[----:B------:R-:W-:Y:S02]  /*45f0*/  LOP3.LUT R144, R157, R144, R232, 0x96, !PT ;  /* 0x000000909d907212 */ /* 0x000fe400078e96e8 */
[----:B---3--:R-:W-:Y:S01]  /*4600*/  @!P6 IADD3 R9, R0, 0x8, RZ ;  /* 0x000000080009e810 */ /* 0x008fe20007ffe0ff */
[----:B------:R-:W-:Y:S01]  /*4610*/  FFMA.FTZ R19, R19, c[0x0][0x23c], -R139 ;  /* 0x00008f0013137a23 */ /* 0x000fe2000001088b */
[-C--:B-1----:R-:W-:Y:S02]  /*4620*/  HMMA.16816.F32.BF16 R20, R152, R4.reuse, R20 ;  /* 0x000000049814723c */ /* 0x082fe40000041814 */
[C---:B------:R-:W-:Y:S02]  /*4630*/  @!P6 ISETP.GE.AND P5, PT, R9.reuse, R8, PT ;  /* 0x000000080900e20c */ /* 0x040fe40003fa6270 */
[CC--:B------:R-:W-:Y:S01]  /*4640*/  @!P6 ISETP.GE.AND P1, PT, R9.reuse, R141.reuse, PT ;  /* 0x0000008d0900e20c */ /* 0x0c0fe20003f26270 */
[----:B------:R-:W-:Y:S01]  /*4650*/  MUFU.EX2 R173, R15 ;  /* 0x0000000f00ad7308 */ /* 0x000fe20000000800 */
[----:B------:R-:W-:Y:S02]  /*4660*/  @!P6 FSEL R14, R14, -INF , !P5 ;  /* 0xff8000000e0ee808 */ /* 0x000fe40006800000 */
[----:B------:R-:W-:Y:S01]  /*4670*/  @!P6 FSEL R16, R16, -INF , !P1 ;  /* 0xff8000001010e808 */ /* 0x000fe20004800000 */
[C---:B------:R-:W-:Y:S01]  /*4680*/  HMMA.16816.F32.BF16 R24, R132.reuse, R4, R24 ;  /* 0x000000048418723c */ /* 0x040fe20000041818 */
[C---:B------:R-:W-:Y:S02]  /*4690*/  @!P6 ISETP.GE.AND P3, PT, R9.reuse, R136, PT ;  /* 0x000000880900e20c */ /* 0x040fe40003f66270 */
[----:B------:R-:W-:Y:S01]  /*46a0*/  @!P6 ISETP.GE.AND P2, PT, R9, R140, PT ;  /* 0x0000008c0900e20c */ /* 0x000fe20003f46270 */
[----:B------:R-:W-:Y:S01]  /*46b0*/  FFMA.FTZ R14, R14, c[0x0][0x23c], -R137 ;  /* 0x00008f000e0e7a23 */ /* 0x000fe20000010889 */
[----:B------:R-:W-:Y:S01]  /*46c0*/  @!P6 FSEL R12, R12, -INF , !P3 ;  /* 0xff8000000c0ce808 */ /* 0x000fe20005800000 */
[----:B------:R-:W-:Y:S01]  /*46d0*/  FFMA.FTZ R16, R16, c[0x0][0x23c], -R142 ;  /* 0x00008f0010107a23 */ /* 0x000fe2000001088e */
[-C--:B------:R-:W-:Y:S01]  /*46e0*/  @!P6 ISETP.GE.AND P3, PT, R10, R141.reuse, PT ;  /* 0x0000008d0a00e20c */ /* 0x080fe20003f66270 */
[----:B------:R1:W-:Y:S01]  /*46f0*/  MUFU.EX2 R174, R14 ;  /* 0x0000000e00ae7308 */ /* 0x0003e20000000800 */
[----:B------:R-:W-:Y:S01]  /*4700*/  @!P6 IADD3 R9, R0, 0x10, RZ ;  /* 0x000000100009e810 */ /* 0x000fe20007ffe0ff */
[-C--:B------:R-:W-:Y:S02]  /*4710*/  HMMA.16816.F32.BF16 R28, R132, R6.reuse, R28 ;  /* 0x00000006841c723c */ /* 0x080fe4000004181c */
[----:B------:R-:W-:Y:S01]  /*4720*/  @!P6 FSEL R17, R17, -INF , !P3 ;  /* 0xff8000001111e808 */ /* 0x000fe20005800000 */
[----:B------:R-:W-:Y:S01]  /*4730*/  FFMA.FTZ R12, R12, c[0x0][0x23c], -R138 ;  /* 0x00008f000c0c7a23 */ /* 0x000fe2000001088a */
[----:B------:R-:W-:Y:S01]  /*4740*/  @!P6 IADD3 R4, R0, 0x11, RZ ;  /* 0x000000110004e810 */ /* 0x000fe20007ffe0ff */
[----:B--2---:R-:W-:Y:S01]  /*4750*/  IMAD.WIDE.U32 R10, R147, -0x2daee0ad, RZ ;  /* 0xd2511f53930a7825 */ /* 0x004fe200078e00ff */
[CC--:B------:R-:W-:Y:S02]  /*4760*/  @!P6 ISETP.GE.AND P5, PT, R9.reuse, R141.reuse, PT ;  /* 0x0000008d0900e20c */ /* 0x0c0fe40003fa6270 */
[----:B------:R-:W-:Y:S01]  /*4770*/  @!P6 FSEL R18, R18, -INF , !P2 ;  /* 0xff8000001212e808 */ /* 0x000fe20005000000 */
[----:B------:R2:W-:Y:S01]  /*4780*/  MUFU.EX2 R167, R16 ;  /* 0x0000001000a77308 */ /* 0x0005e20000000800 */
[CC--:B------:R-:W-:Y:S01]  /*4790*/  @!P6 ISETP.GE.AND P2, PT, R4.reuse, R141.reuse, PT ;  /* 0x0000008d0400e20c */ /* 0x0c0fe20003f46270 */
[----:B------:R-:W-:Y:S01]  /*47a0*/  HMMA.16816.F32.BF16 R32, R152, R6, R32 ;  /* 0x000000069820723c */ /* 0x000fe20000041820 */
[----:B------:R-:W-:Y:S01]  /*47b0*/  @!P6 ISETP.GE.AND P1, PT, R9, R136, PT ;  /* 0x000000880900e20c */ /* 0x000fe20003f26270 */
[--C-:B------:R-:W-:Y:S01]  /*47c0*/  FFMA.FTZ R5, R17, c[0x0][0x23c], -R142.reuse ;  /* 0x00008f0011057a23 */ /* 0x100fe2000001088e */
[----:B------:R-:W-:Y:S01]  /*47d0*/  @!P6 ISETP.GE.AND P0, PT, R4, R140, PT ;  /* 0x0000008c0400e20c */ /* 0x000fe20003f06270 */
[----:B------:R-:W-:Y:S01]  /*47e0*/  IMAD.WIDE.U32 R132, R146, -0x2daee0ad, RZ ;  /* 0xd2511f5392847825 */ /* 0x000fe200078e00ff */
[----:B------:R-:W-:Y:S02]  /*47f0*/  @!P6 FSEL R20, R20, -INF , !P5 ;  /* 0xff8000001414e808 */ /* 0x000fe40006800000 */
[C---:B------:R-:W-:Y:S01]  /*4800*/  @!P6 ISETP.GE.AND P5, PT, R4.reuse, R136, PT ;  /* 0x000000880400e20c */ /* 0x040fe20003fa6270 */
[----:B------:R-:W3:Y:S01]  /*4810*/  MUFU.EX2 R172, R12 ;  /* 0x0000000c00ac7308 */ /* 0x000ee20000000800 */
[----:B------:R-:W-:Y:S02]  /*4820*/  @!P6 FSEL R21, R21, -INF , !P2 ;  /* 0xff8000001515e808 */ /* 0x000fe40005000000 */
[----:B------:R-:W-:Y:S01]  /*4830*/  @!P6 ISETP.GE.AND P2, PT, R4, R8, PT ;  /* 0x000000080400e20c */ /* 0x000fe20003f46270 */
[----:B-1----:R-:W-:Y:S01]  /*4840*/  IMAD.WIDE.U32 R14, R144, -0x2daee0ad, RZ ;  /* 0xd2511f53900e7825 */ /* 0x002fe200078e00ff */
[C---:B------:R-:W-:Y:S02]  /*4850*/  @!P6 IADD3 R4, R0.reuse, 0x18, RZ ;  /* 0x000000180004e810 */ /* 0x040fe40007ffe0ff */
[----:B------:R-:W-:Y:S01]  /*4860*/  @!P6 IADD3 R0, R0, 0x19, RZ ;  /* 0x000000190000e810 */ /* 0x000fe20007ffe0ff */
[----:B------:R-:W-:Y:S01]  /*4870*/  FFMA.FTZ R18, R18, c[0x0][0x23c], -R139 ;  /* 0x00008f0012127a23 */ /* 0x000fe2000001088b */
[C---:B------:R-:W-:Y:S01]  /*4880*/  @!P6 ISETP.GE.AND P4, PT, R9.reuse, R140, PT ;  /* 0x0000008c0900e20c */ /* 0x040fe20003f86270 */
[----:B------:R-:W-:Y:S01]  /*4890*/  MUFU.EX2 R171, R13 ;  /* 0x0000000d00ab7308 */ /* 0x000fe20000000800 */
[-C--:B------:R-:W-:Y:S01]  /*48a0*/  @!P6 ISETP.GE.AND P3, PT, R9, R8.reuse, PT ;  /* 0x000000080900e20c */ /* 0x080fe20003f66270 */
[--C-:B------:R-:W-:Y:S01]  /*48b0*/  FFMA.FTZ R20, R20, c[0x0][0x23c], -R142.reuse ;  /* 0x00008f0014147a23 */ /* 0x100fe2000001088e */
[----:B------:R-:W-:Y:S01]  /*48c0*/  @!P6 FSEL R24, R24, -INF , !P1 ;  /* 0xff8000001818e808 */ /* 0x000fe20004800000 */
[----:B------:R-:W-:Y:S01]  /*48d0*/  FFMA.FTZ R21, R21, c[0x0][0x23c], -R142 ;  /* 0x00008f0015157a23 */ /* 0x000fe2000001088e */
[-C--:B------:R-:W-:Y:S02]  /*48e0*/  @!P6 ISETP.GE.AND P1, PT, R4, R8.reuse, PT ;  /* 0x000000080400e20c */ /* 0x080fe40003f26270 */
[----:B------:R-:W-:Y:S01]  /*48f0*/  @!P6 FSEL R25, R25, -INF , !P5 ;  /* 0xff8000001919e808 */ /* 0x000fe20006800000 */
[----:B------:R-:W-:Y:S01]  /*4900*/  FFMA.FTZ R24, R24, c[0x0][0x23c], -R138 ;  /* 0x00008f0018187a23 */ /* 0x000fe2000001088a */
[----:B------:R-:W-:Y:S01]  /*4910*/  @!P6 ISETP.GE.AND P5, PT, R0, R8, PT ;  /* 0x000000080000e20c */ /* 0x000fe20003fa6270 */
[----:B------:R1:W-:Y:S01]  /*4920*/  MUFU.EX2 R166, R5 ;  /* 0x0000000500a67308 */ /* 0x0003e20000000800 */
[--C-:B------:R-:W-:Y:S01]  /*4930*/  LOP3.LUT R11, R11, R150, R165.reuse, 0x96, !PT ;  /* 0x000000960b0b7212 */ /* 0x100fe200078e96a5 */
[----:B------:R-:W-:Y:S01]  /*4940*/  IMAD.WIDE.U32 R8, R148, -0x2daee0ad, RZ ;  /* 0xd2511f5394087825 */ /* 0x000fe200078e00ff */
[----:B--2---:R-:W-:Y:S02]  /*4950*/  LOP3.LUT R16, R133, R10, R164, 0x96, !PT ;  /* 0x0000000a85107212 */ /* 0x004fe400078e96a4 */
[----:B------:R-:W-:Y:S01]  /*4960*/  @!P6 FSEL R22, R22, -INF , !P4 ;  /* 0xff8000001616e808 */ /* 0x000fe20006000000 */
[----:B------:R-:W-:Y:S01]  /*4970*/  FFMA.FTZ R25, R25, c[0x0][0x23c], -R138 ;  /* 0x00008f0019197a23 */ /* 0x000fe2000001088a */
[----:B------:R-:W-:Y:S01]  /*4980*/  LOP3.LUT R9, R9, R160, R165, 0x96, !PT ;  /* 0x000000a009097212 */ /* 0x000fe200078e96a5 */
[----:B------:R-:W-:Y:S01]  /*4990*/  IMAD.WIDE.U32 R16, R16, -0x326172a9, RZ ;  /* 0xcd9e8d5710107825 */ /* 0x000fe200078e00ff */
[----:B------:R-:W-:Y:S01]  /*49a0*/  LOP3.LUT R134, R15, R8, R164, 0x96, !PT ;  /* 0x000000080f867212 */ /* 0x000fe200078e96a4 */
[----:B------:R2:W-:Y:S01]  /*49b0*/  MUFU.EX2 R165, R18 ;  /* 0x0000001200a57308 */ /* 0x0005e20000000800 */
[----:B------:R-:W-:Y:S01]  /*49c0*/  @!P6 ISETP.GE.AND P4, PT, R4, R136, PT ;  /* 0x000000880400e20c */ /* 0x000fe20003f86270 */
[----:B------:R-:W-:Y:S01]  /*49d0*/  IMAD.WIDE.U32 R10, R11, -0x326172a9, RZ ;  /* 0xcd9e8d570b0a7825 */ /* 0x000fe200078e00ff */
[----:B------:R-:W-:Y:S02]  /*49e0*/  @!P6 FSEL R26, R26, -INF , !P3 ;  /* 0xff8000001a1ae808 */ /* 0x000fe40005800000 */
[-C--:B------:R-:W-:Y:S01]  /*49f0*/  @!P6 ISETP.GE.AND P3, PT, R4, R141.reuse, PT ;  /* 0x0000008d0400e20c */ /* 0x080fe20003f66270 */
[----:B------:R-:W-:Y:S01]  /*4a00*/  IMAD.WIDE.U32 R134, R134, -0x326172a9, RZ ;  /* 0xcd9e8d5786867825 */ /* 0x000fe200078e00ff */
[----:B------:R-:W-:Y:S02]  /*4a10*/  @!P6 FSEL R28, R28, -INF , !P4 ;  /* 0xff8000001c1ce808 */ /* 0x000fe40006000000 */
[----:B------:R-:W-:Y:S01]  /*4a20*/  @!P6 ISETP.GE.AND P4, PT, R4, R140, PT ;  /* 0x0000008c0400e20c */ /* 0x000fe20003f86270 */
[----:B------:R-:W-:Y:S01]  /*4a30*/  IMAD.WIDE.U32 R8, R9, -0x326172a9, RZ ;  /* 0xcd9e8d5709087825 */ /* 0x000fe200078e00ff */
[--C-:B------:R-:W-:Y:S01]  /*4a40*/  LOP3.LUT R4, R17, R10, R230.reuse, 0x96, !PT ;  /* 0x0000000a11047212 */ /* 0x100fe200078e96e6 */
[----:B------:R-:W-:Y:S01]  /*4a50*/  MUFU.EX2 R161, R20 ;  /* 0x0000001400a17308 */ /* 0x000fe20000000800 */
[----:B------:R-:W-:Y:S01]  /*4a60*/  LOP3.LUT R11, R11, R162, R231, 0x96, !PT ;  /* 0x000000a20b0b7212 */ /* 0x000fe200078e96e7 */
[----:B------:R-:W-:Y:S01]  /*4a70*/  FFMA.FTZ R22, R22, c[0x0][0x23c], -R139 ;  /* 0x00008f0016167a23 */ /* 0x000fe2000001088b */
[----:B------:R-:W-:Y:S01]  /*4a80*/  LOP3.LUT R8, R135, R8, R230, 0x96, !PT ;  /* 0x0000000887087212 */ /* 0x000fe200078e96e6 */
[----:B-1----:R-:W-:Y:S01]  /*4a90*/  IMAD.WIDE.U32 R4, R4, -0x2daee0ad, RZ ;  /* 0xd2511f5304047825 */ /* 0x002fe200078e00ff */
[----:B------:R-:W-:Y:S02]  /*4aa0*/  LOP3.LUT R12, R9, R156, R231, 0x96, !PT ;  /* 0x0000009c090c7212 */ /* 0x000fe400078e96e7 */
[----:B------:R-:W-:Y:S01]  /*4ab0*/  IADD3 R164, R221, 0x646e171e, RZ ;  /* 0x646e171edda47810 */ /* 0x000fe20007ffe0ff */
[----:B------:R-:W-:Y:S01]  /*4ac0*/  IMAD.WIDE.U32 R8, R8, -0x2daee0ad, RZ ;  /* 0xd2511f5308087825 */ /* 0x000fe200078e00ff */
[----:B------:R-:W-:Y:S01]  /*4ad0*/  @!P6 FSEL R23, R23, -INF , !P0 ;  /* 0xff8000001717e808 */ /* 0x000fe20004000000 */
[----:B------:R-:W-:Y:S01]  /*4ae0*/  MUFU.EX2 R156, R21 ;  /* 0x00000015009c7308 */ /* 0x000fe20000000800 */
[----:B------:R-:W-:Y:S01]  /*4af0*/  @!P6 ISETP.GE.AND P0, PT, R0, R136, PT ;  /* 0x000000880000e20c */ /* 0x000fe20003f06270 */
[----:B------:R-:W-:Y:S01]  /*4b00*/  IMAD.WIDE.U32 R10, R11, -0x2daee0ad, RZ ;  /* 0xd2511f530b0a7825 */ /* 0x000fe200078e00ff */
[----:B------:R-:W-:Y:S02]  /*4b10*/  LOP3.LUT R135, R4, 0xffff, RZ, 0xc0, !PT ;  /* 0x0000ffff04877812 */ /* 0x000fe400078ec0ff */
[----:B------:R-:W-:Y:S01]  /*4b20*/  @!P6 FSEL R29, R29, -INF , !P0 ;  /* 0xff8000001d1de808 */ /* 0x000fe20004000000 */
[----:B------:R-:W-:Y:S01]  /*4b30*/  IMAD.WIDE.U32 R12, R12, -0x2daee0ad, RZ ;  /* 0xd2511f530c0c7825 */ /* 0x000fe200078e00ff */
[----:B------:R-:W-:Y:S02]  /*4b40*/  LOP3.LUT R132, R11, R132, R149, 0x96, !PT ;  /* 0x000000840b847212 */ /* 0x000fe400078e9695 */
[--C-:B------:R-:W-:Y:S01]  /*4b50*/  LOP3.LUT R11, R5, R10, R164.reuse, 0x96, !PT ;  /* 0x0000000a050b7212 */ /* 0x100fe200078e96a4 */
[----:B------:R-:W-:Y:S01]  /*4b60*/  MUFU.EX2 R159, R22 ;  /* 0x00000016009f7308 */ /* 0x000fe20000000800 */
[----:B------:R-:W-:Y:S01]  /*4b70*/  LOP3.LUT R10, R9, R12, R164, 0x96, !PT ;  /* 0x0000000c090a7212 */ /* 0x000fe200078e96a4 */
[----:B------:R-:W-:Y:S01]  /*4b80*/  FFMA.FTZ R26, R26, c[0x0][0x23c], -R137 ;  /* 0x00008f001a1a7a23 */ /* 0x000fe20000010889 */
[----:B------:R-:W-:Y:S01]  /*4b90*/  @!P6 ISETP.GE.AND P0, PT, R0, R140, PT ;  /* 0x0000008c0000e20c */ /* 0x000fe20003f06270 */
[----:B------:R-:W-:Y:S01]  /*4ba0*/  FFMA.FTZ R23, R23, c[0x0][0x23c], -R139 ;  /* 0x00008f0017177a23 */ /* 0x000fe2000001088b */
[----:B------:R-:W-:Y:S01]  /*4bb0*/  SHF.R.U32.HI R136, RZ, 0x10, R4 ;  /* 0x00000010ff887819 */ /* 0x000fe20000011604 */
[--C-:B------:R-:W-:Y:S01]  /*4bc0*/  FFMA.FTZ R28, R28, c[0x0][0x23c], -R138.reuse ;  /* 0x00008f001c1c7a23 */ /* 0x100fe2000001088a */
[----:B------:R-:W-:Y:S01]  /*4bd0*/  @!P6 FSEL R27, R27, -INF , !P2 ;  /* 0xff8000001b1be808 */ /* 0x000fe20005000000 */
[----:B------:R-:W-:Y:S01]  /*4be0*/  FFMA.FTZ R138, R29, c[0x0][0x23c], -R138 ;  /* 0x00008f001d8a7a23 */ /* 0x000fe2000001088a */
[----:B------:R-:W-:Y:S01]  /*4bf0*/  @!P6 ISETP.GE.AND P2, PT, R0, R141, PT ;  /* 0x0000008d0000e20c */ /* 0x000fe20003f46270 */
[----:B------:R1:W-:Y:S01]  /*4c00*/  MUFU.EX2 R164, R19 ;  /* 0x0000001300a47308 */ /* 0x0003e20000000800 */
[----:B------:R-:W-:Y:S01]  /*4c10*/  SHF.R.U32.HI R0, RZ, 0x18, R4 ;  /* 0x00000018ff007819 */ /* 0x000fe20000011604 */
[----:B------:R-:W-:Y:S01]  /*4c20*/  FFMA.FTZ R27, R27, c[0x0][0x23c], -R137 ;  /* 0x00008f001b1b7a23 */ /* 0x000fe20000010889 */
[----:B------:R-:W-:Y:S01]  /*4c30*/  LOP3.LUT R12, R4, 0xff, RZ, 0xc0, !PT ;  /* 0x000000ff040c7812 */ /* 0x000fe200078ec0ff */
[----:B------:R-:W-:Y:S01]  /*4c40*/  IMAD.WIDE.U32 R4, R132, -0x326172a9, RZ ;  /* 0xcd9e8d5784047825 */ /* 0x000fe200078e00ff */
[----:B------:R-:W-:Y:S02]  /*4c50*/  LOP3.LUT R14, R13, R14, R149, 0x96, !PT ;  /* 0x0000000e0d0e7212 */ /* 0x000fe400078e9695 */
[----:B------:R-:W-:Y:S02]  /*4c60*/  LOP3.LUT R133, R8, 0xffff, RZ, 0xc0, !PT ;  /* 0x0000ffff08857812 */ /* 0x000fe400078ec0ff */
[----:B------:R-:W-:Y:S01]  /*4c70*/  LOP3.LUT R6, R5, R16, R228, 0x96, !PT ;  /* 0x0000001005067212 */ /* 0x000fe200078e96e4 */
[----:B------:R-:W-:Y:S01]  /*4c80*/  MUFU.EX2 R160, R24 ;  /* 0x0000001800a07308 */ /* 0x000fe20000000800 */
[C---:B------:R-:W-:Y:S02]  /*4c90*/  LOP3.LUT R17, R4.reuse, 0xff, RZ, 0xc0, !PT ;  /* 0x000000ff04117812 */ /* 0x040fe400078ec0ff */
[--C-:B--2---:R-:W-:Y:S02]  /*4ca0*/  SHF.R.U32.HI R18, RZ, 0x18, R4.reuse ;  /* 0x00000018ff127819 */ /* 0x104fe40000011604 */
[----:B------:R-:W-:Y:S02]  /*4cb0*/  SHF.R.U32.HI R16, RZ, 0x10, R4 ;  /* 0x00000010ff107819 */ /* 0x000fe40000011604 */
[----:B------:R-:W-:Y:S01]  /*4cc0*/  LOP3.LUT R15, R4, 0xffff, RZ, 0xc0, !PT ;  /* 0x0000ffff040f7812 */ /* 0x000fe200078ec0ff */
        /* <DEDUP_REMOVED lines=12> */
[----:B-1----:R-:W-:Y:S02]  /*4d90*/  LOP3.LUT R19, R8, 0xff, RZ, 0xc0, !PT ;  /* 0x000000ff08137812 */ /* 0x002fe400078ec0ff */
[--C-:B------:R-:W-:Y:S02]  /*4da0*/  SHF.R.U32.HI R132, RZ, 0x18, R8.reuse ;  /* 0x00000018ff847819 */ /* 0x100fe40000011608 */
[----:B------:R-:W-:Y:S01]  /*4db0*/  @!P6 FSEL R31, R31, -INF , !P5 ;  /* 0xff8000001f1fe808 */ /* 0x000fe20006800000 */
[----:B------:R-:W-:Y:S01]  /*4dc0*/  MUFU.EX2 R157, R25 ;  /* 0x00000019009d7308 */ /* 0x000fe20000000800 */
[----:B------:R-:W-:Y:S02]  /*4dd0*/  SHF.R.U32.HI R20, RZ, 0x10, R8 ;  /* 0x00000010ff147819 */ /* 0x000fe40000011608 */
[----:B------:R-:W-:Y:S01]  /*4de0*/  ISETP.LE.U32.AND P5, PT, R0, UR4, PT ;  /* 0x0000000400007c0c */ /* 0x000fe2000bfa3070 */
[----:B------:R-:W-:Y:S01]  /*4df0*/  FFMA.FTZ R137, R31, c[0x0][0x23c], -R137 ;  /* 0x00008f001f897a23 */ /* 0x000fe20000010889 */
[----:B------:R-:W-:Y:S02]  /*4e00*/  LOP3.LUT R0, R5, R134, R228, 0x96, !PT ;  /* 0x0000008605007212 */ /* 0x000fe400078e96e4 */
[----:B------:R-:W-:Y:S02]  /*4e10*/  LOP3.LUT R8, R6, 0xff, RZ, 0xc0, !PT ;  /* 0x000000ff06087812 */ /* 0x000fe400078ec0ff */
[----:B------:R-:W-:Y:S01]  /*4e20*/  LOP3.LUT R4, R4, 0xffff, RZ, 0xc0, !PT ;  /* 0x0000ffff04047812 */ /* 0x000fe200078ec0ff */
[----:B------:R-:W-:Y:S01]  /*4e30*/  MUFU.EX2 R162, R27 ;  /* 0x0000001b00a27308 */ /* 0x000fe20000000800 */
[--C-:B------:R-:W-:Y:S02]  /*4e40*/  SHF.R.U32.HI R5, RZ, 0x18, R6.reuse ;  /* 0x00000018ff057819 */ /* 0x100fe40000011606 */
[----:B------:R-:W-:Y:S02]  /*4e50*/  SHF.R.U32.HI R6, RZ, 0x10, R6 ;  /* 0x00000010ff067819 */ /* 0x000fe40000011606 */
[----:B------:R-:W-:Y:S02]  /*4e60*/  @!P6 FSEL R34, R34, -INF , !P4 ;  /* 0xff8000002222e808 */ /* 0x000fe40006000000 */
[----:B------:R-:W-:Y:S02]  /*4e70*/  LOP3.LUT R7, R6, 0xff, RZ, 0xc0, !PT ;  /* 0x000000ff06077812 */ /* 0x000fe400078ec0ff */
[----:B------:R-:W-:Y:S01]  /*4e80*/  ISETP.LE.U32.AND P4, PT, R4, UR4, PT ;  /* 0x0000000404007c0c */ /* 0x000fe2000bf83070 */
[--C-:B------:R-:W-:Y:S01]  /*4e90*/  FFMA.FTZ R34, R34, c[0x0][0x23c], -R139.reuse ;  /* 0x00008f0022227a23 */ /* 0x100fe2000001088b */
[----:B------:R-:W-:Y:S01]  /*4ea0*/  LOP3.LUT R4, R0, 0xffff, RZ, 0xc0, !PT ;  /* 0x0000ffff00047812 */ /* 0x000fe200078ec0ff */
[----:B------:R-:W-:Y:S01]  /*4eb0*/  MUFU.EX2 R155, R28 ;  /* 0x0000001c009b7308 */ /* 0x000fe20000000800 */
[----:B------:R-:W-:Y:S02]  /*4ec0*/  @!P6 FSEL R33, R33, -INF , !P2 ;  /* 0xff8000002121e808 */ /* 0x000fe40005000000 */
[----:B------:R-:W-:Y:S02]  /*4ed0*/  @!P6 FSEL R35, R35, -INF , !P0 ;  /* 0xff8000002323e808 */ /* 0x000fe40004000000 */
[----:B------:R-:W-:Y:S02]  /*4ee0*/  @!P6 FSEL R32, R32, -INF , !P3 ;  /* 0xff8000002020e808 */ /* 0x000fe40005800000 */
[----:B------:R-:W-:Y:S01]  /*4ef0*/  ISETP.LE.U32.AND P6, PT, R7, UR4, PT ;  /* 0x0000000407007c0c */ /* 0x000fe2000bfc3070 */
[----:B------:R-:W-:Y:S01]  /*4f00*/  FFMA.FTZ R139, R35, c[0x0][0x23c], -R139 ;  /* 0x00008f00238b7a23 */ /* 0x000fe2000001088b */
[----:B------:R-:W-:Y:S01]  /*4f10*/  SHF.R.U32.HI R4, RZ, 0x8, R4 ;  /* 0x00000008ff047819 */ /* 0x000fe20000011604 */
[----:B------:R-:W-:Y:S01]  /*4f20*/  @!P4 FADD.FTZ R169, -R169, -RZ ;  /* 0x800000ffa9a9c221 */ /* 0x000fe20000010100 */
[----:B------:R-:W-:Y:S01]  /*4f30*/  ISETP.LE.U32.AND P2, PT, R5, UR4, PT ;  /* 0x0000000405007c0c */ /* 0x000fe2000bf43070 */
[--C-:B------:R-:W-:Y:S01]  /*4f40*/  FFMA.FTZ R32, R32, c[0x0][0x23c], -R142.reuse ;  /* 0x00008f0020207a23 */ /* 0x100fe2000001088e */
[----:B------:R-:W-:Y:S01]  /*4f50*/  LOP3.LUT R4, R4, 0xffff, RZ, 0xc0, !PT ;  /* 0x0000ffff04047812 */ /* 0x000fe200078ec0ff */
[----:B------:R-:W-:Y:S01]  /*4f60*/  FFMA.FTZ R142, R33, c[0x0][0x23c], -R142 ;  /* 0x00008f00218e7a23 */ /* 0x000fe2000001088e */
[----:B------:R-:W-:Y:S01]  /*4f70*/  LOP3.LUT R6, R0, 0xff, RZ, 0xc0, !PT ;  /* 0x000000ff00067812 */ /* 0x000fe200078ec0ff */
[----:B------:R-:W1:Y:S01]  /*4f80*/  MUFU.EX2 R151, R32 ;  /* 0x0000002000977308 */ /* 0x000e620000000800 */
[----:B------:R-:W-:Y:S02]  /*4f90*/  ISETP.LE.U32.AND P4, PT, R4, UR4, PT ;  /* 0x0000000404007c0c */ /* 0x000fe4000bf83070 */
[--C-:B------:R-:W-:Y:S01]  /*4fa0*/  SHF.R.U32.HI R4, RZ, 0x18, R0.reuse ;  /* 0x00000018ff047819 */ /* 0x100fe20000011600 */
[----:B----4-:R-:W-:Y:S01]  /*4fb0*/  @!P6 FADD.FTZ R168, -R168, -RZ ;  /* 0x800000ffa8a8e221 */ /* 0x010fe20000010100 */
[----:B------:R-:W-:Y:S02]  /*4fc0*/  ISETP.LE.U32.AND P0, PT, R6, UR4, PT ;  /* 0x0000000406007c0c */ /* 0x000fe4000bf03070 */
[----:B------:R-:W-:Y:S01]  /*4fd0*/  ISETP.LE.U32.AND P6, PT, R4, UR4, PT ;  /* 0x0000000404007c0c */ /* 0x000fe2000bfc3070 */
[----:B------:R-:W-:Y:S01]  /*4fe0*/  @!P2 FADD.FTZ R175, -R175, -RZ ;  /* 0x800000ffafafa221 */ /* 0x000fe20000010100 */
[----:B------:R-:W-:Y:S01]  /*4ff0*/  ISETP.LE.U32.AND P2, PT, R14, UR4, PT ;  /* 0x000000040e007c0c */ /* 0x000fe2000bf43070 */
[----:B------:R-:W-:Y:S01]  /*5000*/  MUFU.EX2 R149, R142 ;  /* 0x0000008e00957308 */ /* 0x000fe20000000800 */
[----:B------:R-:W-:Y:S02]  /*5010*/  LOP3.LUT R4, R13, 0xff, RZ, 0xc0, !PT ;  /* 0x000000ff0d047812 */ /* 0x000fe400078ec0ff */
[----:B------:R-:W-:Y:S01]  /*5020*/  SHF.R.U32.HI R5, RZ, 0x10, R0 ;  /* 0x00000010ff057819 */ /* 0x000fe20000011600 */
[----:B------:R-:W-:Y:S01]  /*5030*/  @!P4 FADD.FTZ R188, -R188, -RZ ;  /* 0x800000ffbcbcc221 */ /* 0x000fe20000010100 */
[----:B------:R-:W-:Y:S02]  /*5040*/  SHF.R.U32.HI R0, RZ, 0x8, R9 ;  /* 0x00000008ff007819 */ /* 0x000fe40000011609 */
[----:B------:R-:W-:Y:S01]  /*5050*/  ISETP.LE.U32.AND P4, PT, R4, UR4, PT ;  /* 0x0000000404007c0c */ /* 0x000fe2000bf83070 */
[----:B------:R-:W-:Y:S01]  /*5060*/  @!P0 FADD.FTZ R190, -R190, -RZ ;  /* 0x800000ffbebe8221 */ /* 0x000fe20000010100 */
[----:B------:R-:W-:Y:S01]  /*5070*/  LOP3.LUT R0, R0, 0xffff, RZ, 0xc0, !PT ;  /* 0x0000ffff00007812 */ /* 0x000fe200078ec0ff */
[----:B------:R-:W-:Y:S01]  /*5080*/  @!P6 FADD.FTZ R189, -R189, -RZ ;  /* 0x800000ffbdbde221 */ /* 0x000fe20000010100 */
[----:B------:R-:W-:Y:S01]  /*5090*/  ISETP.LE.U32.AND P6, PT, R12, UR4, PT ;  /* 0x000000040c007c0c */ /* 0x000fe2000bfc3070 */
[----:B---3--:R-:W-:Y:S01]  /*50a0*/  @!P2 FADD.FTZ R172, -R172, -RZ ;  /* 0x800000ffacaca221 */ /* 0x008fe20000010100 */
[----:B------:R-:W-:Y:S01]  /*50b0*/  ISETP.LE.U32.AND P0, PT, R0, UR4, PT ;  /* 0x0000000400007c0c */ /* 0x000fe2000bf03070 */
[----:B-1----:R-:W-:Y:S01]  /*50c0*/  @!P1 FADD.FTZ R151, -R151, -RZ ;  /* 0x800000ff97979221 */ /* 0x002fe20000010100 */
[----:B------:R-:W-:Y:S01]  /*50d0*/  SHF.R.U32.HI R0, RZ, 0x8, R15 ;  /* 0x00000008ff007819 */ /* 0x000fe2000001160f */
[----:B------:R-:W-:Y:S01]  /*50e0*/  MUFU.EX2 R150, R34 ;  /* 0x0000002200967308 */ /* 0x000fe20000000800 */
        /* <DEDUP_REMOVED lines=9> */
[----:B------:R-:W1:Y:S01]  /*5180*/  MUFU.EX2 R148, R139 ;  /* 0x0000008b00947308 */ /* 0x000e620000000800 */
[----:B------:R-:W-:Y:S01]  /*5190*/  LOP3.LUT R4, R11, 0xff, RZ, 0xc0, !PT ;  /* 0x000000ff0b047812 */ /* 0x000fe200078ec0ff */
[----:B------:R-:W-:Y:S01]  /*51a0*/  @!P2 FADD.FTZ R167, -R167, -RZ ;  /* 0x800000ffa7a7a221 */ /* 0x000fe20000010100 */
[----:B------:R-:W-:Y:S02]  /*51b0*/  SHF.R.U32.HI R0, RZ, 0x8, R0 ;  /* 0x00000008ff007819 */ /* 0x000fe40000011600 */
[----:B------:R-:W-:Y:S02]  /*51c0*/  ISETP.LE.U32.AND P2, PT, R4, UR4, PT ;  /* 0x0000000404007c0c */ /* 0x000fe4000bf43070 */
[----:B------:R-:W-:Y:S01]  /*51d0*/  LOP3.LUT R0, R0, 0xffff, RZ, 0xc0, !PT ;  /* 0x0000ffff00007812 */ /* 0x000fe200078ec0ff */
[----:B------:R-:W-:Y:S01]  /*51e0*/  @!P4 FADD.FTZ R166, -R166, -RZ ;  /* 0x800000ffa6a6c221 */ /* 0x000fe20000010100 */
[----:B------:R-:W-:Y:S01]  /*51f0*/  SHF.R.U32.HI R4, RZ, 0x10, R11 ;  /* 0x00000010ff047819 */ /* 0x000fe2000001160b */
[----:B------:R-:W2:Y:S01]  /*5200*/  MUFU.EX2 R154, R138 ;  /* 0x0000008a009a7308 */ /* 0x000ea20000000800 */
[----:B------:R-:W-:Y:S01]  /*5210*/  ISETP.LE.U32.AND P4, PT, R0, UR4, PT ;  /* 0x0000000400007c0c */ /* 0x000fe2000bf83070 */
[----:B------:R-:W-:Y:S01]  /*5220*/  @!P6 FADD.FTZ R165, -R165, -RZ ;  /* 0x800000ffa5a5e221 */ /* 0x000fe20000010100 */
[----:B------:R-:W-:Y:S02]  /*5230*/  LOP3.LUT R0, R4, 0xff, RZ, 0xc0, !PT ;  /* 0x000000ff04007812 */ /* 0x000fe400078ec0ff */
[----:B------:R-:W-:Y:S02]  /*5240*/  LOP3.LUT R4, R10, 0xffff, RZ, 0xc0, !PT ;  /* 0x0000ffff0a047812 */ /* 0x000fe400078ec0ff */
[----:B------:R-:W-:Y:S01]  /*5250*/  ISETP.LE.U32.AND P6, PT, R0, UR4, PT ;  /* 0x0000000400007c0c */ /* 0x000fe2000bfc3070 */
[----:B------:R-:W-:Y:S01]  /*5260*/  @!P2 FADD.FTZ R161, -R161, -RZ ;  /* 0x800000ffa1a1a221 */ /* 0x000fe20000010100 */
[----:B------:R-:W-:Y:S01]  /*5270*/  SHF.R.U32.HI R0, RZ, 0x8, R4 ;  /* 0x00000008ff007819 */ /* 0x000fe20000011604 */
[----:B------:R-:W3:Y:S01]  /*5280*/  MUFU.EX2 R153, R30 ;  /* 0x0000001e00997308 */ /* 0x000ee20000000800 */
[----:B------:R-:W-:Y:S02]  /*5290*/  LOP3.LUT R4, R10, 0xff, RZ, 0xc0, !PT ;  /* 0x000000ff0a047812 */ /* 0x000fe400078ec0ff */
[----:B------:R-:W-:Y:S01]  /*52a0*/  LOP3.LUT R0, R0, 0xffff, RZ, 0xc0, !PT ;  /* 0x0000ffff00007812 */ /* 0x000fe200078ec0ff */
[----:B------:R-:W-:Y:S01]  /*52b0*/  @!P4 FADD.FTZ R156, -R156, -RZ ;  /* 0x800000ff9c9cc221 */ /* 0x000fe20000010100 */
[----:B------:R-:W-:Y:S01]  /*52c0*/  ISETP.LE.U32.AND P2, PT, R4, UR4, PT ;  /* 0x0000000404007c0c */ /* 0x000fe2000bf43070 */
[----:B-1----:R-:W-:Y:S01]  /*52d0*/  @!P5 FADD.FTZ R148, -R148, -RZ ;  /* 0x800000ff9494d221 */ /* 0x002fe20000010100 */
[--C-:B------:R-:W-:Y:S02]  /*52e0*/  SHF.R.U32.HI R4, RZ, 0x10, R10.reuse ;  /* 0x00000010ff047819 */ /* 0x100fe4000001160a */
[----:B------:R-:W-:Y:S01]  /*52f0*/  ISETP.LE.U32.AND P3, PT, R8, UR4, PT ;  /* 0x0000000408007c0c */ /* 0x000fe2000bf63070 */
[----:B------:R-:W-:Y:S01]  /*5300*/  @!P6 FADD.FTZ R159, -R159, -RZ ;  /* 0x800000ff9f9fe221 */ /* 0x000fe20000010100 */
[----:B------:R-:W-:Y:S01]  /*5310*/  ISETP.LE.U32.AND P4, PT, R0, UR4, PT ;  /* 0x0000000400007c0c */ /* 0x000fe2000bf83070 */
[----:B------:R-:W1:Y:S01]  /*5320*/  MUFU.EX2 R152, R137 ;  /* 0x0000008900987308 */ /* 0x000e620000000800 */
[----:B------:R-:W-:Y:S02]  /*5330*/  LOP3.LUT R0, R4, 0xff, RZ, 0xc0, !PT ;  /* 0x000000ff04007812 */ /* 0x000fe400078ec0ff */
[----:B------:R-:W-:Y:S02]  /*5340*/  SHF.R.U32.HI R4, RZ, 0x8, R135 ;  /* 0x00000008ff047819 */ /* 0x000fe40000011687 */
[----:B------:R-:W-:Y:S01]  /*5350*/  ISETP.LE.U32.AND P6, PT, R0, UR4, PT ;  /* 0x0000000400007c0c */ /* 0x000fe2000bfc3070 */
[----:B------:R-:W-:Y:S01]  /*5360*/  @!P2 FADD.FTZ R160, -R160, -RZ ;  /* 0x800000ffa0a0a221 */ /* 0x000fe20000010100 */
[----:B------:R-:W-:Y:S02]  /*5370*/  LOP3.LUT R0, R4, 0xffff, RZ, 0xc0, !PT ;  /* 0x0000ffff04007812 */ /* 0x000fe400078ec0ff */
[----:B------:R-:W-:Y:S01]  /*5380*/  ISETP.LE.U32.AND P0, PT, R18, UR4, PT ;  /* 0x0000000412007c0c */ /* 0x000fe2000bf03070 */
[----:B------:R-:W-:Y:S01]  /*5390*/  @!P3 FADD.FTZ R170, -R170, -RZ ;  /* 0x800000ffaaaab221 */ /* 0x000fe20000010100 */
[----:B------:R-:W-:Y:S01]  /*53a0*/  ISETP.LE.U32.AND P2, PT, R0, UR4, PT ;  /* 0x0000000400007c0c */ /* 0x000fe2000bf43070 */
[----:B------:R-:W-:Y:S01]  /*53b0*/  @!P4 FADD.FTZ R157, -R157, -RZ ;  /* 0x800000ff9d9dc221 */ /* 0x000fe20000010100 */
[----:B------:R-:W-:Y:S02]  /*53c0*/  LOP3.LUT R0, R136, 0xff, RZ, 0xc0, !PT ;  /* 0x000000ff88007812 */ /* 0x000fe400078ec0ff */
        /* <DEDUP_REMOVED lines=23> */
[----:B--2---:R-:W-:Y:S01]  /*5540*/  @!P2 FADD.FTZ R154, -R154, -RZ ;  /* 0x800000ff9a9aa221 */ /* 0x004fe20000010100 */
[----:B------:R-:W-:Y:S02]  /*5550*/  SHF.R.U32.HI R10, RZ, 0x18, R10 ;  /* 0x00000018ff0a7819 */ /* 0x000fe4000001160a */
[----:B------:R-:W-:Y:S02]  /*5560*/  ISETP.LE.U32.AND P3, PT, R19, UR4, PT ;  /* 0x0000000413007c0c */ /* 0x000fe4000bf63070 */
[----:B------:R-:W-:Y:S02]  /*5570*/  ISETP.LE.U32.AND P4, PT, R10, UR4, PT ;  /* 0x000000040a007c0c */ /* 0x000fe4000bf83070 */
[----:B----4-:R-:W-:Y:S01]  /*5580*/  F2FP.RELU.BF16.PACK_AB R0, R164, R165 ;  /* 0x000000a5a400723e */ /* 0x010fe200000018ff */
[----:B---3--:R-:W-:Y:S01]  /*5590*/  @!P1 FADD.FTZ R153, -R153, -RZ ;  /* 0x800000ff99999221 */ /* 0x008fe20000010100 */
[----:B------:R-:W-:Y:S02]  /*55a0*/  FSETP.GE.FTZ.AND P1, PT, R169, RZ, PT ;  /* 0x000000ffa900720b */ /* 0x000fe40003f36000 */
[----:B-1----:R-:W-:Y:S01]  /*55b0*/  F2FP.RELU.BF16.PACK_AB R7, R171, R172 ;  /* 0x000000acab07723e */ /* 0x002fe200000018ff */
        /* <DEDUP_REMOVED lines=8> */
[----:B------:R-:W-:Y:S02]  /*5640*/  F2FP.RELU.BF16.PACK_AB R4, R158, R159 ;  /* 0x0000009f9e04723e */ /* 0x000fe400000018ff */
[----:B------:R-:W-:Y:S01]  /*5650*/  FSETP.GE.FTZ.AND P5, PT, R167, RZ, PT ;  /* 0x000000ffa700720b */ /* 0x000fe20003fb6000 */
[----:B------:R4:W-:Y:S01]  /*5660*/  STS [R196+0x1a000], R7 ;  /* 0x01a00007c4007388 */ /* 0x0009e20000000800 */
[----:B------:R-:W-:Y:S02]  /*5670*/  FSETP.GE.FTZ.AND P4, PT, R166, RZ, PT ;  /* 0x000000ffa600720b */ /* 0x000fe40003f96000 */
[----:B------:R-:W-:Y:S01]  /*5680*/  @!P0 FADD.FTZ R152, -R152, -RZ ;  /* 0x800000ff98988221 */ /* 0x000fe20000010100 */
[----:B------:R-:W-:Y:S02]  /*5690*/  FSETP.GE.FTZ.AND P3, PT, R161, RZ, PT ;  /* 0x000000ffa100720b */ /* 0x000fe40003f76000 */
[----:B------:R-:W-:Y:S02]  /*56a0*/  ISETP.GT.AND P6, PT, R193, R235, PT ;  /* 0x000000ebc100720c */ /* 0x000fe40003fc4270 */
[----:B-1----:R-:W-:Y:S02]  /*56b0*/  F2FP.RELU.BF16.PACK_AB R0, R149, R151 ;  /* 0x000000979500723e */ /* 0x002fe400000018ff */
[----:B--2---:R-:W-:Y:S02]  /*56c0*/  F2FP.RELU.BF16.PACK_AB R6, R173, R174 ;  /* 0x000000aead06723e */ /* 0x004fe400000018ff */
[----:B---3--:R-:W-:Y:S03]  /*56d0*/  F2FP.RELU.BF16.PACK_AB R5, R156, R161 ;  /* 0x000000a19c05723e */ /* 0x008fe600000018ff */
[----:B------:R1:W-:Y:S01]  /*56e0*/  STS [R196+0x1a400], R6 ;  /* 0x01a40006c4007388 */ /* 0x0003e20000000800 */
[----:B----4-:R-:W-:Y:S03]  /*56f0*/  F2FP.RELU.BF16.PACK_AB R7, R157, R160 ;  /* 0x000000a09d07723e */ /* 0x010fe600000018ff */
[----:B------:R2:W-:Y:S04]  /*5700*/  STS [R195+0x19000], R5 ;  /* 0x01900005c3007388 */ /* 0x0005e80000000800 */
[----:B------:R3:W-:Y:S04]  /*5710*/  STS [R195+0x19400], R4 ;  /* 0x01940004c3007388 */ /* 0x0007e80000000800 */
[----:B------:R4:W-:Y:S01]  /*5720*/  STS [R194+0x19000], R0 ;  /* 0x01900000c2007388 */ /* 0x0009e20000000800 */
[----:B-1----:R-:W-:Y:S02]  /*5730*/  F2FP.RELU.BF16.PACK_AB R6, R162, R163 ;  /* 0x000000a3a206723e */ /* 0x002fe400000018ff */
[----:B--2---:R-:W-:Y:S02]  /*5740*/  F2FP.RELU.BF16.PACK_AB R5, R148, R150 ;  /* 0x000000969405723e */ /* 0x004fe400000018ff */
[----:B---3--:R-:W-:Y:S03]  /*5750*/  F2FP.RELU.BF16.PACK_AB R4, R154, R155 ;  /* 0x0000009b9a04723e */ /* 0x008fe600000018ff */
[----:B------:R-:W-:Y:S01]  /*5760*/  STS [R194+0x19400], R5 ;  /* 0x01940005c2007388 */ /* 0x000fe20000000800 */
[----:B----4-:R-:W-:Y:S03]  /*5770*/  F2FP.RELU.BF16.PACK_AB R0, R152, R153 ;  /* 0x000000999800723e */ /* 0x010fe600000018ff */
[----:B------:R-:W-:Y:S04]  /*5780*/  STS [R195+0x1a000], R7 ;  /* 0x01a00007c3007388 */ /* 0x000fe80000000800 */
[----:B------:R-:W-:Y:S04]  /*5790*/  STS [R195+0x1a400], R6 ;  /* 0x01a40006c3007388 */ /* 0x000fe80000000800 */
[----:B------:R-:W-:Y:S04]  /*57a0*/  STS [R194+0x1a000], R4 ;  /* 0x01a00004c2007388 */ /* 0x000fe80000000800 */
[----:B------:R-:W-:Y:S04]  /*57b0*/  STS [R194+0x1a400], R0 ;  /* 0x01a40000c2007388 */ /* 0x000fe80000000800 */
[----:B------:R-:W-:Y:S08]  /*57c0*/  LDSM.16.M88.4 R32, [R179+0x6000] ;  /* 0x00600000b320783b */ /* 0x000ff00000000200 */
[----:B------:R-:W1:Y:S08]  /*57d0*/  LDSM.16.M88.4 R16, [R176+0xf000] ;  /* 0x00f00000b010783b */ /* 0x000e700000000200 */
[----:B------:R-:W2:Y:S08]  /*57e0*/  LDSM.16.M88.4 R28, [R179+0x6800] ;  /* 0x00680000b31c783b */ /* 0x000eb00000000200 */
[----:B------:R-:W3:Y:S08]  /*57f0*/  LDSM.16.M88.4 R132, [R176+0xf400] ;  /* 0x00f40000b084783b */ /* 0x000ef00000000200 */
[----:B------:R-:W-:Y:S08]  /*5800*/  LDSM.16.M88.4 R136, [R180+0x6000] ;  /* 0x00600000b488783b */ /* 0x000ff00000000200 */
[----:B------:R-:W4:Y:S01]  /*5810*/  LDSM.16.M88.4 R140, [R177+0xf000] ;  /* 0x00f00000b18c783b */ /* 0x000f220000000200 */
[-C--:B-1----:R-:W-:Y:S08]  /*5820*/  HMMA.16816.F32.BF16 R4, R32, R16.reuse, RZ ;  /* 0x000000102004723c */ /* 0x082ff000000418ff */
[C---:B--2---:R-:W-:Y:S08]  /*5830*/  HMMA.16816.F32.BF16 R8, R28.reuse, R16, RZ ;  /* 0x000000101c08723c */ /* 0x044ff000000418ff */
[-C--:B------:R-:W-:Y:S08]  /*5840*/  HMMA.16816.F32.BF16 R12, R28, R18.reuse, RZ ;  /* 0x000000121c0c723c */ /* 0x080ff000000418ff */
[C---:B------:R-:W-:Y:S08]  /*5850*/  HMMA.16816.F32.BF16 R16, R32.reuse, R18, RZ ;  /* 0x000000122010723c */ /* 0x040ff000000418ff */
[-C--:B---3--:R-:W-:Y:S08]  /*5860*/  HMMA.16816.F32.BF16 R20, R32, R132.reuse, RZ ;  /* 0x000000842014723c */ /* 0x088ff000000418ff */
[C---:B------:R-:W-:Y:S08]  /*5870*/  HMMA.16816.F32.BF16 R24, R28.reuse, R132, RZ ;  /* 0x000000841c18723c */ /* 0x040ff000000418ff */
[-C--:B------:R-:W-:Y:S08]  /*5880*/  HMMA.16816.F32.BF16 R28, R28, R134.reuse, RZ ;  /* 0x000000861c1c723c */ /* 0x080ff000000418ff */
[----:B------:R-:W-:Y:S01]  /*5890*/  HMMA.16816.F32.BF16 R32, R32, R134, RZ ;  /* 0x000000862020723c */ /* 0x000fe200000418ff */
[----:B------:R-:W1:Y:S07]  /*58a0*/  LDSM.16.M88.4 R132, [R180+0x6800] ;  /* 0x00680000b484783b */ /* 0x000e6e0000000200 */
[-C--:B----4-:R-:W-:Y:S08]  /*58b0*/  HMMA.16816.F32.BF16 R4, R136, R140.reuse, R4 ;  /* 0x0000008c8804723c */ /* 0x090ff00000041804 */
[C---:B-1----:R-:W-:Y:S08]  /*58c0*/  HMMA.16816.F32.BF16 R8, R132.reuse, R140, R8 ;  /* 0x0000008c8408723c */ /* 0x042ff00000041808 */
[-C--:B------:R-:W-:Y:S08]  /*58d0*/  HMMA.16816.F32.BF16 R12, R132, R142.reuse, R12 ;  /* 0x0000008e840c723c */ /* 0x080ff0000004180c */
[C---:B------:R-:W-:Y:S01]  /*58e0*/  HMMA.16816.F32.BF16 R16, R136.reuse, R142, R16 ;  /* 0x0000008e8810723c */ /* 0x040fe20000041810 */
[----:B------:R-:W1:Y:S07]  /*58f0*/  LDSM.16.M88.4 R140, [R177+0xf400] ;  /* 0x00f40000b18c783b */ /* 0x000e6e0000000200 */
[-C--:B-1----:R-:W-:Y:S08]  /*5900*/  HMMA.16816.F32.BF16 R20, R136, R140.reuse, R20 ;  /* 0x0000008c8814723c */ /* 0x082ff00000041814 */
[C---:B------:R-:W-:Y:S08]  /*5910*/  HMMA.16816.F32.BF16 R24, R132.reuse, R140, R24 ;  /* 0x0000008c8418723c */ /* 0x040ff00000041818 */
[-C--:B------:R-:W-:Y:S01]  /*5920*/  HMMA.16816.F32.BF16 R28, R132, R142.reuse, R28 ;  /* 0x0000008e841c723c */ /* 0x080fe2000004181c */
[----:B------:R-:W-:Y:S07]  /*5930*/  LDSM.16.M88.4 R132, [R179+0x7000] ;  /* 0x00700000b384783b */ /* 0x000fee0000000200 */
[----:B------:R-:W-:Y:S01]  /*5940*/  HMMA.16816.F32.BF16 R32, R136, R142, R32 ;  /* 0x0000008e8820723c */ /* 0x000fe20000041820 */
[----:B------:R-:W1:Y:S08]  /*5950*/  LDSM.16.M88.4 R136, [R176+0x11000] ;  /* 0x01100000b088783b */ /* 0x000e700000000200 */
[----:B------:R-:W2:Y:S01]  /*5960*/  LDSM.16.M88.4 R140, [R179+0x7800] ;  /* 0x00780000b38c783b */ /* 0x000ea20000000200 */
[-C--:B-1----:R-:W-:Y:S08]  /*5970*/  HMMA.16816.F32.BF16 R4, R132, R136.reuse, R4 ;  /* 0x000000888404723c */ /* 0x082ff00000041804 */
[C---:B--2---:R-:W-:Y:S08]  /*5980*/  HMMA.16816.F32.BF16 R8, R140.reuse, R136, R8 ;  /* 0x000000888c08723c */ /* 0x044ff00000041808 */
        /* <DEDUP_REMOVED lines=28> */
[C---:B------:R-:W-:Y:S07]  /*5b50*/  HMMA.16816.F32.BF16 R24, R140.reuse, R132, R24 ;  /* 0x000000848c18723c */ /* 0x040fee0000041818 */
[----:B------:R-:W-:Y:S01]  /*5b60*/  IMAD.MOV.U32 R132, RZ, RZ, R217 ;  /* 0x000000ffff847224 */ /* 0x000fe200078e00d9 */
[-C--:B------:R-:W-:Y:S01]  /*5b70*/  HMMA.16816.F32.BF16 R28, R140, R134.reuse, R28 ;  /* 0x000000868c1c723c */ /* 0x080fe2000004181c */
[----:B------:R-:W-:Y:S03]  /*5b80*/  IMAD.MOV.U32 R133, RZ, RZ, R216 ;  /* 0x000000ffff857224 */ /* 0x000fe600078e00d8 */
[C---:B------:R-:W-:Y:S04]  /*5b90*/  LEA R146, P0, R210.reuse, R132, 0x2 ;  /* 0x00000084d2927211 */ /* 0x040fe800078010ff */
[----:B------:R-:W-:Y:S01]  /*5ba0*/  LEA.HI.X.SX32 R147, R210, R133, 0x2, P0 ;  /* 0x00000085d2937211 */ /* 0x000fe200000f16ff */
[----:B------:R-:W-:Y:S01]  /*5bb0*/  HMMA.16816.F32.BF16 R32, R136, R134, R32 ;  /* 0x000000868820723c */ /* 0x000fe20000041820 */
[----:B------:R-:W-:Y:S01]  /*5bc0*/  LDSM.16.M88.4 R132, [R180+0x8000] ;  /* 0x00800000b484783b */ /* 0x000fe20000000200 */
[----:B------:R-:W-:Y:S07]  /*5bd0*/  FSETP.GE.FTZ.AND P0, PT, R168, RZ, PT ;  /* 0x000000ffa800720b */ /* 0x000fee0003f16000 */
[----:B------:R-:W2:Y:S04]  /*5be0*/  LDG.E R145, [R146.64] ;  /* 0x0000000692917981 */ /* 0x000ea8000c1e1900 */
[----:B------:R-:W3:Y:S04]  /*5bf0*/  LDG.E R144, [R146.64+0x20] ;  /* 0x0000200692907981 */ /* 0x000ee8000c1e1900 */
[----:B------:R-:W1:Y:S02]  /*5c00*/  LDSM.16.M88.4 R136, [R177+0x13000] ;  /* 0x01300000b188783b */ /* 0x000e640000000200 */
        /* <DEDUP_REMOVED lines=21> */
[C---:B------:R-:W-:Y:S01]  /*5d60*/  HMMA.16816.F32.BF16 R16, R132.reuse, R138, R16 ;  /* 0x0000008a8410723c */ /* 0x040fe20000041810 */
[----:B------:R-:W1:Y:S11]  /*5d70*/  LDSM.16.M88.4 R136, [R177+0x13400] ;  /* 0x01340000b188783b */ /* 0x000e760000000200 */
[----:B------:R-:W-:Y:S11]  /*5d80*/  @!UPT UIADD3 URZ, URZ, URZ, URZ ;  /* 0x0000003f3f3ff290 */ /* 0x000ff6000fffe03f */
[----:B------:R-:W-:Y:S01]  /*5d90*/  @!UPT UIADD3 URZ, URZ, URZ, URZ ;  /* 0x0000003f3f3ff290 */ /* 0x000fe2000fffe03f */
[C---:B------:R-:W-:Y:S02]  /*5da0*/  FADD.FTZ R5, -R145.reuse, R16 ;  /* 0x0000001091057221 */ /* 0x040fe40000010100 */
[----:B------:R-:W-:Y:S02]  /*5db0*/  FADD.FTZ R17, -R145, R17 ;  /* 0x0000001191117221 */ /* 0x000fe40000010100 */
[----:B------:R-:W-:Y:S03]  /*5dc0*/  FADD.FTZ R18, -R144, R18 ;  /* 0x0000001290127221 */ /* 0x000fe60000010100 */
[----:B------:R-:W-:Y:S02]  /*5dd0*/  FSEL R17, R17, R145, P4 ;  /* 0x0000009111117208 */ /* 0x000fe40002000000 */
[----:B------:R-:W-:Y:S03]  /*5de0*/  FSETP.GE.FTZ.AND P4, PT, R158, RZ, PT ;  /* 0x000000ff9e00720b */ /* 0x000fe60003f96000 */
[----:B------:R-:W-:Y:S01]  /*5df0*/  FMUL.FTZ R166, R166, R17 ;  /* 0x00000011a6a67220 */ /* 0x000fe20000410000 */
[-C--:B-1----:R-:W-:Y:S08]  /*5e00*/  HMMA.16816.F32.BF16 R20, R132, R136.reuse, R20 ;  /* 0x000000888414723c */ /* 0x082ff00000041814 */
[C---:B------:R-:W-:Y:S08]  /*5e10*/  HMMA.16816.F32.BF16 R24, R140.reuse, R136, R24 ;  /* 0x000000888c18723c */ /* 0x040ff00000041818 */
[-C--:B------:R-:W-:Y:S08]  /*5e20*/  HMMA.16816.F32.BF16 R28, R140, R138.reuse, R28 ;  /* 0x0000008a8c1c723c */ /* 0x080ff0000004181c */
[C---:B------:R-:W-:Y:S01]  /*5e30*/  FADD.FTZ R16, -R145.reuse, R20 ;  /* 0x0000001491107221 */ /* 0x040fe20000010100 */
[----:B------:R-:W-:Y:S03]  /*5e40*/  HMMA.16816.F32.BF16 R32, R132, R138, R32 ;  /* 0x0000008a8420723c */ /* 0x000fe60000041820 */
[----:B------:R-:W-:Y:S01]  /*5e50*/  FADD.FTZ R6, -R145, R21 ;  /* 0x0000001591067221 */ /* 0x000fe20000010100 */
[-C--:B------:R-:W-:Y:S01]  /*5e60*/  FSEL R20, R5, R145.reuse, P5 ;  /* 0x0000009105147208 */ /* 0x080fe20002800000 */
[----:B------:R-:W-:Y:S01]  /*5e70*/  FADD.FTZ R23, -R144, R23 ;  /* 0x0000001790177221 */ /* 0x000fe20000010100 */
[-C--:B------:R-:W-:Y:S02]  /*5e80*/  FSEL R16, R16, R145.reuse, P3 ;  /* 0x0000009110107208 */ /* 0x080fe40001800000 */
[-C--:B------:R-:W-:Y:S01]  /*5e90*/  FSEL R6, R6, R145.reuse, P2 ;  /* 0x0000009106067208 */ /* 0x080fe20001000000 */
[----:B------:R-:W-:Y:S01]  /*5ea0*/  FMUL.FTZ R167, R167, R20 ;  /* 0x00000014a7a77220 */ /* 0x000fe20000410000 */
[----:B------:R-:W-:Y:S02]  /*5eb0*/  FSETP.GE.FTZ.AND P2, PT, R165, RZ, PT ;  /* 0x000000ffa500720b */ /* 0x000fe40003f56000 */
[----:B------:R-:W-:Y:S01]  /*5ec0*/  FMUL.FTZ R161, R161, R16 ;  /* 0x00000010a1a17220 */ /* 0x000fe20000410000 */
[----:B------:R-:W-:Y:S01]  /*5ed0*/  FSETP.GE.FTZ.AND P3, PT, R150, RZ, PT ;  /* 0x000000ff9600720b */ /* 0x000fe20003f76000 */
[----:B------:R-:W-:Y:S02]  /*5ee0*/  FMUL.FTZ R156, R156, R6 ;  /* 0x000000069c9c7220 */ /* 0x000fe40000410000 */
[----:B------:R-:W-:Y:S08]  /*5ef0*/  FADD.FTZ R6, -R144, R19 ;  /* 0x0000001390067221 */ /* 0x000ff00000010100 */
        /* <DEDUP_REMOVED lines=38> */
[-C--:B------:R-:W-:Y:S01]  /*6160*/  FSEL R12, R12, R4.reuse, P1 ;  /* 0x000000040c0c7208 */ /* 0x080fe20000800000 */
[----:B------:R-:W-:Y:S01]  /*6170*/  FMUL.FTZ R34, R188, R5 ;  /* 0x00000005bc227220 */ /* 0x000fe20000410000 */
[----:B------:R-:W-:Y:S01]  /*6180*/  FSETP.GE.FTZ.AND P1, PT, R157, RZ, PT ;  /* 0x000000ff9d00720b */ /* 0x000fe20003f36000 */
[----:B---3--:R-:W-:Y:S01]  /*6190*/  FADD.FTZ R5, -R0, R14 ;  /* 0x0000000e00057221 */ /* 0x008fe20000010100 */
[----:B------:R-:W-:Y:S01]  /*61a0*/  FSETP.GE.FTZ.AND P2, PT, R160, RZ, PT ;  /* 0x000000ffa000720b */ /* 0x000fe20003f56000 */
[C---:B------:R-:W-:Y:S01]  /*61b0*/  FADD.FTZ R10, -R0.reuse, R10 ;  /* 0x0000000a000a7221 */ /* 0x040fe20000010100 */
[----:B------:R-:W-:Y:S01]  /*61c0*/  FSEL R25, R25, R4, P1 ;  /* 0x0000000419197208 */ /* 0x000fe20000800000 */
[----:B------:R-:W-:Y:S01]  /*61d0*/  FADD.FTZ R11, -R0, R11 ;  /* 0x0000000b000b7221 */ /* 0x000fe20000010100 */
[----:B------:R-:W-:Y:S01]  /*61e0*/  FSETP.GE.FTZ.AND P1, PT, R155, RZ, PT ;  /* 0x000000ff9b00720b */ /* 0x000fe20003f36000 */
[----:B------:R-:W-:Y:S01]  /*61f0*/  FMUL.FTZ R35, R190, R6 ;  /* 0x00000006be237220 */ /* 0x000fe20000410000 */
[-C--:B------:R-:W-:Y:S01]  /*6200*/  FSEL R24, R24, R4.reuse, P2 ;  /* 0x0000000418187208 */ /* 0x080fe20001000000 */
[----:B------:R-:W-:Y:S01]  /*6210*/  FADD.FTZ R7, -R0, R15 ;  /* 0x0000000f00077221 */ /* 0x000fe20000010100 */
[----:B------:R-:W-:Y:S01]  /*6220*/  FSEL R28, R28, R4, P1 ;  /* 0x000000041c1c7208 */ /* 0x000fe20000800000 */
[----:B------:R-:W-:Y:S01]  /*6230*/  @P0 FADD.FTZ R4, -R4, R29 ;  /* 0x0000001d04040221 */ /* 0x000fe20000010100 */
[----:B------:R-:W-:Y:S01]  /*6240*/  FSETP.GE.FTZ.AND P0, PT, R174, RZ, PT ;  /* 0x000000ffae00720b */ /* 0x000fe20003f16000 */
[----:B------:R-:W-:Y:S01]  /*6250*/  FADD.FTZ R6, -R0, R26 ;  /* 0x0000001a00067221 */ /* 0x000fe20000010100 */
[----:B------:R-:W-:Y:S01]  /*6260*/  FSETP.GE.FTZ.AND P2, PT, R191, RZ, PT ;  /* 0x000000ffbf00720b */ /* 0x000fe20003f56000 */
        /* <DEDUP_REMOVED lines=8> */
[----:B------:R-:W-:Y:S01]  /*62f0*/  FADD.FTZ R5, -R0, R27 ;  /* 0x0000001b00057221 */ /* 0x000fe20000010100 */
[----:B------:R-:W-:Y:S01]  /*6300*/  FSEL R11, R11, R0, P1 ;  /* 0x000000000b0b7208 */ /* 0x000fe20000800000 */
[----:B------:R-:W-:Y:S01]  /*6310*/  FMUL.FTZ R144, R148, R144 ;  /* 0x0000009094907220 */ /* 0x000fe20000410000 */
[----:B------:R-:W-:Y:S01]  /*6320*/  FSETP.GE.FTZ.AND P4, PT, R173, RZ, PT ;  /* 0x000000ffad00720b */ /* 0x000fe20003f96000 */
[----:B------:R-:W-:Y:S01]  /*6330*/  FMUL.FTZ R33, R172, R12 ;  /* 0x0000000cac217220 */ /* 0x000fe20000410000 */
[----:B------:R-:W-:Y:S01]  /*6340*/  FSETP.GE.FTZ.AND P3, PT, R163, RZ, PT ;  /* 0x000000ffa300720b */ /* 0x000fe20003f76000 */
[----:B------:R-:W-:Y:S01]  /*6350*/  FMUL.FTZ R32, R171, R13 ;  /* 0x0000000dab207220 */ /* 0x000fe20000410000 */
[----:B------:R-:W-:Y:S01]  /*6360*/  FSETP.GE.FTZ.AND P2, PT, R162, RZ, PT ;  /* 0x000000ffa200720b */ /* 0x000fe20003f56000 */
[----:B------:R-:W-:Y:S01]  /*6370*/  FMUL.FTZ R24, R160, R24 ;  /* 0x00000018a0187220 */ /* 0x000fe20000410000 */
[----:B------:R-:W-:Y:S01]  /*6380*/  FSETP.GE.FTZ.AND P1, PT, R153, RZ, PT ;  /* 0x000000ff9900720b */ /* 0x000fe20003f36000 */
[----:B------:R-:W-:Y:S01]  /*6390*/  FMUL.FTZ R25, R157, R25 ;  /* 0x000000199d197220 */ /* 0x000fe20000410000 */
[----:B------:R-:W-:Y:S01]  /*63a0*/  FSEL R7, R7, R0, P4 ;  /* 0x0000000007077208 */ /* 0x000fe20002000000 */
        /* <DEDUP_REMOVED lines=15> */
[----:B------:R-:W-:Y:S01]  /*64a0*/  LOP3.LUT R0, R193, 0x1, RZ, 0xc0, !PT ;  /* 0x00000001c1007812 */ /* 0x000fe200078ec0ff */
[----:B------:R-:W-:Y:S01]  /*64b0*/  IMAD.MOV.U32 R4, RZ, RZ, c[0x0][0x190] ;  /* 0x00006400ff047624 */ /* 0x000fe200078e00ff */
[----:B------:R-:W-:Y:S02]  /*64c0*/  ISETP.GE.AND P2, PT, R208, c[0x0][0x220], PT ;  /* 0x00008800d0007a0c */ /* 0x000fe40003f46270 */
[----:B------:R-:W-:Y:S01]  /*64d0*/  ISETP.GE.AND P1, PT, R220, c[0x0][0x220], PT ;  /* 0x00008800dc007a0c */ /* 0x000fe20003f26270 */
[----:B------:R-:W-:Y:S01]  /*64e0*/  IMAD.U32 R4, R4, -0x40, RZ ;  /* 0xffffffc004047824 */ /* 0x000fe200078e00ff */
[----:B------:R-:W-:Y:S01]  /*64f0*/  ISETP.NE.U32.AND P0, PT, R0, 0x1, PT ;  /* 0x000000010000780c */ /* 0x000fe20003f05070 */
[----:B------:R-:W-:Y:S03]  /*6500*/  IMAD.MOV.U32 R0, RZ, RZ, -0x3000 ;  /* 0xffffd000ff007424 */ /* 0x000fe600078e00ff */
[----:B------:R-:W-:Y:S02]  /*6510*/  LEA R204, P3, R4, R204, 0x1 ;  /* 0x000000cc04cc7211 */ /* 0x000fe400078608ff */
[----:B------:R-:W-:Y:S02]  /*6520*/  SEL R0, R0, 0x3000, !P0 ;  /* 0x0000300000007807 */ /* 0x000fe40004000000 */
[----:B------:R-:W-:Y:S01]  /*6530*/  ISETP.GE.AND P0, PT, R219, c[0x0][0x220], PT ;  /* 0x00008800db007a0c */ /* 0x000fe20003f06270 */
[----:B------:R-:W-:Y:S01]  /*6540*/  @!P2 IMAD.MOV.U32 R8, RZ, RZ, R204 ;  /* 0x000000ffff08a224 */ /* 0x000fe200078e00cc */
[----:B------:R-:W-:Y:S01]  /*6550*/  IADD3 R205, R205, R0, RZ ;  /* 0x00000000cdcd7210 */ /* 0x000fe20007ffe0ff */
[--C-:B------:R-:W-:Y:S01]  /*6560*/  IMAD.IADD R192, R192, 0x1, R0.reuse ;  /* 0x00000001c0c07824 */ /* 0x100fe200078e0200 */
[----:B------:R-:W-:Y:S01]  /*6570*/  @!P1 MOV R6, R204 ;  /* 0x000000cc00069202 */ /* 0x000fe20000000f00 */
[----:B------:R-:W-:Y:S01]  /*6580*/  IMAD.IADD R178, R178, 0x1, R0 ;  /* 0x00000001b2b27824 */ /* 0x000fe200078e0200 */
[----:B------:R-:W-:Y:S02]  /*6590*/  SHF.R.S32.HI R5, RZ, 0x1f, R4 ;  /* 0x0000001fff057819 */ /* 0x000fe40000011404 */
[----:B------:R1:W-:Y:S02]  /*65a0*/  @P2 STS [R192], RZ ;  /* 0x000000ffc0002388 */ /* 0x0003e40000000800 */
[----:B------:R-:W-:Y:S02]  /*65b0*/  LEA.HI.X R202, R4, R202, R5, 0x1, P3 ;  /* 0x000000ca04ca7211 */ /* 0x000fe400018f0c05 */
[----:B------:R1:W-:Y:S01]  /*65c0*/  @P2 STS [R192+0x4], RZ ;  /* 0x000004ffc0002388 */ /* 0x0003e20000000800 */
[----:B------:R-:W-:Y:S01]  /*65d0*/  @!P0 IMAD.MOV.U32 R4, RZ, RZ, R204 ;  /* 0x000000ffff048224 */ /* 0x000fe200078e00cc */
[----:B------:R-:W-:Y:S01]  /*65e0*/  @!P0 MOV R5, R202 ;  /* 0x000000ca00058202 */ /* 0x000fe20000000f00 */
[--C-:B------:R-:W-:Y:S01]  /*65f0*/  @!P2 IMAD.MOV.U32 R9, RZ, RZ, R202.reuse ;  /* 0x000000ffff09a224 */ /* 0x100fe200078e00ca */
[----:B------:R1:W-:Y:S01]  /*6600*/  @P2 STS [R192+0x8], RZ ;  /* 0x000008ffc0002388 */ /* 0x0003e20000000800 */
[----:B------:R-:W-:Y:S03]  /*6610*/  @!P1 IMAD.MOV.U32 R7, RZ, RZ, R202 ;  /* 0x000000ffff079224 */ /* 0x000fe600078e00ca */
        /* <DEDUP_REMOVED lines=21> */
[----:B------:R-:W0:Y:S02]  /*6770*/  LDGDEPBAR ;  /* 0x00000000000079af */ /* 0x000e240000000000 */
.L_x_427:
[----:B------:R-:W-:Y:S01]  /*6780*/  F2FP.BF16.PACK_AB R16, R169, R170 ;  /* 0x000000aaa910723e */ /* 0x000fe200000010ff */
[----:B------:R-:W-:Y:S01]  /*6790*/  IMAD.SHL.U32 R160, R248, 0x2, RZ ;  /* 0x00000002f8a07824 */ /* 0x000fe200078e00ff */
        /* <DEDUP_REMOVED lines=9> */
[----:B-1----:R-:W-:Y:S02]  /*6830*/  F2FP.BF16.PACK_AB R9, R17, R22 ;  /* 0x000000161109723e */ /* 0x002fe400000010ff */
        /* <DEDUP_REMOVED lines=23> */
[----:B------:R-:W-:Y:S04]  /*69b0*/  LDSM.16.MT88.4 R4, [R2+0x19000] ;  /* 0x019000000204783b */ /* 0x000fe80000004200 */
[----:B------:R-:W1:Y:S04]  /*69c0*/  LDSM.16.MT88.4 R8, [R0+0x6000] ;  /* 0x006000000008783b */ /* 0x000e680000004200 */
[----:B------:R-:W2:Y:S04]  /*69d0*/  LDSM.16.MT88.4 R12, [R2+0x1b000] ;  /* 0x01b00000020c783b */ /* 0x000ea80000004200 */
[----:B------:R-:W3:Y:S04]  /*69e0*/  LDSM.16.MT88.4 R16, [R0+0x7000] ;  /* 0x007000000010783b */ /* 0x000ee80000004200 */
[----:B------:R-:W4:Y:S04]  /*69f0*/  LDSM.16.MT88.4 R20, [R0+0x8000] ;  /* 0x008000000014783b */ /* 0x000f280000004200 */
[----:B------:R-:W-:Y:S04]  /*6a00*/  LDSM.16.MT88.4 R24, [R2+0x19800] ;  /* 0x019800000218783b */ /* 0x000fe80000004200 */
[----:B------:R-:W5:Y:S04]  /*6a10*/  LDSM.16.MT88.4 R28, [R0+0x6400] ;  /* 0x00640000001c783b */ /* 0x000f680000004200 */
        /* <DEDUP_REMOVED lines=20> */
[-C--:B-----5:R-:W-:Y:S08]  /*6b60*/  HMMA.16816.F32.BF16 R36, R24, R28.reuse, R36 ;  /* 0x0000001c1824723c */ /* 0x0a0ff00000041824 */
        /* <DEDUP_REMOVED lines=14> */
[----:B------:R-:W5:Y:S04]  /*6c50*/  LDSM.16.MT88.4 R8, [R0+0x7c00] ;  /* 0x007c00000008783b */ /* 0x000f680000004200 */
        /* <DEDUP_REMOVED lines=28> */
[----:B------:R-:W-:Y:S02]  /*6e20*/  ISETP.GE.AND P2, PT, R208, c[0x0][0x220], PT ;  /* 0x00008800d0007a0c */ /* 0x000fe40003f46270 */
        /* <DEDUP_REMOVED lines=10> */
[----:B------:R-:W-:Y:S01]  /*6ed0*/  @!P0 IMAD.MOV.U32 R4, RZ, RZ, R203 ;  /* 0x000000ffff048224 */ /* 0x000fe200078e00cb */
[----:B------:R-:W-:Y:S01]  /*6ee0*/  @!P0 MOV R5, R201 ;  /* 0x000000c900058202 */ /* 0x000fe20000000f00 */
[--C-:B------:R-:W-:Y:S01]  /*6ef0*/  @!P2 IMAD.MOV.U32 R9, RZ, RZ, R201.reuse ;  /* 0x000000ffff09a224 */ /* 0x100fe200078e00c9 */
        /* <DEDUP_REMOVED lines=17> */
.L_x_428:
[----:B------:R-:W-:Y:S01]  /*7010*/  LDSM.16.M88.4 R24, [R181] ;  /* 0x00000000b518783b */ /* 0x000fe20000000200 */
[----:B------:R-:W-:Y:S02]  /*7020*/  IMAD.MOV.U32 R166, RZ, RZ, c[0x0][0x22c] ;  /* 0x00008b00ffa67624 */ /* 0x000fe400078e00ff */
[----:B------:R-:W-:Y:S01]  /*7030*/  IMAD.MOV.U32 R165, RZ, RZ, c[0x0][0x22c] ;  /* 0x00008b00ffa57624 */ /* 0x000fe200078e00ff */
[----:B-1----:R-:W1:Y:S01]  /*7040*/  LDSM.16.MT88.4 R8, [R0+0x9000] ;  /* 0x009000000008783b */ /* 0x002e620000004200 */
[----:B------:R-:W-:Y:S02]  /*7050*/  IMAD R166, R166, c[0x0][0x1c0], RZ ;  /* 0x00007000a6a67a24 */ /* 0x000fe400078e02ff */
[----:B------:R-:W-:Y:S01]  /*7060*/  IMAD R165, R165, c[0x0][0x1c0], RZ ;  /* 0x00007000a5a57a24 */ /* 0x000fe200078e02ff */
[----:B------:R-:W2:Y:S01]  /*7070*/  LDSM.16.MT88.4 R16, [R0+0xb000] ;  /* 0x00b000000010783b */ /* 0x000ea20000004200 */
[----:B------:R-:W-:Y:S02]  /*7080*/  IMAD.SHL.U32 R166, R166, 0x20, RZ ;  /* 0x00000020a6a67824 */ /* 0x000fe400078e00ff */
[----:B------:R-:W-:Y:S01]  /*7090*/  IMAD R165, R165, 0x28, RZ ;  /* 0x00000028a5a57824 */ /* 0x000fe200078e02ff */
[----:B------:R-:W3:Y:S01]  /*70a0*/  LDSM.16.MT88.4 R28, [R0+0xd000] ;  /* 0x00d00000001c783b */ /* 0x000ee20000004200 */
[----:B------:R-:W-:Y:S02]  /*70b0*/  IMAD.MOV.U32 R164, RZ, RZ, c[0x0][0x22c] ;  /* 0x00008b00ffa47624 */ /* 0x000fe400078e00ff */
[----:B------:R-:W-:Y:S01]  /*70c0*/  IMAD.MOV.U32 R161, RZ, RZ, c[0x0][0x22c] ;  /* 0x00008b00ffa17624 */ /* 0x000fe200078e00ff */
[----:B------:R-:W-:Y:S01]  /*70d0*/  LDSM.16.M88.4 R32, [R182] ;  /* 0x00000000b620783b */ /* 0x000fe20000000200 */
[----:B------:R-:W-:Y:S02]  /*70e0*/  IMAD R164, R164, c[0x0][0x1c0], RZ ;  /* 0x00007000a4a47a24 */ /* 0x000fe400078e02ff */
[----:B------:R-:W-:Y:S01]  /*70f0*/  IMAD R161, R161, c[0x0][0x1c0], RZ ;  /* 0x00007000a1a17a24 */ /* 0x000fe200078e02ff */
[----:B------:R-:W4:Y:S01]  /*7100*/  LDSM.16.MT88.4 R132, [R0+0x9400] ;  /* 0x009400000084783b */ /* 0x000f220000004200 */
[----:B------:R-:W-:Y:S02]  /*7110*/  IMAD R164, R164, 0x30, RZ ;  /* 0x00000030a4a47824 */ /* 0x000fe400078e02ff */
[----:B------:R-:W-:Y:S01]  /*7120*/  IMAD.U32 R161, R161, -0x40, RZ ;  /* 0xffffffc0a1a17824 */ /* 0x000fe200078e00ff */
[----:B------:R-:W3:Y:S04]  /*7130*/  LDSM.16.MT88.4 R136, [R0+0xb400] ;  /* 0x00b400000088783b */ /* 0x000ee80000004200 */
[----:B------:R-:W3:Y:S01]  /*7140*/  LDSM.16.MT88.4 R140, [R0+0xd400] ;  /* 0x00d40000008c783b */ /* 0x000ee20000004200 */
[C---:B------:R-:W-:Y:S03]  /*7150*/  LEA R199, P0, R161.reuse, R162, 0x2 ;  /* 0x000000a2a1c77211 */ /* 0x040fe600078010ff */
[----:B------:R-:W-:Y:S01]  /*7160*/  LDSM.16.M88.4 R144, [R184] ;  /* 0x00000000b890783b */ /* 0x000fe20000000200 */
[----:B------:R-:W-:Y:S01]  /*7170*/  LEA.HI.X.SX32 R198, R161, R163, 0x2, P0 ;  /* 0x000000a3a1c67211 */ /* 0x000fe200000f16ff */
[----:B------:R-:W-:Y:S02]  /*7180*/  IMAD.MOV.U32 R161, RZ, RZ, c[0x0][0x22c] ;  /* 0x00008b00ffa17624 */ /* 0x000fe400078e00ff */
[----:B------:R-:W3:Y:S02]  /*7190*/  LDSM.16.MT88.4 R148, [R0+0x9800] ;  /* 0x009800000094783b */ /* 0x000ee40000004200 */
[----:B------:R-:W-:Y:S02]  /*71a0*/  IMAD R161, R161, c[0x0][0x1c0], RZ ;  /* 0x00007000a1a17a24 */ /* 0x000fe400078e02ff */
[----:B------:R-:W4:Y:S02]  /*71b0*/  LDSM.16.MT88.4 R152, [R0+0xb800] ;  /* 0x00b800000098783b */ /* 0x000f240000004200 */
[----:B------:R-:W-:Y:S01]  /*71c0*/  IMAD R161, R161, 0x18, RZ ;  /* 0x00000018a1a17824 */ /* 0x000fe200078e02ff */
[C---:B-1----:R-:W-:Y:S01]  /*71d0*/  HMMA.16816.F32.BF16 R4, R24.reuse, R8, RZ ;  /* 0x000000081804723c */ /* 0x042fe200000418ff */
[----:B------:R-:W-:Y:S07]  /*71e0*/  LDSM.16.MT88.4 R156, [R0+0xbc00] ;  /* 0x00bc0000009c783b */ /* 0x000fee0000004200 */
[C---:B------:R-:W-:Y:S08]  /*71f0*/  HMMA.16816.F32.BF16 R8, R24.reuse, R10, RZ ;  /* 0x0000000a1808723c */ /* 0x040ff000000418ff */
[C---:B--2---:R-:W-:Y:S08]  /*7200*/  HMMA.16816.F32.BF16 R12, R24.reuse, R16, RZ ;  /* 0x00000010180c723c */ /* 0x044ff000000418ff */
[C---:B------:R-:W-:Y:S08]  /*7210*/  HMMA.16816.F32.BF16 R16, R24.reuse, R18, RZ ;  /* 0x000000121810723c */ /* 0x040ff000000418ff */
[C---:B---3--:R-:W-:Y:S08]  /*7220*/  HMMA.16816.F32.BF16 R20, R24.reuse, R28, RZ ;  /* 0x0000001c1814723c */ /* 0x048ff000000418ff */
[----:B------:R-:W-:Y:S01]  /*7230*/  HMMA.16816.F32.BF16 R24, R24, R30, RZ ;  /* 0x0000001e1818723c */ /* 0x000fe200000418ff */
[----:B------:R-:W1:Y:S07]  /*7240*/  LDSM.16.MT88.4 R28, [R0+0xd800] ;  /* 0x00d80000001c783b */ /* 0x000e6e0000004200 */
[C---:B----4-:R-:W-:Y:S08]  /*7250*/  HMMA.16816.F32.BF16 R4, R32.reuse, R132, R4 ;  /* 0x000000842004723c */ /* 0x050ff00000041804 */
[C---:B------:R-:W-:Y:S01]  /*7260*/  HMMA.16816.F32.BF16 R8, R32.reuse, R134, R8 ;  /* 0x000000862008723c */ /* 0x040fe20000041808 */
[----:B------:R-:W-:Y:S07]  /*7270*/  LDSM.16.M88.4 R132, [R183] ;  /* 0x00000000b784783b */ /* 0x000fee0000000200 */
[C---:B------:R-:W-:Y:S08]  /*7280*/  HMMA.16816.F32.BF16 R12, R32.reuse, R136, R12 ;  /* 0x00000088200c723c */ /* 0x040ff0000004180c */
[C---:B------:R-:W-:Y:S01]  /*7290*/  HMMA.16816.F32.BF16 R16, R32.reuse, R138, R16 ;  /* 0x0000008a2010723c */ /* 0x040fe20000041810 */
[----:B------:R-:W2:Y:S07]  /*72a0*/  LDSM.16.MT88.4 R136, [R0+0x9c00] ;  /* 0x009c00000088783b */ /* 0x000eae0000004200 */
[C---:B------:R-:W-:Y:S08]  /*72b0*/  HMMA.16816.F32.BF16 R20, R32.reuse, R140, R20 ;  /* 0x0000008c2014723c */ /* 0x040ff00000041814 */
[----:B------:R-:W-:Y:S01]  /*72c0*/  HMMA.16816.F32.BF16 R24, R32, R142, R24 ;  /* 0x0000008e2018723c */ /* 0x000fe20000041818 */
[----:B------:R-:W3:Y:S04]  /*72d0*/  LDSM.16.MT88.4 R32, [R0+0xdc00] ;  /* 0x00dc00000020783b */ /* 0x000ee80000004200 */
[----:B------:R-:W-:Y:S03]  /*72e0*/  LDSM.16.M88.4 R140, [R181+0x2000] ;  /* 0x00200000b58c783b */ /* 0x000fe60000000200 */
[C---:B------:R-:W-:Y:S08]  /*72f0*/  HMMA.16816.F32.BF16 R4, R144.reuse, R148, R4 ;  /* 0x000000949004723c */ /* 0x040ff00000041804 */
[C---:B------:R-:W-:Y:S01]  /*7300*/  HMMA.16816.F32.BF16 R8, R144.reuse, R150, R8 ;  /* 0x000000969008723c */ /* 0x040fe20000041808 */
[----:B------:R-:W4:Y:S07]  /*7310*/  LDSM.16.MT88.4 R148, [R0+0xa000] ;  /* 0x00a000000094783b */ /* 0x000f2e0000004200 */
[C---:B------:R-:W-:Y:S08]  /*7320*/  HMMA.16816.F32.BF16 R12, R144.reuse, R152, R12 ;  /* 0x00000098900c723c */ /* 0x040ff0000004180c */
[C---:B------:R-:W-:Y:S01]  /*7330*/  HMMA.16816.F32.BF16 R16, R144.reuse, R154, R16 ;  /* 0x0000009a9010723c */ /* 0x040fe20000041810 */
[----:B------:R-:W3:Y:S07]  /*7340*/  LDSM.16.MT88.4 R152, [R0+0xc000] ;  /* 0x00c000000098783b */ /* 0x000eee0000004200 */
[C---:B-1----:R-:W-:Y:S08]  /*7350*/  HMMA.16816.F32.BF16 R20, R144.reuse, R28, R20 ;  /* 0x0000001c9014723c */ /* 0x042ff00000041814 */
[----:B------:R-:W-:Y:S01]  /*7360*/  HMMA.16816.F32.BF16 R24, R144, R30, R24 ;  /* 0x0000001e9018723c */ /* 0x000fe20000041818 */
[----:B------:R-:W1:Y:S04]  /*7370*/  LDSM.16.MT88.4 R28, [R0+0xe000] ;  /* 0x00e00000001c783b */ /* 0x000e680000004200 */
[----:B------:R-:W-:Y:S03]  /*7380*/  LDSM.16.MT88.4 R144, [R0+0xa400] ;  /* 0x00a400000090783b */ /* 0x000fe60000004200 */
[C---:B--2---:R-:W-:Y:S08]  /*7390*/  HMMA.16816.F32.BF16 R4, R132.reuse, R136, R4 ;  /* 0x000000888404723c */ /* 0x044ff00000041804 */
[C---:B------:R-:W-:Y:S01]  /*73a0*/  HMMA.16816.F32.BF16 R8, R132.reuse, R138, R8 ;  /* 0x0000008a8408723c */ /* 0x040fe20000041808 */
[----:B------:R-:W2:Y:S07]  /*73b0*/  LDSM.16.M88.4 R136, [R182+0x2000] ;  /* 0x00200000b688783b */ /* 0x000eae0000000200 */
[C---:B------:R-:W-:Y:S08]  /*73c0*/  HMMA.16816.F32.BF16 R12, R132.reuse, R156, R12 ;  /* 0x0000009c840c723c */ /* 0x040ff0000004180c */
[C---:B------:R-:W-:Y:S01]  /*73d0*/  HMMA.16816.F32.BF16 R16, R132.reuse, R158, R16 ;  /* 0x0000009e8410723c */ /* 0x040fe20000041810 */
[----:B------:R-:W1:Y:S07]  /*73e0*/  LDSM.16.MT88.4 R156, [R0+0xc400] ;  /* 0x00c40000009c783b */ /* 0x000e6e0000004200 */
[C---:B---3--:R-:W-:Y:S08]  /*73f0*/  HMMA.16816.F32.BF16 R20, R132.reuse, R32, R20 ;  /* 0x000000208414723c */ /* 0x048ff00000041814 */
[----:B------:R-:W-:Y:S01]  /*7400*/  HMMA.16816.F32.BF16 R24, R132, R34, R24 ;  /* 0x000000228418723c */ /* 0x000fe20000041818 */
[----:B------:R-:W3:Y:S04]  /*7410*/  LDSM.16.MT88.4 R32, [R0+0xe400] ;  /* 0x00e400000020783b */ /* 0x000ee80000004200 */
[----:B------:R-:W-:Y:S03]  /*7420*/  LDSM.16.M88.4 R132, [R184+0x2000] ;  /* 0x00200000b884783b */ /* 0x000fe60000000200 */
[C---:B----4-:R-:W-:Y:S08]  /*7430*/  HMMA.16816.F32.BF16 R4, R140.reuse, R148, R4 ;  /* 0x000000948c04723c */ /* 0x050ff00000041804 */
        /* <DEDUP_REMOVED lines=8> */
[----:B------:R-:W-:Y:S03]  /*74c0*/  LDSM.16.M88.4 R140, [R183+0x2000] ;  /* 0x00200000b78c783b */ /* 0x000fe60000000200 */
[C---:B--2---:R-:W-:Y:S08]  /*74d0*/  HMMA.16816.F32.BF16 R4, R136.reuse, R144, R4 ;  /* 0x000000908804723c */ /* 0x044ff00000041804 */
[C---:B------:R-:W-:Y:S01]  /*74e0*/  HMMA.16816.F32.BF16 R8, R136.reuse, R146, R8 ;  /* 0x000000928808723c */ /* 0x040fe20000041808 */
[----:B------:R-:W2:Y:S07]  /*74f0*/  LDSM.16.MT88.4 R144, [R0+0xac00] ;  /* 0x00ac00000090783b */ /* 0x000eae0000004200 */
[C---:B------:R-:W-:Y:S08]  /*7500*/  HMMA.16816.F32.BF16 R12, R136.reuse, R156, R12 ;  /* 0x0000009c880c723c */ /* 0x040ff0000004180c */
[C---:B------:R-:W-:Y:S01]  /*7510*/  HMMA.16816.F32.BF16 R16, R136.reuse, R158, R16 ;  /* 0x0000009e8810723c */ /* 0x040fe20000041810 */
[----:B------:R-:W1:Y:S07]  /*7520*/  LDSM.16.MT88.4 R156, [R0+0xcc00] ;  /* 0x00cc0000009c783b */ /* 0x000e6e0000004200 */
[C---:B---3--:R-:W-:Y:S08]  /*7530*/  HMMA.16816.F32.BF16 R20, R136.reuse, R32, R20 ;  /* 0x000000208814723c */ /* 0x048ff00000041814 */
[----:B------:R-:W-:Y:S01]  /*7540*/  HMMA.16816.F32.BF16 R24, R136, R34, R24 ;  /* 0x000000228818723c */ /* 0x000fe20000041818 */
[----:B------:R3:W2:Y:S04]  /*7550*/  LDSM.16.MT88.4 R32, [R0+0xec00] ;  /* 0x00ec00000020783b */ /* 0x0006a80000004200 */
[----:B------:R-:W-:Y:S03]  /*7560*/  LDSM.16.MT88.4 R136, [R2+0x18800] ;  /* 0x018800000288783b */ /* 0x000fe60000004200 */
[C---:B----4-:R-:W-:Y:S08]  /*7570*/  HMMA.16816.F32.BF16 R4, R132.reuse, R148, R4 ;  /* 0x000000948404723c */ /* 0x050ff00000041804 */
[C---:B------:R-:W-:Y:S08]  /*7580*/  HMMA.16816.F32.BF16 R8, R132.reuse, R150, R8 ;  /* 0x000000968408723c */ /* 0x040ff00000041808 */
[C---:B------:R-:W-:Y:S04]  /*7590*/  HMMA.16816.F32.BF16 R12, R132.reuse, R152, R12 ;  /* 0x00000098840c723c */ /* 0x040fe8000004180c */
[C---:B---3--:R-:W-:Y:S04]  /*75a0*/  IMAD.IADD R0, R215.reuse, 0x1, R246 ;  /* 0x00000001d7007824 */ /* 0x048fe800078e02f6 */
[C---:B------:R-:W-:Y:S08]  /*75b0*/  HMMA.16816.F32.BF16 R16, R132.reuse, R154, R16 ;  /* 0x0000009a8410723c */ /* 0x040ff00000041810 */
[C---:B-1----:R-:W-:Y:S07]  /*75c0*/  HMMA.16816.F32.BF16 R20, R132.reuse, R28, R20 ;  /* 0x0000001c8414723c */ /* 0x042fee0000041814 */
[----:B------:R-:W-:Y:S01]  /*75d0*/  IMAD.MOV.U32 R28, RZ, RZ, R199 ;  /* 0x000000ffff1c7224 */ /* 0x000fe200078e00c7 */
[----:B------:R-:W-:Y:S04]  /*75e0*/  HMMA.16816.F32.BF16 R24, R132, R30, R24 ;  /* 0x0000001e8418723c */ /* 0x000fe80000041818 */
[----:B------:R-:W-:Y:S03]  /*75f0*/  IMAD.MOV.U32 R29, RZ, RZ, R198 ;  /* 0x000000ffff1d7224 */ /* 0x000fe600078e00c6 */
[CC--:B------:R-:W-:Y:S01]  /*7600*/  LEA R30, P1, R215.reuse, R28.reuse, 0x2 ;  /* 0x0000001cd71e7211 */ /* 0x0c0fe200078210ff */
[C---:B--2---:R-:W-:Y:S05]  /*7610*/  HMMA.16816.F32.BF16 R4, R140.reuse, R144, R4 ;  /* 0x000000908c04723c */ /* 0x044fea0000041804 */
[-C--:B------:R-:W-:Y:S02]  /*7620*/  LEA.HI.X.SX32 R31, R215, R29.reuse, 0x2, P1 ;  /* 0x0000001dd71f7211 */ /* 0x080fe400008f16ff */
[----:B------:R-:W-:Y:S01]  /*7630*/  @P6 IADD3 R132, R210, -0x40, RZ ;  /* 0xffffffc0d2846810 */ /* 0x000fe20007ffe0ff */
[C---:B------:R-:W-:Y:S04]  /*7640*/  HMMA.16816.F32.BF16 R8, R140.reuse, R146, R8 ;  /* 0x000000928c08723c */ /* 0x040fe80000041808 */
[----:B------:R-:W-:Y:S04]  /*7650*/  @P6 IMAD.WIDE R132, R132, 0x4, R206 ;  /* 0x0000000484846825 */ /* 0x000fe800078e02ce */
[C---:B------:R-:W-:Y:S01]  /*7660*/  HMMA.16816.F32.BF16 R12, R140.reuse, R156, R12 ;  /* 0x0000009c8c0c723c */ /* 0x040fe2000004180c */
[----:B------:R1:W5:Y:S04]  /*7670*/  @P6 LDG.E R213, [R132.64] ;  /* 0x0000000684d56981 */ /* 0x000368000c1e1900 */
[----:B------:R1:W5:Y:S03]  /*7680*/  @P6 LDG.E R214, [R132.64+0x20] ;  /* 0x0000200684d66981 */ /* 0x000366000c1e1900 */
[C---:B------:R-:W-:Y:S01]  /*7690*/  HMMA.16816.F32.BF16 R16, R140.reuse, R158, R16 ;  /* 0x0000009e8c10723c */ /* 0x040fe20000041810 */
[----:B------:R1:W5:Y:S04]  /*76a0*/  @P6 LDG.E R211, [R132.64+0x80] ;  /* 0x0000800684d36981 */ /* 0x000368000c1e1900 */
[----:B------:R1:W5:Y:S03]  /*76b0*/  @P6 LDG.E R212, [R132.64+0xa0] ;  /* 0x0000a00684d46981 */ /* 0x000366000c1e1900 */
[C---:B------:R-:W-:Y:S01]  /*76c0*/  HMMA.16816.F32.BF16 R20, R140.reuse, R32, R20 ;  /* 0x000000208c14723c */ /* 0x040fe20000041814 */
[----:B------:R2:W-:Y:S04]  /*76d0*/  RED.E.ADD.F32.FTZ.RN.STRONG.GPU [R28.64], R4 ;  /* 0x000000041c00798e */ /* 0x0005e8000c10e786 */
[----:B------:R3:W-:Y:S02]  /*76e0*/  RED.E.ADD.F32.FTZ.RN.STRONG.GPU [R30.64], R5 ;  /* 0x000000051e00798e */ /* 0x0007e4000c10e786 */
[CC--:B------:R-:W-:Y:S01]  /*76f0*/  LEA R32, P0, R249.reuse, R28.reuse, 0x2 ;  /* 0x0000001cf9207211 */ /* 0x0c0fe200078010ff */
[----:B------:R-:W-:Y:S01]  /*7700*/  HMMA.16816.F32.BF16 R24, R140, R34, R24 ;  /* 0x000000228c18723c */ /* 0x000fe20000041818 */
[----:B------:R-:W-:Y:S03]  /*7710*/  LDSM.16.MT88.4 R140, [R3+0x1c00] ;  /* 0x001c0000038c783b */ /* 0x000fe60000004200 */
[-C--:B------:R-:W-:Y:S03]  /*7720*/  LEA.HI.X.SX32 R33, R249, R29.reuse, 0x2, P0 ;  /* 0x0000001df9217211 */ /* 0x080fe600000f16ff */
[CC--:B------:R-:W-:Y:S02]  /*7730*/  LEA R34, P0, R166.reuse, R28.reuse, 0x2 ;  /* 0x0000001ca6227211 */ /* 0x0c0fe400078010ff */
[----:B------:R4:W-:Y:S03]  /*7740*/  RED.E.ADD.F32.FTZ.RN.STRONG.GPU [R32.64], R6 ;  /* 0x000000062000798e */ /* 0x0009e6000c10e786 */
[-C--:B------:R-:W-:Y:S02]  /*7750*/  LEA.HI.X.SX32 R35, R166, R29.reuse, 0x2, P0 ;  /* 0x0000001da6237211 */ /* 0x080fe400000f16ff */
[CC--:B-1----:R-:W-:Y:S04]  /*7760*/  LEA R132, P1, R161.reuse, R28.reuse, 0x2 ;  /* 0x0000001ca1847211 */ /* 0x0c2fe800078210ff */
[-C--:B------:R-:W-:Y:S01]  /*7770*/  LEA.HI.X.SX32 R133, R161, R29.reuse, 0x2, P1 ;  /* 0x0000001da1857211 */ /* 0x080fe200008f16ff */
[----:B------:R-:W-:Y:S01]  /*7780*/  IMAD.MOV.U32 R161, RZ, RZ, c[0x0][0x22c] ;  /* 0x00008b00ffa17624 */ /* 0x000fe200078e00ff */
[CC--:B--2---:R-:W-:Y:S03]  /*7790*/  LEA R4, P1, R164.reuse, R28.reuse, 0x2 ;  /* 0x0000001ca4047211 */ /* 0x0c4fe600078210ff */
[----:B------:R1:W-:Y:S01]  /*77a0*/  RED.E.ADD.F32.FTZ.RN.STRONG.GPU [R132.64], R7 ;  /* 0x000000078400798e */ /* 0x0003e2000c10e786 */
[-C--:B---3--:R-:W-:Y:S01]  /*77b0*/  LEA.HI.X.SX32 R5, R164, R29.reuse, 0x2, P1 ;  /* 0x0000001da4057211 */ /* 0x088fe200008f16ff */
[----:B------:R-:W-:Y:S02]  /*77c0*/  IMAD R161, R161, c[0x0][0x1c0], RZ ;  /* 0x00007000a1a17a24 */ /* 0x000fe400078e02ff */
[----:B------:R2:W-:Y:S02]  /*77d0*/  RED.E.ADD.F32.FTZ.RN.STRONG.GPU [R34.64], R8 ;  /* 0x000000082200798e */ /* 0x0005e4000c10e786 */
[----:B------:R-:W-:Y:S02]  /*77e0*/  IMAD R161, R161, 0x38, RZ ;  /* 0x00000038a1a17824 */ /* 0x000fe400078e02ff */
[----:B------:R-:W-:Y:S01]  /*77f0*/  LDSM.16.MT88.4 R132, [R2+0x17800] ;  /* 0x017800000284783b */ /* 0x000fe20000004200 */
[-C--:B----4-:R-:W-:Y:S02]  /*7800*/  LEA R32, P2, R165, R28.reuse, 0x2 ;  /* 0x0000001ca5207211 */ /* 0x090fe400078410ff */
[-C--:B------:R-:W-:Y:S02]  /*7810*/  LEA R6, P0, R161, R28.reuse, 0x2 ;  /* 0x0000001ca1067211 */ /* 0x080fe400078010ff */
[-C--:B------:R-:W-:Y:S05]  /*7820*/  LEA.HI.X.SX32 R33, R165, R29.reuse, 0x2, P2 ;  /* 0x0000001da5217211 */ /* 0x080fea00010f16ff */
[----:B------:R3:W-:Y:S04]  /*7830*/  RED.E.ADD.F32.FTZ.RN.STRONG.GPU [R32.64], R9 ;  /* 0x000000092000798e */ /* 0x0007e8000c10e786 */
[----:B------:R4:W-:Y:S01]  /*7840*/  RED.E.ADD.F32.FTZ.RN.STRONG.GPU [R4.64], R10 ;  /* 0x0000000a0400798e */ /* 0x0009e2000c10e786 */
[-C--:B-1----:R-:W-:Y:S02]  /*7850*/  LEA.HI.X.SX32 R7, R161, R29.reuse, 0x2, P0 ;  /* 0x0000001da1077211 */ /* 0x082fe400000f16ff */
[CC--:B--2---:R-:W-:Y:S03]  /*7860*/  LEA R8, P2, R225.reuse, R28.reuse, 0x2 ;  /* 0x0000001ce1087211 */ /* 0x0c4fe600078410ff */
[----:B------:R1:W-:Y:S04]  /*7870*/  RED.E.ADD.F32.FTZ.RN.STRONG.GPU [R6.64], R11 ;  /* 0x0000000b0600798e */ /* 0x0003e8000c10e786 */
[----:B------:R2:W-:Y:S04]  /*7880*/  RED.E.ADD.F32.FTZ.RN.STRONG.GPU [R28.64+0x80], R12 ;  /* 0x0000800c1c00798e */ /* 0x0005e8000c10e786 */
[----:B------:R2:W-:Y:S01]  /*7890*/  RED.E.ADD.F32.FTZ.RN.STRONG.GPU [R30.64+0x80], R13 ;  /* 0x0000800d1e00798e */ /* 0x0005e2000c10e786 */
[-C--:B---3--:R-:W-:Y:S02]  /*78a0*/  LEA R32, P1, R246, R28.reuse, 0x2 ;  /* 0x0000001cf6207211 */ /* 0x088fe400078210ff */
[-C--:B------:R-:W-:Y:S02]  /*78b0*/  LEA.HI.X.SX32 R9, R225, R29.reuse, 0x2, P2 ;  /* 0x0000001de1097211 */ /* 0x080fe400010f16ff */
[-C--:B----4-:R-:W-:Y:S02]  /*78c0*/  LEA R4, P0, R252, R28.reuse, 0x2 ;  /* 0x0000001cfc047211 */ /* 0x090fe400078010ff */
[-C--:B------:R-:W-:Y:S02]  /*78d0*/  LEA.HI.X.SX32 R33, R246, R29.reuse, 0x2, P1 ;  /* 0x0000001df6217211 */ /* 0x080fe400008f16ff */
[-C--:B------:R-:W-:Y:S02]  /*78e0*/  LEA.HI.X.SX32 R5, R252, R29.reuse, 0x2, P0 ;  /* 0x0000001dfc057211 */ /* 0x080fe400000f16ff */
[-C--:B------:R-:W-:Y:S02]  /*78f0*/  LEA R10, P0, R0, R28.reuse, 0x2 ;  /* 0x0000001c000a7211 */ /* 0x080fe400078010ff */
[-C--:B-1----:R-:W-:Y:S01]  /*7900*/  LEA R6, P1, R224, R28.reuse, 0x2 ;  /* 0x0000001ce0067211 */ /* 0x082fe200078210ff */
[----:B------:R1:W-:Y:S01]  /*7910*/  RED.E.ADD.F32.FTZ.RN.STRONG.GPU [R4.64], R14 ;  /* 0x0000000e0400798e */ /* 0x0003e2000c10e786 */
[-C--:B------:R-:W-:Y:S01]  /*7920*/  LEA.HI.X.SX32 R11, R0, R29.reuse, 0x2, P0 ;  /* 0x0000001d000b7211 */ /* 0x080fe200000f16ff */
[----:B------:R-:W-:Y:S01]  /*7930*/  IMAD.IADD R0, R215, 0x1, R245 ;  /* 0x00000001d7007824 */ /* 0x000fe200078e02f5 */
[-C--:B------:R-:W-:Y:S01]  /*7940*/  LEA.HI.X.SX32 R7, R224, R29.reuse, 0x2, P1 ;  /* 0x0000001de0077211 */ /* 0x080fe200008f16ff */
[----:B------:R3:W-:Y:S01]  /*7950*/  RED.E.ADD.F32.FTZ.RN.STRONG.GPU [R32.64], R15 ;  /* 0x0000000f2000798e */ /* 0x0007e2000c10e786 */
[CC--:B--2---:R-:W-:Y:S03]  /*7960*/  LEA R12, P4, R245.reuse, R28.reuse, 0x2 ;  /* 0x0000001cf50c7211 */ /* 0x0c4fe600078810ff */
[----:B------:R2:W-:Y:S01]  /*7970*/  RED.E.ADD.F32.FTZ.RN.STRONG.GPU [R10.64], R16 ;  /* 0x000000100a00798e */ /* 0x0005e2000c10e786 */
[-C--:B------:R-:W-:Y:S03]  /*7980*/  LEA.HI.X.SX32 R13, R245, R29.reuse, 0x2, P4 ;  /* 0x0000001df50d7211 */ /* 0x080fe600020f16ff */
[----:B------:R4:W-:Y:S04]  /*7990*/  RED.E.ADD.F32.FTZ.RN.STRONG.GPU [R8.64], R17 ;  /* 0x000000110800798e */ /* 0x0009e8000c10e786 */
[----:B------:R4:W-:Y:S04]  /*79a0*/  RED.E.ADD.F32.FTZ.RN.STRONG.GPU [R6.64], R18 ;  /* 0x000000120600798e */ /* 0x0009e8000c10e786 */
[----:B------:R-:W-:Y:S01]  /*79b0*/  LDSM.16.MT88.4 R32, [R2+0x15800] ;  /* 0x015800000220783b */ /* 0x000fe20000004200 */
[-C--:B-1----:R-:W-:Y:S02]  /*79c0*/  LEA R4, P0, R227, R28.reuse, 0x2 ;  /* 0x0000001ce3047211 */ /* 0x082fe400078010ff */
[-C--:B------:R-:W-:Y:S02]  /*79d0*/  LEA R14, P5, R251, R28.reuse, 0x2 ;  /* 0x0000001cfb0e7211 */ /* 0x080fe400078a10ff */
[-C--:B------:R-:W-:Y:S02]  /*79e0*/  LEA.HI.X.SX32 R5, R227, R29.reuse, 0x2, P0 ;  /* 0x0000001de3057211 */ /* 0x080fe400000f16ff */
[-C--:B---3--:R-:W-:Y:S02]  /*79f0*/  LEA.HI.X.SX32 R15, R251, R29.reuse, 0x2, P5 ;  /* 0x0000001dfb0f7211 */ /* 0x088fe400028f16ff */
[CC--:B--2---:R-:W-:Y:S01]  /*7a00*/  LEA R10, P3, R0.reuse, R28.reuse, 0x2 ;  /* 0x0000001c000a7211 */ /* 0x0c4fe200078610ff */
[----:B------:R1:W-:Y:S01]  /*7a10*/  RED.E.ADD.F32.FTZ.RN.STRONG.GPU [R4.64], R19 ;  /* 0x000000130400798e */ /* 0x0003e2000c10e786 */
[CC--:B----4-:R-:W-:Y:S03]  /*7a20*/  LEA R8, P2, R223.reuse, R28.reuse, 0x2 ;  /* 0x0000001cdf087211 */ /* 0x0d0fe600078410ff */
[----:B------:R-:W-:Y:S01]  /*7a30*/  RED.E.ADD.F32.FTZ.RN.STRONG.GPU [R28.64+0x100], R20 ;  /* 0x000100141c00798e */ /* 0x000fe2000c10e786 */
[-C--:B------:R-:W-:Y:S02]  /*7a40*/  LEA.HI.X.SX32 R11, R0, R29.reuse, 0x2, P3 ;  /* 0x0000001d000b7211 */ /* 0x080fe400018f16ff */
[CC--:B------:R-:W-:Y:S01]  /*7a50*/  LEA R6, P1, R222.reuse, R28.reuse, 0x2 ;  /* 0x0000001cde067211 */ /* 0x0c0fe200078210ff */
[----:B------:R-:W-:Y:S01]  /*7a60*/  RED.E.ADD.F32.FTZ.RN.STRONG.GPU [R30.64+0x100], R21 ;  /* 0x000100151e00798e */ /* 0x000fe2000c10e786 */
[-C--:B------:R-:W-:Y:S02]  /*7a70*/  LEA.HI.X.SX32 R9, R223, R29.reuse, 0x2, P2 ;  /* 0x0000001ddf097211 */ /* 0x080fe400010f16ff */
[----:B------:R-:W-:Y:S01]  /*7a80*/  LEA.HI.X.SX32 R7, R222, R29, 0x2, P1 ;  /* 0x0000001dde077211 */ /* 0x000fe200008f16ff */
[----:B------:R-:W-:Y:S01]  /*7a90*/  RED.E.ADD.F32.FTZ.RN.STRONG.GPU [R14.64], R22 ;  /* 0x000000160e00798e */ /* 0x000fe2000c10e786 */
[C---:B------:R-:W-:Y:S02]  /*7aa0*/  LOP3.LUT R0, R193.reuse, 0x1, RZ, 0xc0, !PT ;  /* 0x00000001c1007812 */ /* 0x040fe400078ec0ff */
[----:B------:R-:W-:Y:S01]  /*7ab0*/  ISETP.GT.AND P3, PT, R193, R235, PT ;  /* 0x000000ebc100720c */ /* 0x000fe20003f64270 */
[----:B------:R-:W-:Y:S01]  /*7ac0*/  RED.E.ADD.F32.FTZ.RN.STRONG.GPU [R12.64], R23 ;  /* 0x000000170c00798e */ /* 0x000fe2000c10e786 */
[----:B------:R-:W-:Y:S03]  /*7ad0*/  @P6 IADD3 R217, P1, R217, -0x100, RZ ;  /* 0xffffff00d9d96810 */ /* 0x000fe60007f3e0ff */
[----:B------:R-:W-:Y:S01]  /*7ae0*/  RED.E.ADD.F32.FTZ.RN.STRONG.GPU [R10.64], R24 ;  /* 0x000000180a00798e */ /* 0x000fe2000c10e786 */
[----:B------:R-:W-:Y:S03]  /*7af0*/  @P6 IADD3.X R216, R216, -0x1, RZ, P1, !PT ;  /* 0xffffffffd8d86810 */ /* 0x000fe60000ffe4ff */
[----:B------:R-:W-:Y:S01]  /*7b00*/  RED.E.ADD.F32.FTZ.RN.STRONG.GPU [R8.64], R25 ;  /* 0x000000190800798e */ /* 0x000fe2000c10e786 */
[C---:B-1----:R-:W-:Y:S03]  /*7b10*/  LEA R4, P0, R226.reuse, R28, 0x2 ;  /* 0x0000001ce2047211 */ /* 0x042fe600078010ff */
[----:B------:R-:W-:Y:S01]  /*7b20*/  RED.E.ADD.F32.FTZ.RN.STRONG.GPU [R6.64], R26 ;  /* 0x0000001a0600798e */ /* 0x000fe2000c10e786 */
[----:B------:R-:W-:Y:S03]  /*7b30*/  LEA.HI.X.SX32 R5, R226, R29, 0x2, P0 ;  /* 0x0000001de2057211 */ /* 0x000fe600000f16ff */
[----:B------:R-:W-:Y:S01]  /*7b40*/  LDSM.16.MT88.4 R8, [R3] ;  /* 0x000000000308783b */ /* 0x000fe20000004200 */
[----:B------:R-:W-:Y:S02]  /*7b50*/  ISETP.NE.U32.AND P0, PT, R0, 0x1, PT ;  /* 0x000000010000780c */ /* 0x000fe40003f05070 */
[C---:B------:R-:W-:Y:S01]  /*7b60*/  IADD3 R0, R3.reuse, -0x3000, RZ ;  /* 0xffffd00003007810 */ /* 0x040fe20007ffe0ff */
[----:B------:R-:W-:Y:S04]  /*7b70*/  RED.E.ADD.F32.FTZ.RN.STRONG.GPU [R4.64], R27 ;  /* 0x0000001b0400798e */ /* 0x000fe8000c10e786 */
[----:B------:R-:W1:Y:S04]  /*7b80*/  LDSM.16.MT88.4 R4, [R2+0x15000] ;  /* 0x015000000204783b */ /* 0x000e680000004200 */
[----:B------:R-:W2:Y:S02]  /*7b90*/  LDSM.16.MT88.4 R12, [R2+0x17000] ;  /* 0x01700000020c783b */ /* 0x000ea40000004200 */
[----:B------:R-:W-:Y:S02]  /*7ba0*/  @P0 IADD3 R0, R3, 0x3000, RZ ;  /* 0x0000300003000810 */ /* 0x000fe40007ffe0ff */
[----:B------:R-:W3:Y:S04]  /*7bb0*/  LDSM.16.MT88.4 R16, [R3+0x1000] ;  /* 0x001000000310783b */ /* 0x000ee80000004200 */
[----:B------:R-:W4:Y:S04]  /*7bc0*/  LDSM.16.MT88.4 R28, [R3+0x2000] ;  /* 0x00200000031c783b */ /* 0x000f280000004200 */
[----:B------:R-:W3:Y:S04]  /*7bd0*/  LDSM.16.MT88.4 R20, [R3+0x400] ;  /* 0x000400000314783b */ /* 0x000ee80000004200 */
[----:B------:R-:W3:Y:S01]  /*7be0*/  LDSM.16.MT88.4 R24, [R3+0x1400] ;  /* 0x001400000318783b */ /* 0x000ee20000004200 */
        /* <DEDUP_REMOVED lines=33> */
[-C--:B--2---:R-:W-:Y:S08]  /*7e00*/  HMMA.16816.F32.BF16 R84, R4, R12.reuse, R84 ;  /* 0x0000000c0454723c */ /* 0x084ff00000041854 */
        /* <DEDUP_REMOVED lines=8> */
[-C--:B----4-:R-:W-:Y:S08]  /*7e90*/  HMMA.16816.F32.BF16 R116, R4, R20.reuse, R116 ;  /* 0x000000140474723c */ /* 0x090ff00000041874 */
[C---:B------:R-:W-:Y:S08]  /*7ea0*/  HMMA.16816.F32.BF16 R120, R16.reuse, R20, R120 ;  /* 0x000000141078723c */ /* 0x040ff00000041878 */
[-C--:B------:R-:W-:Y:S08]  /*7eb0*/  HMMA.16816.F32.BF16 R124, R16, R22.reuse, R124 ;  /* 0x00000016107c723c */ /* 0x080ff0000004187c */
[----:B------:R-:W-:Y:S07]  /*7ec0*/  HMMA.16816.F32.BF16 R128, R4, R22, R128 ;  /* 0x000000160480723c */ /* 0x000fee0000041880 */
[----:B------:R-:W-:Y:S01]  /*7ed0*/  @P6 IADD3 R5, P2, R206, -0x100, RZ ;  /* 0xffffff00ce056810 */ /* 0x000fe20007f5e0ff */
[-C--:B-1----:R-:W-:Y:S05]  /*7ee0*/  HMMA.16816.F32.BF16 R84, R24, R132.reuse, R84 ;  /* 0x000000841854723c */ /* 0x082fea0000041854 */
[----:B------:R-:W-:Y:S01]  /*7ef0*/  IADD3 R6, R193, -0x1, RZ ;  /* 0xffffffffc1067810 */ /* 0x000fe20007ffe0ff */
[----:B------:R-:W-:Y:S01]  /*7f00*/  @P6 IMAD.MOV.U32 R206, RZ, RZ, R5 ;  /* 0x000000ffffce6224 */ /* 0x000fe200078e0005 */
[----:B------:R-:W-:Y:S01]  /*7f10*/  @P6 IADD3.X R4, R207, -0x1, RZ, P2, !PT ;  /* 0xffffffffcf046810 */ /* 0x000fe200017fe4ff */
[C---:B------:R-:W-:Y:S04]  /*7f20*/  HMMA.16816.F32.BF16 R88, R136.reuse, R132, R88 ;  /* 0x000000848858723c */ /* 0x040fe80000041858 */
[----:B------:R-:W-:Y:S02]  /*7f30*/  IMAD.MOV.U32 R193, RZ, RZ, R6 ;  /* 0x000000ffffc17224 */ /* 0x000fe400078e0006 */
[----:B------:R-:W-:Y:S02]  /*7f40*/  @P6 IMAD.MOV.U32 R207, RZ, RZ, R4 ;  /* 0x000000ffffcf6224 */ /* 0x000fe400078e0004 */
        /* <DEDUP_REMOVED lines=11> */
[----:B------:R-:W2:Y:S01]  /*8000*/  LDL R145, [R1] ;  /* 0x0000000001917983 */ /* 0x000ea20000100800 */
[----:B------:R-:W-:-:S02]  /*8010*/  FMUL.FTZ R132, R48, c[0x0][0x2dc] ;  /* 0x0000b70030847a20 */ /* 0x000fc40000410000 */
[----:B------:R-:W-:Y:S01]  /*8020*/  FMUL.FTZ R48, R46, c[0x0][0x2dc] ;  /* 0x0000b7002e307a20 */ /* 0x000fe20000410000 */
[----:B------:R-:W1:Y:S01]  /*8030*/  S2R R144, SR_CTAID.Y ;  /* 0x0000000000907919 */ /* 0x000e620000002600 */
[----:B------:R-:W-:Y:S02]  /*8040*/  FMUL.FTZ R18, R47, c[0x0][0x2dc] ;  /* 0x0000b7002f127a20 */ /* 0x000fe40000410000 */
        /* <DEDUP_REMOVED lines=11> */
[----:B------:R-:W-:Y:S01]  /*8100*/  BAR.SYNC.DEFER_BLOCKING 0x0 ;  /* 0x0000000000007b1d */ /* 0x000fe20000010000 */
        /* <DEDUP_REMOVED lines=19> */
[----:B------:R-:W-:Y:S01]  /*8240*/  STS [R239], R47 ;  /* 0x0000002fef007388 */ /* 0x000fe20000000800 */
[----:B------:R-:W-:Y:S01]  /*8250*/  FMUL.FTZ R24, R39, c[0x0][0x2dc] ;  /* 0x0000b70027187a20 */ /* 0x000fe20000410000 */
[----:B------:R-:W-:Y:S01]  /*8260*/  F2FP.BF16.PACK_AB R44, R44, R90 ;  /* 0x0000005a2c2c723e */ /* 0x000fe200000010ff */
[----:B------:R-:W-:Y:S01]  /*8270*/  FMUL.FTZ R92, R92, c[0x0][0x2e0] ;  /* 0x0000b8005c5c7a20 */ /* 0x000fe20000410000 */
[----:B------:R-:W-:Y:S01]  /*8280*/  STS [R239+0x200], R46 ;  /* 0x0002002eef007388 */ /* 0x000fe20000000800 */
        /* <DEDUP_REMOVED lines=141> */
[----:B------:R-:W-:-:S02]  /*8b60*/  F2FP.BF16.PACK_AB R3, R3, R76 ;  /* 0x0000004c0303723e */ /* 0x000fc400000010ff */
[----:B------:R-:W-:Y:S02]  /*8b70*/  STS [R239+0x9200], R14 ;  /* 0x0092000eef007388 */ /* 0x000fe40000000800 */
[----:B------:R-:W-:Y:S02]  /*8b80*/  F2FP.BF16.PACK_AB R0, R0, R78 ;  /* 0x0000004e0000723e */ /* 0x000fe400000010ff */
[----:B------:R-:W-:Y:S04]  /*8b90*/  STS [R242+0x9000], R11 ;  /* 0x0090000bf2007388 */ /* 0x000fe80000000800 */
[----:B------:R-:W-:Y:S04]  /*8ba0*/  STS [R242+0x9200], R10 ;  /* 0x0092000af2007388 */ /* 0x000fe80000000800 */
[----:B------:R-:W-:Y:S04]  /*8bb0*/  STS [R239+0xa000], R9 ;  /* 0x00a00009ef007388 */ /* 0x000fe80000000800 */
[----:B------:R-:W-:Y:S04]  /*8bc0*/  STS [R239+0xa200], R8 ;  /* 0x00a20008ef007388 */ /* 0x000fe80000000800 */
[----:B------:R-:W-:Y:S04]  /*8bd0*/  STS [R242+0xa000], R5 ;  /* 0x00a00005f2007388 */ /* 0x000fe80000000800 */
[----:B------:R-:W-:Y:S04]  /*8be0*/  STS [R242+0xa200], R4 ;  /* 0x00a20004f2007388 */ /* 0x000fe80000000800 */
[----:B------:R-:W-:Y:S04]  /*8bf0*/  STS [R239+0xb000], R7 ;  /* 0x00b00007ef007388 */ /* 0x000fe80000000800 */
[----:B------:R1:W-:Y:S04]  /*8c00*/  STS [R239+0xb200], R6 ;  /* 0x00b20006ef007388 */ /* 0x0003e80000000800 */
[----:B------:R-:W-:Y:S04]  /*8c10*/  STS [R242+0xb000], R3 ;  /* 0x00b00003f2007388 */ /* 0x000fe80000000800 */
[----:B------:R3:W-:Y:S01]  /*8c20*/  STS [R242+0xb200], R0 ;  /* 0x00b20000f2007388 */ /* 0x0007e20000000800 */
[----:B-1----:R-:W-:-:S02]  /*8c30*/  SHF.R.S32.HI R6, RZ, 0x1f, R144 ;  /* 0x0000001fff067819 */ /* 0x002fc40000011490 */
[----:B--2---:R-:W-:-:S13]  /*8c40*/  ISETP.NE.AND P0, PT, R145, -0x1, PT ;  /* 0xffffffff9100780c */ /* 0x004fda0003f05270 */
[----:B---3--:R-:W-:-:S05]  /*8c50*/  @P0 IADD3 R0, R237, R145, RZ ;  /* 0x00000091ed000210 */ /* 0x008fca0007ffe0ff */
        /* <DEDUP_REMOVED lines=14> */
.L_x_430:
        /* <DEDUP_REMOVED lines=15> */
.L_x_431:
[----:B------:R-:W-:Y:S01]  /*8e30*/  BAR.SYNC.DEFER_BLOCKING 0x0 ;  /* 0x0000000000007b1d */ /* 0x000fe20000010000 */
[C---:B------:R-:W-:Y:S01]  /*8e40*/  SHF.L.U32 R0, R218.reuse, 0x7, RZ ;  /* 0x00000007da007819 */ /* 0x040fe200000006ff */
[----:B------:R-:W-:Y:S01]  /*8e50*/  IMAD R21, R218, -0x80, R200 ;  /* 0xffffff80da157824 */ /* 0x000fe200078e02c8 */
[----:B------:R-:W-:Y:S02]  /*8e60*/  SHF.R.S32.HI R7, RZ, 0x1f, R208 ;  /* 0x0000001fff077819 */ /* 0x000fe400000114d0 */
[----:B------:R-:W-:Y:S01]  /*8e70*/  SHF.R.S32.HI R22, RZ, 0x1f, R0 ;  /* 0x0000001fff167819 */ /* 0x000fe20000011400 */
[----:B------:R-:W1:Y:S01]  /*8e80*/  S2R R39, SR_CTAID.Z ;  /* 0x0000000000277919 */ /* 0x000e620000002700 */
[----:B------:R-:W-:Y:S01]  /*8e90*/  MOV R6, R208 ;  /* 0x000000d000067202 */ /* 0x000fe20000000f00 */
[----:B------:R-:W-:Y:S01]  /*8ea0*/  BSSY B0, `(.L_x_432) ;  /* 0x0000028000007945 */ /* 0x000fe20003800000 */
[----:B------:R-:W-:Y:S01]  /*8eb0*/  ISETP.GE.AND P4, PT, R236, R21, PT ;  /* 0x00000015ec00720c */ /* 0x000fe20003f86270 */
[----:B------:R-:W-:Y:S01]  /*8ec0*/  IMAD R3, R22, c[0x0][0x3a0], RZ ;  /* 0x0000e80016037a24 */ /* 0x000fe200078e02ff */
[----:B------:R-:W-:Y:S01]  /*8ed0*/  SHF.R.S32.HI R37, RZ, 0x1f, R236 ;  /* 0x0000001fff257819 */ /* 0x000fe200000114ec */
[----:B------:R-:W-:-:S04]  /*8ee0*/  IMAD.WIDE.U32 R4, R0, c[0x0][0x3a0], R6 ;  /* 0x0000e80000047a25 */ /* 0x000fc800078e0006 */
[----:B------:R-:W-:Y:S01]  /*8ef0*/  IMAD R3, R0, c[0x0][0x3a4], R3 ;  /* 0x0000e90000037a24 */ /* 0x000fe200078e0203 */
[----:B------:R-:W-:-:S04]  /*8f00*/  IADD3 R4, P0, R8, R4, RZ ;  /* 0x0000000408047210 */ /* 0x000fc80007f1e0ff */
[----:B------:R-:W-:Y:S01]  /*8f10*/  IADD3.X R5, R9, R5, R3, P0, !PT ;  /* 0x0000000509057210 */ /* 0x000fe200007fe403 */
[----:B------:R2:W3:Y:S04]  /*8f20*/  LDS.128 R32, [R160+0xa000] ;  /* 0x00a00000a0207984 */ /* 0x0004e80000000c00 */
[----:B------:R2:W4:Y:S01]  /*8f30*/  LDS.128 R28, [R160+0xc000] ;  /* 0x00c00000a01c7984 */ /* 0x0005220000000c00 */
[----:B-1----:R-:W-:Y:S01]  /*8f40*/  SHF.R.S32.HI R38, RZ, 0x1f, R39 ;  /* 0x0000001fff267819 */ /* 0x002fe20000011427 */
[----:B------:R-:W-:Y:S02]  /*8f50*/  IMAD.WIDE.U32 R8, R39, c[0x0][0x3b8], R4 ;  /* 0x0000ee0027087a25 */ /* 0x000fe400078e0004 */
[----:B------:R2:W1:Y:S02]  /*8f60*/  LDS.128 R24, [R160+0xe000] ;  /* 0x00e00000a0187984 */ /* 0x0004640000000c00 */
[----:B------:R-:W-:-:S02]  /*8f70*/  IMAD R3, R38, c[0x0][0x3b8], RZ ;  /* 0x0000ee0026037a24 */ /* 0x000fc400078e02ff */
[----:B------:R2:W1:Y:S02]  /*8f80*/  LDS.128 R48, [R160+0xf000] ;  /* 0x00f00000a0307984 */ /* 0x0004640000000c00 */
[----:B------:R-:W-:Y:S02]  /*8f90*/  IMAD R3, R39, c[0x0][0x3bc], R3 ;  /* 0x0000ef0027037a24 */ /* 0x000fe400078e0203 */
[----:B------:R2:W1:Y:S04]  /*8fa0*/  LDS.128 R60, [R160+0x10000] ;  /* 0x01000000a03c7984 */ /* 0x0004680000000c00 */
[----:B------:R2:W1:Y:S01]  /*8fb0*/  LDS.128 R44, [R160+0x11000] ;  /* 0x01100000a02c7984 */ /* 0x0004620000000c00 */
[----:B------:R-:W-:-:S03]  /*8fc0*/  IADD3 R20, R3, R9, RZ ;  /* 0x0000000903147210 */ /* 0x000fc60007ffe0ff */
[----:B------:R2:W1:Y:S04]  /*8fd0*/  LDS.128 R56, [R160+0x12000] ;  /* 0x01200000a0387984 */ /* 0x0004680000000c00 */
[----:B------:R2:W1:Y:S04]  /*8fe0*/  LDS.128 R40, [R160+0x13000] ;  /* 0x01300000a0287984 */ /* 0x0004680000000c00 */
[----:B------:R2:W1:Y:S01]  /*8ff0*/  LDS.128 R52, [R160+0x14000] ;  /* 0x01400000a0347984 */ /* 0x0004620000000c00 */
[----:B------:R-:W-:Y:S05]  /*9000*/  @P4 BRA `(.L_x_433) ;  /* 0x0000011000004947 */ /* 0x000fea0003800000 */
[----:B------:R-:W-:Y:S01]  /*9010*/  ISETP.GE.AND P2, PT, R208, c[0x0][0x220], PT ;  /* 0x00008800d0007a0c */ /* 0x000fe20003f46270 */
[----:B------:R-:W2:Y:S01]  /*9020*/  LDS.128 R16, [R160+0xb000] ;  /* 0x00b00000a0107984 */ /* 0x000ea20000000c00 */
[----:B------:R-:W-:Y:S01]  /*9030*/  MOV R5, R20 ;  /* 0x0000001400057202 */ /* 0x000fe20000000f00 */
[----:B------:R-:W-:Y:S01]  /*9040*/  IMAD R3, R37, c[0x0][0x3a0], RZ ;  /* 0x0000e80025037a24 */ /* 0x000fe200078e02ff */
[----:B------:R-:W-:Y:S01]  /*9050*/  ISETP.GE.AND P1, PT, R220, c[0x0][0x220], PT ;  /* 0x00008800dc007a0c */ /* 0x000fe20003f26270 */
[----:B------:R-:W-:Y:S01]  /*9060*/  IMAD.MOV.U32 R4, RZ, RZ, R8 ;  /* 0x000000ffff047224 */ /* 0x000fe200078e0008 */
[----:B------:R-:W-:Y:S01]  /*9070*/  ISETP.GE.AND P0, PT, R219, c[0x0][0x220], PT ;  /* 0x00008800db007a0c */ /* 0x000fe20003f06270 */
[----:B------:R-:W-:-:S02]  /*9080*/  IMAD R3, R236, c[0x0][0x3a4], R3 ;  /* 0x0000e900ec037a24 */ /* 0x000fc400078e0203 */
[----:B------:R-:W-:-:S04]  /*9090*/  IMAD.WIDE.U32 R10, R236, c[0x0][0x3a0], R4 ;  /* 0x0000e800ec0a7a25 */ /* 0x000fc800078e0004 */
[----:B------:R-:W4:Y:S01]  /*90a0*/  @!P2 LDS.128 R12, [R160+0x9000] ;  /* 0x00900000a00ca984 */ /* 0x000f220000000c00 */
[----:B------:R-:W-:Y:S01]  /*90b0*/  IMAD.IADD R3, R3, 0x1, R11 ;  /* 0x0000000103037824 */ /* 0x000fe200078e020b */
[C---:B------:R-:W-:Y:S02]  /*90c0*/  LEA R4, P3, R10.reuse, c[0x0][0x340], 0x1 ;  /* 0x0000d0000a047a11 */ /* 0x040fe400078608ff */
[----:B--2---:R-:W2:Y:S02]  /*90d0*/  LDS.128 R160, [R160+0xd000] ;  /* 0x00d00000a0a07984 */ /* 0x004ea40000000c00 */
[----:B------:R-:W-:-:S05]  /*90e0*/  LEA.HI.X R5, R10, c[0x0][0x344], R3, 0x1, P3 ;  /* 0x0000d1000a057a11 */ /* 0x000fca00018f0c03 */
[----:B------:R3:W-:Y:S04]  /*90f0*/  @!P1 STG.E.128 [R4.64+0x40], R16 ;  /* 0x0000401004009986 */ /* 0x0007e8000c101d06 */
[----:B----4-:R3:W-:Y:S04]  /*9100*/  @!P2 STG.E.128 [R4.64], R12 ;  /* 0x0000000c0400a986 */ /* 0x0107e8000c101d06 */
[----:B--2---:R3:W-:Y:S02]  /*9110*/  @!P0 STG.E.128 [R4.64+0x80], R160 ;  /* 0x000080a004008986 */ /* 0x0047e4000c101d06 */
.L_x_433:
[----:B------:R-:W-:Y:S05]  /*9120*/  BSYNC B0 ;  /* 0x0000000000007941 */ /* 0x000fea0003800000 */
.L_x_432:
[----:B------:R-:W-:Y:S01]  /*9130*/  IADD3 R3, R236, 0x40, RZ ;  /* 0x00000040ec037810 */ /* 0x000fe20007ffe0ff */
[----:B------:R-:W-:Y:S03]  /*9140*/  BSSY B0, `(.L_x_434) ;  /* 0x0000013000007945 */ /* 0x000fe60003800000 */
[----:B------:R-:W-:-:S13]  /*9150*/  ISETP.GE.AND P3, PT, R3, R21, PT ;  /* 0x000000150300720c */ /* 0x000fda0003f66270 */
[----:B------:R-:W-:Y:S05]  /*9160*/  @P3 BRA `(.L_x_435) ;  /* 0x0000010000003947 */ /* 0x000fea0003800000 */
[----:B------:R-:W-:Y:S02]  /*9170*/  IADD3 R3, P0, R236, 0x40, RZ ;  /* 0x00000040ec037810 */ /* 0x000fe40007f1e0ff */
[----:B---3--:R-:W-:Y:S02]  /*9180*/  MOV R5, R20 ;  /* 0x0000001400057202 */ /* 0x008fe40000000f00 */
        /* <DEDUP_REMOVED lines=11> */
[----:B------:R3:W-:Y:S04]  /*9240*/  @!P2 STG.E.128 [R4.64], R32 ;  /* 0x000000200400a986 */ /* 0x0007e8000c101d06 */
[----:B----4-:R3:W-:Y:S04]  /*9250*/  @!P1 STG.E.128 [R4.64+0x40], R28 ;  /* 0x0000401c04009986 */ /* 0x0107e8000c101d06 */
[----:B-1----:R3:W-:Y:S02]  /*9260*/  @!P0 STG.E.128 [R4.64+0x80], R24 ;  /* 0x0000801804008986 */ /* 0x0027e4000c101d06 */
.L_x_435:
[----:B------:R-:W-:Y:S05]  /*9270*/  BSYNC B0 ;  /* 0x0000000000007941 */ /* 0x000fea0003800000 */
.L_x_434:
[----:B------:R-:W-:Y:S01]  /*9280*/  IMAD.WIDE.U32 R6, R0, c[0x0][0x3a8], R6 ;  /* 0x0000ea0000067a25 */ /* 0x000fe200078e0006 */
[----:B------:R-:W-:Y:S03]  /*9290*/  BSSY B0, `(.L_x_436) ;  /* 0x0000018000007945 */ /* 0x000fe60003800000 */
[----:B------:R-:W-:Y:S01]  /*92a0*/  IMAD R3, R22, c[0x0][0x3a8], RZ ;  /* 0x0000ea0016037a24 */ /* 0x000fe200078e02ff */
[----:B------:R-:W-:-:S03]  /*92b0*/  IADD3 R6, P0, R23, R6, RZ ;  /* 0x0000000617067210 */ /* 0x000fc60007f1e0ff */
[----:B------:R-:W-:Y:S02]  /*92c0*/  IMAD R3, R0, c[0x0][0x3ac], R3 ;  /* 0x0000eb0000037a24 */ /* 0x000fe400078e0203 */
[----:B------:R-:W-:-:S03]  /*92d0*/  IMAD R0, R38, c[0x0][0x3c0], RZ ;  /* 0x0000f00026007a24 */ /* 0x000fc600078e02ff */
[----:B------:R-:W-:Y:S01]  /*92e0*/  IADD3.X R7, R36, R7, R3, P0, !PT ;  /* 0x0000000724077210 */ /* 0x000fe200007fe403 */
[----:B------:R-:W-:-:S04]  /*92f0*/  IMAD R3, R39, c[0x0][0x3c4], R0 ;  /* 0x0000f10027037a24 */ /* 0x000fc800078e0200 */
[----:B------:R-:W-:-:S05]  /*9300*/  IMAD.WIDE.U32 R6, R39, c[0x0][0x3c0], R6 ;  /* 0x0000f00027067a25 */ /* 0x000fca00078e0006 */
[----:B------:R-:W-:Y:S01]  /*9310*/  IADD3 R3, R3, R7, RZ ;  /* 0x0000000703037210 */ /* 0x000fe20007ffe0ff */
[----:B------:R-:W-:Y:S05]  /*9320*/  @P4 BRA `(.L_x_437) ;  /* 0x000000e000004947 */ /* 0x000fea0003800000 */
[----:B---3--:R-:W-:Y:S01]  /*9330*/  MOV R5, R3 ;  /* 0x0000000300057202 */ /* 0x008fe20000000f00 */
        /* <DEDUP_REMOVED lines=10> */
[----:B-1----:R1:W-:Y:S04]  /*93e0*/  @!P2 STG.E.128 [R4.64], R48 ;  /* 0x000000300400a986 */ /* 0x0023e8000c101d06 */
[----:B------:R1:W-:Y:S04]  /*93f0*/  @!P1 STG.E.128 [R4.64+0x40], R44 ;  /* 0x0000402c04009986 */ /* 0x0003e8000c101d06 */
[----:B------:R1:W-:Y:S02]  /*9400*/  @!P0 STG.E.128 [R4.64+0x80], R40 ;  /* 0x0000802804008986 */ /* 0x0003e4000c101d06 */
.L_x_437:
[----:B------:R-:W-:Y:S05]  /*9410*/  BSYNC B0 ;  /* 0x0000000000007941 */ /* 0x000fea0003800000 */
.L_x_436:
[----:B------:R-:W-:Y:S05]  /*9420*/  @P3 BRA `(.L_x_413) ;  /* 0x000000f000003947 */ /* 0x000fea0003800000 */
[----:B------:R-:W-:Y:S01]  /*9430*/  IADD3 R0, P0, R236, 0x40, RZ ;  /* 0x00000040ec007810 */ /* 0x000fe20007f1e0ff */
[----:B------:R-:W-:Y:S01]  /*9440*/  IMAD.MOV.U32 R7, RZ, RZ, R3 ;  /* 0x000000ffff077224 */ /* 0x000fe200078e0003 */
[----:B------:R-:W-:-:S02]  /*9450*/  ISETP.GE.AND P1, PT, R220, c[0x0][0x220], PT ;  /* 0x00008800dc007a0c */ /* 0x000fc40003f26270 */
[----:B------:R-:W-:Y:S01]  /*9460*/  ISETP.GE.AND P2, PT, R208, c[0x0][0x220], PT ;  /* 0x00008800d0007a0c */ /* 0x000fe20003f46270 */
[----:B-1-3--:R-:W-:Y:S01]  /*9470*/  IMAD.X R4, RZ, RZ, R37, P0 ;  /* 0x000000ffff047224 */ /* 0x00afe200000e0625 */
        /* <DEDUP_REMOVED lines=10> */
.L_x_413:
[----:B------:R-:W-:Y:S05]  /*9520*/  BSYNC B1 ;  /* 0x0000000000017941 */ /* 0x000fea0003800000 */
.L_x_399:
[----:B------:R-:W-:Y:S01]  /*9530*/  ULDC UR5, c[0x0][0x218] ;  /* 0x0000860000057ab9 */ /* 0x000fe20000000800 */
[----:B------:R-:W-:Y:S01]  /*9540*/  IADD3 R218, R218, c[0x0][0xc], RZ ;  /* 0x00000300dada7a10 */ /* 0x000fe20007ffe0ff */
[----:B------:R-:W-:-:S04]  /*9550*/  UIADD3 UR5, UR5, 0x7f, URZ ;  /* 0x0000007f05057890 */ /* 0x000fc8000fffe03f */
[----:B------:R-:W-:-:S04]  /*9560*/  USHF.R.S32.HI UR4, URZ, 0x1f, UR5 ;  /* 0x0000001f3f047899 */ /* 0x000fc80008011405 */
[----:B------:R-:W-:-:S04]  /*9570*/  ULEA.HI UR4, UR4, UR5, URZ, 0x7 ;  /* 0x0000000504047291 */ /* 0x000fc8000f8f383f */
[----:B------:R-:W-:-:S06]  /*9580*/  USHF.R.S32.HI UR4, URZ, 0x7, UR4 ;  /* 0x000000073f047899 */ /* 0x000fcc0008011404 */
[----:B------:R-:W-:-:S13]  /*9590*/  ISETP.GE.AND P0, PT, R218, UR4, PT ;  /* 0x00000004da007c0c */ /* 0x000fda000bf06270 */
[----:B------:R-:W-:Y:S01]  /*95a0*/  @P0 CALL.REL.NOINC `(.L_x_438) ;  /* 0x0000001000000944 */ /* 0x000fe20003c00000 */
[----:B------:R-:W-:Y:S05]  /*95b0*/  BRA `(.L_x_439) ;  /* 0xffff74d000007947 */ /* 0x000fea000383ffff */
.L_x_438:
[----:B------:R-:W-:Y:S05]  /*95c0*/  EXIT ;  /* 0x000000000000794d */ /* 0x000fea0003800000 */
.L_x_440:
        /* <DEDUP_REMOVED lines=11> */
.L_x_680:


//--------------------- .text._ZN5flash44flash_bwd_dq_dk_dv_loop_seqk_parallel_kernelI23Flash_bwd_kernel_traitsILi96ELi64ELi128ELi8ELi2ELi4ELi4ELb0ELb0EN7cutlass10bfloat16_tE19Flash_kernel_traitsILi96ELi64ELi128ELi8ES3_EELb0ELb1ELb0ELb0ELb0ELb0ELb1EEEvNS_16Flash_bwd_paramsE --------------------------
	.section	.text._ZN5flash44flash_bwd_dq_dk_dv_loop_seqk_parallel_kernelI23Flash_bwd_kernel_traitsILi96ELi64ELi128ELi8ELi2ELi4ELi4ELb0ELb0EN7cutlass10bfloat16_tE19Flash_kernel_traitsILi96ELi64ELi128ELi8ES3_EELb0ELb1ELb0ELb0ELb0ELb0ELb1EEEvNS_16Flash_bwd_paramsE,"ax",@progbits
	.sectioninfo	@"SHI_REGISTERS=255"
	.align	128
        .global         _ZN5flash44flash_bwd_dq_dk_dv_loop_seqk_parallel_kernelI23Flash_bwd_kernel_traitsILi96ELi64ELi128ELi8ELi2ELi4ELi4ELb0ELb0EN7cutlass10bfloat16_tE19Flash_kernel_traitsILi96ELi64ELi128ELi8ES3_EELb0ELb1ELb0ELb0ELb0ELb0ELb1EEEvNS_16Flash_bwd_paramsE
        .type           _ZN5flash44flash_bwd_dq_dk_dv_loop_seqk_parallel_kernelI23Flash_bwd_kernel_traitsILi96ELi64ELi128ELi8ELi2ELi4ELi4ELb0ELb0EN7cutlass10bfloat16_tE19Flash_kernel_traitsILi96ELi64ELi128ELi8ES3_EELb0ELb1ELb0ELb0ELb0ELb0ELb1EEEvNS_16Flash_bwd_paramsE,@function
        .size           _ZN5flash44flash_bwd_dq_dk_dv_loop_seqk_parallel_kernelI23Flash_bwd_kernel_traitsILi96ELi64ELi128ELi8ELi2ELi4ELi4ELb0ELb0EN7cutlass10bfloat16_tE19Flash_kernel_traitsILi96ELi64ELi128ELi8ES3_EELb0ELb1ELb0ELb0ELb0ELb0ELb1EEEvNS_16Flash_bwd_paramsE,(.L_x_681 - _ZN5flash44flash_bwd_dq_dk_dv_loop_seqk_parallel_kernelI23Flash_bwd_kernel_traitsILi96ELi64ELi128ELi8ELi2ELi4ELi4ELb0ELb0EN7cutlass10bfloat16_tE19Flash_kernel_traitsILi96ELi64ELi128ELi8ES3_EELb0ELb1ELb0ELb0ELb0ELb0ELb1EEEvNS_16Flash_bwd_paramsE)
        .other          _ZN5flash44flash_bwd_dq_dk_dv_loop_seqk_parallel_kernelI23Flash_bwd_kernel_traitsILi96ELi64ELi128ELi8ELi2ELi4ELi4ELb0ELb0EN7cutlass10bfloat16_tE19Flash_kernel_traitsILi96ELi64ELi128ELi8ES3_EELb0ELb1ELb0ELb0ELb0ELb0ELb1EEEvNS_16Flash_bwd_paramsE,@"STO_CUDA_ENTRY STV_DEFAULT"
_ZN5flash44flash_bwd_dq_dk_dv_loop_seqk_parallel_kernelI23Flash_bwd_kernel_traitsILi96ELi64ELi128ELi8ELi2ELi4ELi4ELb0ELb0EN7cutlass10bfloat16_tE19Flash_kernel_traitsILi96ELi64ELi128ELi8ES3_EELb0ELb1ELb0ELb0ELb0ELb0ELb1EEEvNS_16Flash_bwd_paramsE:
.text._ZN5flash44flash_bwd_dq_dk_dv_loop_seqk_parallel_kernelI23Flash_bwd_kernel_traitsILi96ELi64ELi128ELi8ELi2ELi4ELi4ELb0ELb0EN7cutlass10bfloat16_tE19Flash_kernel_traitsILi96ELi64ELi128ELi8ES3_EELb0ELb1ELb0ELb0ELb0ELb0ELb1EEEvNS_16Flash_bwd_paramsE:
        /* <DEDUP_REMOVED lines=38> */
[-C--:B------:R-:W-:Y:S01]  /*0260*/  LEA.HI R5, R20, R21.reuse, RZ, 0x2 ;  /* 0x0000001514057211 */ /* 0x080fe200078f10ff */
[----:B------:R-:W-:Y:S01]  /*0270*/  UIMAD UR46, UR46, UR10, URZ ;  /* 0x0000000a2e2e72a4 */ /* 0x000fe2000f8e023f */
[----:B------:R-:W-:Y:S01]  /*0280*/  LEA.HI R0, R10, R2, RZ, 0x1 ;  /* 0x000000020a007211 */ /* 0x000fe200078f08ff */
[----:B------:R-:W-:Y:S01]  /*0290*/  UIMAD UR55, UR6, UR4, UR55 ;  /* 0x00000004063772a4 */ /* 0x000fe2000f8e0237 */
[----:B------:R-:W-:Y:S01]  /*02a0*/  SHF.R.S32.HI R3, RZ, 0x3, R16 ;  /* 0x00000003ff037819 */ /* 0x000fe20000011410 */
[----:B------:R-:W-:Y:S01]  /*02b0*/  UIMAD UR52, UR5, UR32, URZ ;  /* 0x00000020053472a4 */ /* 0x000fe2000f8e023f */
[----:B------:R-:W-:Y:S01]  /*02c0*/  LOP3.LUT R0, R0, 0xfffffffe, RZ, 0xc0, !PT ;  /* 0xfffffffe00007812 */ /* 0x000fe200078ec0ff */
[----:B------:R-:W-:Y:S01]  /*02d0*/  UIMAD UR4, UR32, UR9, UR35 ;  /* 0x00000009200472a4 */ /* 0x000fe2000f8e0223 */
[----:B------:R-:W-:Y:S01]  /*02e0*/  LOP3.LUT R4, R5, 0xfffffffc, RZ, 0xc0, !PT ;  /* 0xfffffffc05047812 */ /* 0x000fe200078ec0ff */
[----:B------:R-:W-:Y:S01]  /*02f0*/  IMAD.SHL.U32 R6, R3, 0x40, RZ ;  /* 0x0000004003067824 */ /* 0x000fe200078e00ff */
[----:B------:R-:W-:Y:S01]  /*0300*/  LEA.HI R11, R20, R21, RZ, 0x5 ;  /* 0x00000015140b7211 */ /* 0x000fe200078f28ff */
[----:B------:R-:W-:Y:S01]  /*0310*/  IMAD.IADD R15, R2, 0x1, -R0 ;  /* 0x00000001020f7824 */ /* 0x000fe200078e0a00 */
[--C-:B------:R-:W-:Y:S01]  /*0320*/  SHF.R.S32.HI R0, RZ, 0x2, R5.reuse ;  /* 0x00000002ff007819 */ /* 0x100fe20000011405 */
[----:B------:R-:W-:Y:S01]  /*0330*/  IMAD.IADD R18, R21, 0x1, -R4 ;  /* 0x0000000115127824 */ /* 0x000fe200078e0a04 */
[----:B------:R-:W-:Y:S01]  /*0340*/  SHF.R.S32.HI R2, RZ, 0x1f, R5 ;  /* 0x0000001fff027819 */ /* 0x000fe20000011405 */
[----:B------:R-:W-:Y:S01]  /*0350*/  @!UP5 UIMAD UR5, UR32, UR11, UR35 ;  /* 0x0000000b2005d2a4 */ /* 0x000fe2000f8e0223 */
[-C--:B------:R-:W-:Y:S01]  /*0360*/  LEA.HI R3, R5, R0.reuse, RZ, 0x1 ;  /* 0x0000000005037211 */ /* 0x080fe200078f08ff */
[----:B------:R-:W-:Y:S01]  /*0370*/  IMAD.SHL.U32 R222, R18, 0x8, RZ ;  /* 0x0000000812de7824 */ /* 0x000fe200078e00ff */
        /* <DEDUP_REMOVED lines=8> */
[----:B------:R-:W-:Y:S01]  /*0400*/  LOP3.LUT R2, R6, 0xc0, RZ, 0xc0, !PT ;  /* 0x000000c006027812 */ /* 0x000fe200078ec0ff */
[C---:B------:R-:W-:Y:S01]  /*0410*/  IMAD.IADD R7, R0.reuse, 0x1, -R5 ;  /* 0x0000000100077824 */ /* 0x040fe200078e0a05 */
[----:B------:R-:W-:Y:S01]  /*0420*/  ULDC.U8 UR8, c[0x0][0x3d0] ;  /* 0x0000f40000087ab9 */ /* 0x000fe20000000000 */
[----:B------:R-:W-:Y:S01]  /*0430*/  IMAD.IADD R8, R0, 0x1, -R3 ;  /* 0x0000000100087824 */ /* 0x000fe200078e0a03 */
[----:B------:R-:W-:Y:S01]  /*0440*/  SHF.R.U32.HI R5, RZ, 0x3, R2 ;  /* 0x00000003ff057819 */ /* 0x000fe20000011602 */
[----:B------:R-:W-:Y:S01]  /*0450*/  ULDC UR50, c[0x0][0x224] ;  /* 0x0000890000327ab9 */ /* 0x000fe20000000800 */
[----:B------:R-:W-:Y:S01]  /*0460*/  LOP3.LUT R3, R2, 0x18, R222, 0xf8, !PT ;  /* 0x0000001802037812 */ /* 0x000fe200078ef8de */
[----:B------:R-:W-:Y:S01]  /*0470*/  @UP5 UIMAD UR54, UR32, UR49, URZ ;  /* 0x00000031203652a4 */ /* 0x000fe2000f8e023f */
[----:B------:R-:W-:Y:S01]  /*0480*/  SHF.R.S32.HI R6, RZ, 0x1f, R4 ;  /* 0x0000001fff067819 */ /* 0x000fe20000011404 */
[----:B------:R-:W-:Y:S01]  /*0490*/  ULDC.64 UR12, c[0x0][0x118] ;  /* 0x00004600000c7ab9 */ /* 0x000fe20000000a00 */
[--C-:B------:R-:W-:Y:S01]  /*04a0*/  SHF.R.S32.HI R2, RZ, 0x5, R11.reuse ;  /* 0x00000005ff027819 */ /* 0x100fe2000001140b */
[----:B------:R-:W-:Y:S01]  /*04b0*/  UMOV UR61, 0x4 ;  /* 0x00000004003d7882 */ /* 0x000fe20000000000 */
[----:B------:R-:W-:Y:S01]  /*04c0*/  SHF.R.S32.HI R0, RZ, 0x1f, R11 ;  /* 0x0000001fff007819 */ /* 0x000fe2000001140b */
[----:B------:R-:W-:Y:S01]  /*04d0*/  ULOP3.LUT UR56, UR35, UR56, URZ, 0x3c, !UPT ;  /* 0x0000003823387292 */ /* 0x000fe2000f8e3c3f */
[----:B------:R-:W-:Y:S01]  /*04e0*/  LOP3.LUT R9, R3, R5, RZ, 0x3c, !PT ;  /* 0x0000000503097212 */ /* 0x000fe200078e3cff */
[----:B------:R-:W-:Y:S01]  /*04f0*/  IMAD R7, R2, 0x8, R7 ;  /* 0x0000000802077824 */ /* 0x000fe200078e0207 */
[----:B------:R-:W-:Y:S01]  /*0500*/  LEA.HI R22, R6, R4, RZ, 0x2 ;  /* 0x0000000406167211 */ /* 0x000fe200078f10ff */
[----:B------:R-:W-:Y:S01]  /*0510*/  USHF.R.S32.HI UR57, URZ, 0x1f, UR35 ;  /* 0x0000001f3f397899 */ /* 0x000fe20008011423 */
[-C--:B------:R-:W-:Y:S01]  /*0520*/  LEA.HI R3, R11, R2.reuse, RZ, 0x1 ;  /* 0x000000020b037211 */ /* 0x080fe200078f08ff */
[----:B------:R-:W-:Y:S01]  /*0530*/  UISETP.NE.AND UP6, UPT, UR8, URZ, UPT ;  /* 0x0000003f0800728c */ /* 0x000fe2000bfc5270 */
[----:B------:R-:W-:Y:S01]  /*0540*/  LEA.HI R0, R0, R2, RZ, 0x2 ;  /* 0x0000000200007211 */ /* 0x000fe200078f10ff */
[----:B------:R-:W-:Y:S01]  /*0550*/  USHF.R.S32.HI UR59, URZ, 0x1f, UR32 ;  /* 0x0000001f3f3b7899 */ /* 0x000fe20008011420 */
[----:B------:R-:W-:Y:S01]  /*0560*/  LOP3.LUT R4, R10, 0xfffffff0, RZ, 0xc0, !PT ;  /* 0xfffffff00a047812 */ /* 0x000fe200078ec0ff */
[----:B------:R-:W-:Y:S01]  /*0570*/  USHF.R.S32.HI UR58, URZ, 0x1f, UR35 ;  /* 0x0000001f3f3a7899 */ /* 0x000fe20008011423 */
[----:B------:R-:W-:Y:S01]  /*0580*/  LOP3.LUT R5, R3, 0xfffffffe, RZ, 0xc0, !PT ;  /* 0xfffffffe03057812 */ /* 0x000fe200078ec0ff */
[----:B------:R-:W-:Y:S01]  /*0590*/  UIMAD.WIDE.U32 UR42, UR36, UR44, URZ ;  /* 0x0000002c242a72a5 */ /* 0x000fe2000f8e003f */
[----:B------:R-:W-:Y:S01]  /*05a0*/  LOP3.LUT R3, R0, 0xfffffffc, RZ, 0xc0, !PT ;  /* 0xfffffffc00037812 */ /* 0x000fe200078ec0ff */
[C---:B------:R-:W-:Y:S01]  /*05b0*/  IMAD.IADD R0, R21.reuse, 0x1, -R4 ;  /* 0x0000000115007824 */ /* 0x040fe200078e0a04 */
[----:B------:R-:W-:Y:S01]  /*05c0*/  LEA.HI R10, R20, R21, RZ, 0x6 ;  /* 0x00000015140a7211 */ /* 0x000fe200078f30ff */
[----:B------:R-:W-:Y:S01]  /*05d0*/  IMAD.IADD R183, R2, 0x1, -R5 ;  /* 0x0000000102b77824 */ /* 0x000fe200078e0a05 */
[----:B------:R-:W-:Y:S01]  /*05e0*/  LOP3.LUT P2, RZ, R8, 0x2, RZ, 0xc0, !PT ;  /* 0x0000000208ff7812 */ /* 0x000fe2000784c0ff */
[----:B------:R-:W-:Y:S01]  /*05f0*/  IMAD.IADD R11, R2, 0x1, -R3 ;  /* 0x00000001020b7824 */ /* 0x000fe200078e0a03 */
[----:B------:R-:W-:Y:S01]  /*0600*/  SHF.R.S32.HI R4, RZ, 0x1f, R0 ;  /* 0x0000001fff047819 */ /* 0x000fe20000011400 */
[----:B------:R-:W-:Y:S01]  /*0610*/  UIMAD UR51, UR37, UR44, URZ ;  /* 0x0000002c253372a4 */ /* 0x000fe2000f8e023f */
[----:B------:R-:W-:Y:S01]  /*0620*/  LOP3.LUT R3, R16, 0xfffffff8, RZ, 0xc0, !PT ;  /* 0xfffffff810037812 */ /* 0x000fe200078ec0ff */
[----:B------:R-:W-:Y:S01]  /*0630*/  USHF.R.S32.HI UR53, URZ, 0x1f, UR47 ;  /* 0x0000001f3f357899 */ /* 0x000fe2000801142f */
[-C--:B------:R-:W-:Y:S01]  /*0640*/  LEA.HI R2, R0, R0.reuse, RZ, 0x1 ;  /* 0x0000000000027211 */ /* 0x080fe200078f08ff */
[----:B------:R-:W-:Y:S01]  /*0650*/  UIMAD UR50, UR4, UR50, URZ ;  /* 0x00000032043272a4 */ /* 0x000fe2000f8e023f */
[----:B------:R-:W-:Y:S01]  /*0660*/  LEA.HI R12, R4, R0, RZ, 0x3 ;  /* 0x00000000040c7211 */ /* 0x000fe200078f18ff */
[----:B------:R-:W-:Y:S01]  /*0670*/  IMAD.IADD R3, R21, 0x1, -R3 ;  /* 0x0000000115037824 */ /* 0x000fe200078e0a03 */
[----:B------:R-:W-:Y:S01]  /*0680*/  LOP3.LUT R5, R2, 0x7fffffe, RZ, 0xc0, !PT ;  /* 0x07fffffe02057812 */ /* 0x000fe200078ec0ff */
[----:B------:R-:W-:Y:S01]  /*0690*/  @!UP5 UIMAD UR49, UR5, UR49, URZ ;  /* 0x000000310531d2a4 */ /* 0x000fe2000f8e023f */
[----:B------:R-:W-:Y:S01]  /*06a0*/  LOP3.LUT R4, R12, 0xfffffff8, RZ, 0xc0, !PT ;  /* 0xfffffff80c047812 */ /* 0x000fe200078ec0ff */
[----:B------:R-:W-:Y:S01]  /*06b0*/  USHF.R.S32.HI UR48, URZ, 0x1f, UR41 ;  /* 0x0000001f3f307899 */ /* 0x000fe20008011429 */
[----:B------:R-:W-:Y:S01]  /*06c0*/  LEA.HI R6, R3, R3, RZ, 0x1 ;  /* 0x0000000303067211 */ /* 0x000fe200078f08ff */
[C---:B------:R-:W-:Y:S01]  /*06d0*/  IMAD.IADD R19, R0.reuse, 0x1, -R5 ;  /* 0x0000000100137824 */ /* 0x040fe200078e0a05 */
[----:B------:R-:W-:Y:S01]  /*06e0*/  SHF.R.S32.HI R10, RZ, 0x6, R10 ;  /* 0x00000006ff0a7819 */ /* 0x000fe2000001140a */
[----:B------:R-:W-:Y:S01]  /*06f0*/  IMAD.IADD R14, R0, 0x1, -R4 ;  /* 0x00000001000e7824 */ /* 0x000fe200078e0a04 */
[----:B------:R-:W-:Y:S01]  /*0700*/  LOP3.LUT R0, R6, 0x3fffffe, RZ, 0xc0, !PT ;  /* 0x03fffffe06007812 */ /* 0x000fe200078ec0ff */
[----:B------:R-:W-:Y:S01]  /*0710*/  IMAD.U32 R4, R7, 0x20, R9 ;  /* 0x0000002007047824 */ /* 0x000fe200078e0009 */
[----:B------:R-:W-:Y:S01]  /*0720*/  LEA.HI R9, R20, R21, RZ, 0x7 ;  /* 0x0000001514097211 */ /* 0x000fe200078f38ff */
[----:B------:R-:W-:Y:S01]  /*0730*/  IMAD.SHL.U32 R21, R21, 0x2, RZ ;  /* 0x0000000215157824 */ /* 0x000fe200078e00ff */
[----:B------:R-:W-:Y:S01]  /*0740*/  LOP3.LUT P5, RZ, R14, 0x2, RZ, 0xc0, !PT ;  /* 0x000000020eff7812 */ /* 0x000fe200078ac0ff */
[C---:B------:R-:W-:Y:S01]  /*0750*/  IMAD.IADD R5, R3.reuse, 0x1, -R0 ;  /* 0x0000000103057824 */ /* 0x040fe200078e0a00 */
[----:B------:R1:W-:Y:S01]  /*0760*/  STL [R1+0x8], R4 ;  /* 0x0000080401007387 */ /* 0x0003e20000100800 */
[----:B------:R-:W-:Y:S01]  /*0770*/  IMAD R0, R10, 0x4, R15 ;  /* 0x000000040a007824 */ /* 0x000fe200078e020f */
[----:B------:R-:W-:Y:S01]  /*0780*/  LOP3.LUT P6, RZ, R14, 0x4, RZ, 0xc0, !PT ;  /* 0x000000040eff7812 */ /* 0x000fe200078cc0ff */
[----:B------:R-:W-:Y:S01]  /*0790*/  IMAD.SHL.U32 R3, R3, 0x40, RZ ;  /* 0x0000004003037824 */ /* 0x000fe200078e00ff */
[----:B------:R-:W-:Y:S01]  /*07a0*/  SEL R178, R182, 0xffffffe0, !P5 ;  /* 0xffffffe0b6b27807 */ /* 0x000fe20006800000 */
[----:B------:R-:W-:Y:S01]  /*07b0*/  IMAD R17, R0, 0x8, R5 ;  /* 0x0000000800117824 */ /* 0x000fe200078e0205 */
[--C-:B------:R-:W-:Y:S01]  /*07c0*/  SHF.R.S32.HI R5, RZ, 0x1, R2.reuse ;  /* 0x00000001ff057819 */ /* 0x100fe20000011402 */
[----:B------:R-:W-:Y:S01]  /*07d0*/  UMOV UR40, 0xffffd000 ;  /* 0xffffd00000287882 */ /* 0x000fe20000000000 */
[----:B------:R-:W-:-:S02]  /*07e0*/  SHF.R.S32.HI R2, RZ, 0x1f, R2 ;  /* 0x0000001fff027819 */ /* 0x000fc40000011402 */
[----:B------:R-:W-:Y:S01]  /*07f0*/  SHF.R.S32.HI R0, RZ, 0x1, R6 ;  /* 0x00000001ff007819 */ /* 0x000fe20000011406 */
[----:B------:R-:W-:Y:S01]  /*0800*/  IMAD.SHL.U32 R6, R18, 0x2, RZ ;  /* 0x0000000212067824 */ /* 0x000fe200078e00ff */
[----:B------:R-:W-:Y:S02]  /*0810*/  SEL R179, R179, 0x40, P6 ;  /* 0x00000040b3b37807 */ /* 0x000fe40003000000 */
[----:B------:R-:W-:-:S04]  /*0820*/  LOP3.LUT P4, RZ, R0, 0x2, RZ, 0xc0, !PT ;  /* 0x0000000200ff7812 */ /* 0x000fc8000788c0ff */
[----:B------:R-:W-:Y:S02]  /*0830*/  SEL R172, R182, 0xffffffe0, !P4 ;  /* 0xffffffe0b6ac7807 */ /* 0x000fe40006000000 */
[----:B-1----:R-:W-:-:S04]  /*0840*/  LOP3.LUT R4, R8, 0x1, RZ, 0xc0, !PT ;  /* 0x0000000108047812 */ /* 0x002fc800078ec0ff */
[----:B------:R-:W-:Y:S02]  /*0850*/  ISETP.NE.U32.AND P3, PT, R4, 0x1, PT ;  /* 0x000000010400780c */ /* 0x000fe40003f65070 */
[----:B------:R-:W-:Y:S01]  /*0860*/  LEA.HI R4, R2, R5, RZ, 0x2 ;  /* 0x0000000502047211 */ /* 0x000fe200078f10ff */
[----:B------:R-:W-:Y:S01]  /*0870*/  IMAD.SHL.U32 R2, R0, 0x40, RZ ;  /* 0x0000004000027824 */ /* 0x000fe200078e00ff */
[----:B------:R-:W-:Y:S01]  /*0880*/  LOP3.LUT R0, R3, 0x1c0, RZ, 0xc0, !PT ;  /* 0x000001c003007812 */ /* 0x000fe200078ec0ff */
[----:B------:R-:W-:Y:S01]  /*0890*/  IMAD.SHL.U32 R3, R11, 0x10, RZ ;  /* 0x000000100b037824 */ /* 0x000fe200078e00ff */
[----:B------:R-:W-:Y:S02]  /*08a0*/  LOP3.LUT R4, R4, 0xfffffffc, RZ, 0xc0, !PT ;  /* 0xfffffffc04047812 */ /* 0x000fe400078ec0ff */
[----:B------:R-:W-:Y:S02]  /*08b0*/  LOP3.LUT R2, R2, 0xc0, RZ, 0xc0, !PT ;  /* 0x000000c002027812 */ /* 0x000fe400078ec0ff */
[----:B------:R-:W-:Y:S01]  /*08c0*/  LOP3.LUT R3, R0, 0x30, R3, 0xf8, !PT ;  /* 0x0000003000037812 */ /* 0x000fe200078ef803 */
[----:B------:R-:W-:Y:S01]  /*08d0*/  IMAD.IADD R13, R5, 0x1, -R4 ;  /* 0x00000001050d7824 */ /* 0x000fe200078e0a04 */
[----:B------:R-:W-:-:S02]  /*08e0*/  LOP3.LUT R5, R2, 0x8, R16, 0xf8, !PT ;  /* 0x0000000802057812 */ /* 0x000fc400078ef810 */
[----:B------:R-:W-:Y:S02]  /*08f0*/  SHF.R.U32.HI R4, RZ, 0x3, R2 ;  /* 0x00000003ff047819 */ /* 0x000fe40000011602 */
[----:B------:R-:W-:Y:S02]  /*0900*/  LOP3.LUT R2, R3, 0x8, R16, 0xf8, !PT ;  /* 0x0000000803027812 */ /* 0x000fe400078ef810 */
[----:B------:R-:W-:Y:S02]  /*0910*/  LOP3.LUT R173, R5, R4, RZ, 0x3c, !PT ;  /* 0x0000000405ad7212 */ /* 0x000fe400078e3cff */
        /* <DEDUP_REMOVED lines=10> */
[----:B------:R-:W-:Y:S01]  /*09c0*/  IMAD.IADD R7, R8, 0x1, -R0 ;  /* 0x0000000108077824 */ /* 0x000fe200078e0a00 */
[----:B------:R-:W-:Y:S01]  /*09d0*/  SEL R185, R185, 0x10, !P3 ;  /* 0x00000010b9b97807 */ /* 0x000fe20005800000 */
[----:B------:R-:W-:Y:S01]  /*09e0*/  IMAD.SHL.U32 R0, R10, 0x20, RZ ;  /* 0x000000200a007824 */ /* 0x000fe200078e00ff */
[----:B------:R-:W-:Y:S01]  /*09f0*/  LOP3.LUT P0, RZ, R13, 0x2, RZ, 0xc0, !PT ;  /* 0x000000020dff7812 */ /* 0x000fe2000780c0ff */
[----:B------:R-:W-:-:S02]  /*0a00*/  IMAD R12, R3, 0x8, R19 ;  /* 0x00000008030c7824 */ /* 0x000fc400078e0213 */
[C---:B------:R-:W-:Y:S01]  /*0a10*/  IMAD R177, R11.reuse, 0x2, R3 ;  /* 0x000000020bb17824 */ /* 0x040fe200078e0203 */
[----:B------:R-:W-:Y:S02]  /*0a20*/  LOP3.LUT R8, R0, 0x6, R21, 0xf8, !PT ;  /* 0x0000000600087812 */ /* 0x000fe400078ef815 */
[----:B------:R-:W-:Y:S01]  /*0a30*/  LOP3.LUT R5, R2, 0x20, R0, 0xf8, !PT ;  /* 0x0000002002057812 */ /* 0x000fe200078ef800 */
[----:B------:R-:W-:Y:S01]  /*0a40*/  IMAD R0, R11, 0x200, R6 ;  /* 0x000002000b007824 */ /* 0x000fe200078e0206 */
[----:B------:R-:W-:Y:S01]  /*0a50*/  SHF.R.U32.HI R2, RZ, 0x3, R2 ;  /* 0x00000003ff027819 */ /* 0x000fe20000011602 */
[----:B------:R1:W-:Y:S01]  /*0a60*/  STL [R1+0x14], R8 ;  /* 0x0000140801007387 */ /* 0x0003e20000100800 */
[----:B------:R-:W-:Y:S01]  /*0a70*/  SEL R182, R182, 0xffffffe0, !P0 ;  /* 0xffffffe0b6b67807 */ /* 0x000fe20004000000 */
        /* <DEDUP_REMOVED lines=21> */
[----:B------:R-:W-:Y:S01]  /*0bd0*/  IMAD.SHL.U32 R188, R188, 0x2, RZ ;  /* 0x00000002bcbc7824 */ /* 0x000fe200078e00ff */
[----:B------:R-:W-:Y:S01]  /*0be0*/  LOP3.LUT R0, R0, 0x1c0, RZ, 0xc0, !PT ;  /* 0x000001c000007812 */ /* 0x000fe200078ec0ff */
[----:B------:R-:W-:Y:S01]  /*0bf0*/  IMAD.IADD R8, R8, 0x1, R10 ;  /* 0x0000000108087824 */ /* 0x000fe200078e020a */
        /* <DEDUP_REMOVED lines=21> */
[C---:B------:R-:W-:Y:S01]  /*0d50*/  IADD3 R251, R250.reuse, 0x20, RZ ;  /* 0x00000020fafb7810 */ /* 0x040fe20007ffe0ff */
[----:B------:R-:W-:Y:S01]  /*0d60*/  IMAD.IADD R180, R177, 0x1, R179 ;  /* 0x00000001b1b47824 */ /* 0x000fe200078e02b3 */
[----:B------:R-:W-:Y:S01]  /*0d70*/  SHF.R.S32.HI R2, RZ, 0x1f, R0 ;  /* 0x0000001fff027819 */ /* 0x000fe20000011400 */
[----:B------:R-:W-:Y:S01]  /*0d80*/  IMAD.IADD R183, R183, 0x1, R5 ;  /* 0x00000001b7b77824 */ /* 0x000fe200078e0205 */
[----:B------:R-:W-:Y:S01]  /*0d90*/  @P1 IADD3 R251, R250, -0x20, RZ ;  /* 0xffffffe0fafb1810 */ /* 0x000fe20007ffe0ff */
[----:B------:R-:W-:Y:S01]  /*0da0*/  IMAD.IADD R185, R185, 0x1, R186 ;  /* 0x00000001b9b97824 */ /* 0x000fe200078e02ba */
[C---:B------:R-:W-:Y:S01]  /*0db0*/  SHF.L.U64.HI R2, R0.reuse, 0x2, R2 ;  /* 0x0000000200027819 */ /* 0x040fe20000010202 */
[----:B------:R-:W-:-:S02]  /*0dc0*/  IMAD.SHL.U32 R0, R0, 0x4, RZ ;  /* 0x0000000400007824 */ /* 0x000fc400078e00ff */
[----:B------:R-:W-:Y:S02]  /*0dd0*/  IMAD.IADD R179, R178, 0x1, R179 ;  /* 0x00000001b2b37824 */ /* 0x000fe400078e02b3 */
[----:B------:R1:W-:Y:S04]  /*0de0*/  STL [R1+0x10], R2 ;  /* 0x0000100201007387 */ /* 0x0003e80000100800 */
[----:B------:R2:W-:Y:S01]  /*0df0*/  STL [R1+0xc], R0 ;  /* 0x00000c0001007387 */ /* 0x0005e20000100800 */
[----:B-1--4-:R-:W-:-:S03]  /*0e00*/  IMAD.SHL.U32 R2, R3, 0x2, RZ ;  /* 0x0000000203027824 */ /* 0x012fc600078e00ff */
.L_x_482:
[----:B------:R-:W-:Y:S02]  /*0e10*/  ULDC.64 UR4, c[0x0][0x240] ;  /* 0x0000900000047ab9 */ /* 0x000fe40000000a00 */
[----:B------:R-:W-:Y:S02]  /*0e20*/  UISETP.NE.U32.AND UP1, UPT, URZ, UR4, UPT ;  /* 0x000000043f00728c */ /* 0x000fe4000bf25070 */
[----:B------:R-:W-:-:S02]  /*0e30*/  USHF.L.U32 UR11, UR32, 0x2, URZ ;  /* 0x00000002200b7899 */ /* 0x000fc4000800063f */
[----:B------:R-:W-:Y:S02]  /*0e40*/  USHF.R.S32.HI UR39, URZ, 0x1f, UR32 ;  /* 0x0000001f3f277899 */ /* 0x000fe40008011420 */
[----:B------:R-:W-:Y:S02]  /*0e50*/  UISETP.NE.AND.EX UP1, UPT, URZ, UR5, UPT, UP1 ;  /* 0x000000053f00728c */ /* 0x000fe4000bf25310 */
[----:B------:R-:W-:Y:S02]  /*0e60*/  ULDC.64 UR8, c[0x0][0x250] ;  /* 0x0000940000087ab9 */ /* 0x000fe40000000a00 */
[----:B------:R-:W-:Y:S02]  /*0e70*/  UISETP.NE.U32.AND UP3, UPT, URZ, UR8, UPT ;  /* 0x000000083f00728c */ /* 0x000fe4000bf65070 */
[----:B------:R-:W-:Y:S01]  /*0e80*/  USHF.L.U64.HI UR10, UR32, 0x2, UR39 ;  /* 0x00000002200a7899 */ /* 0x000fe20008010227 */
[----:B------:R-:W-:Y:S01]  /*0e90*/  PLOP3.LUT P2, PT, PT, PT, UP1, 0x80, 0x0 ;  /* 0x000000000000781c */ /* 0x000fe20003f4f018 */
[----:B------:R-:W-:-:S02]  /*0ea0*/  UIADD3 UR4, UP0, UR11, UR4, URZ ;  /* 0x000000040b047290 */ /* 0x000fc4000ff1e03f */
[----:B------:R-:W-:Y:S02]  /*0eb0*/  UISETP.NE.AND.EX UP3, UPT, URZ, UR9, UPT, UP3 ;  /* 0x000000093f00728c */ /* 0x000fe4000bf65330 */
[----:B------:R-:W-:Y:S02]  /*0ec0*/  UIADD3.X UR5, UR10, UR5, URZ, UP0, !UPT ;  /* 0x000000050a057290 */ /* 0x000fe400087fe43f */
[----:B-123--:R-:W-:Y:S01]  /*0ed0*/  IMAD.U32 R4, RZ, RZ, UR4 ;  /* 0x00000004ff047e24 */ /* 0x00efe2000f8e00ff */
[----:B------:R-:W-:Y:S01]  /*0ee0*/  ULDC.U8 UR14, c[0x0][0x312] ;  /* 0x0000c480000e7ab9 */ /* 0x000fe20000000000 */
[----:B------:R-:W-:Y:S01]  /*0ef0*/  PLOP3.LUT P0, PT, PT, PT, UP3, 0x80, 0x0 ;  /* 0x000000000000781c */ /* 0x000fe20003f0f038 */
[----:B------:R-:W-:Y:S01]  /*0f00*/  ULDC.64 UR6, c[0x0][0x248] ;  /* 0x0000920000067ab9 */ /* 0x000fe20000000a00 */
[----:B------:R-:W-:Y:S01]  /*0f10*/  IMAD.U32 R5, RZ, RZ, UR5 ;  /* 0x00000005ff057e24 */ /* 0x000fe2000f8e00ff */
[----:B------:R-:W-:Y:S02]  /*0f20*/  UISETP.NE.AND UP4, UPT, UR14, URZ, UPT ;  /* 0x0000003f0e00728c */ /* 0x000fe4000bf85270 */
[----:B------:R-:W-:-:S02]  /*0f30*/  @UP3 UIADD3 UR4, UP0, UR11, UR8, URZ ;  /* 0x000000080b043290 */ /* 0x000fc4000ff1e03f */
[----:B------:R1:W3:Y:S01]  /*0f40*/  @P2 LDG.E R8, [R4.64] ;  /* 0x0000000c04082981 */ /* 0x0002e2000c1e1900 */
[----:B------:R-:W-:Y:S02]  /*0f50*/  UISETP.EQ.U32.AND UP2, UPT, URZ, UR6, UPT ;  /* 0x000000063f00728c */ /* 0x000fe4000bf42070 */
[----:B------:R-:W-:Y:S01]  /*0f60*/  @UP3 UIADD3.X UR5, UR10, UR9, URZ, UP0, !UPT ;  /* 0x000000090a053290 */ /* 0x000fe200087fe43f */
[----:B----4-:R1:W4:Y:S01]  /*0f70*/  @P2 LDG.E R3, [R4.64+0x4] ;  /* 0x0000040c04032981 */ /* 0x010322000c1e1900 */
[----:B------:R-:W-:Y:S01]  /*0f80*/  MOV R6, UR4 ;  /* 0x0000000400067c02 */ /* 0x000fe20008000f00 */
[----:B------:R-:W-:-:S03]  /*0f90*/  UISETP.EQ.OR.EX UP2, UPT, URZ, UR7, !UP4, UP2 ;  /* 0x000000073f00728c */ /* 0x000fc6000e742720 */
[----:B------:R-:W-:Y:S01]  /*0fa0*/  IMAD.U32 R7, RZ, RZ, UR5 ;  /* 0x00000005ff077e24 */ /* 0x000fe2000f8e00ff */
[----:B------:R-:W-:-:S04]  /*0fb0*/  UIADD3 UR6, UP0, UR11, UR6, URZ ;  /* 0x000000060b067290 */ /* 0x000fc8000ff1e03f */
[----:B-----5:R-:W5:Y:S01]  /*0fc0*/  @P0 LDG.E R6, [R6.64] ;  /* 0x0000000c06060981 */ /* 0x020f62000c1e1900 */
[----:B------:R-:W-:Y:S01]  /*0fd0*/  PLOP3.LUT P1, PT, PT, PT, UP2, 0x80, 0x0 ;  /* 0x000000000000781c */ /* 0x000fe20003f2f028 */
[----:B------:R-:W-:Y:S01]  /*0fe0*/  UIADD3.X UR7, UR10, UR7, URZ, UP0, !UPT ;  /* 0x000000070a077290 */ /* 0x000fe200087fe43f */
[----:B-1----:R-:W-:-:S05]  /*0ff0*/  IMAD.U32 R4, RZ, RZ, UR6 ;  /* 0x00000006ff047e24 */ /* 0x002fca000f8e00ff */
[----:B------:R-:W-:-:S06]  /*1000*/  MOV R5, UR7 ;  /* 0x0000000700057c02 */ /* 0x000fcc0008000f00 */
[----:B--2---:R-:W2:Y:S01]  /*1010*/  @!P1 LDG.E R0, [R4.64] ;  /* 0x0000000c04009981 */ /* 0x004ea2000c1e1900 */
[----:B------:R-:W-:Y:S02]  /*1020*/  UMOV UR15, 0xffffffff ;  /* 0xffffffff000f7882 */ /* 0x000fe40000000000 */
[----:B------:R-:W-:Y:S02]  /*1030*/  UMOV UR19, URZ ;  /* 0x0000003f00137c82 */ /* 0x000fe40008000000 */
[----:B------:R-:W-:Y:S02]  /*1040*/  UMOV UR26, 0xffffffff ;  /* 0xffffffff001a7882 */ /* 0x000fe40000000000 */
[----:B------:R-:W-:Y:S01]  /*1050*/  ULDC UR6, c[0x0][0x218] ;  /* 0x0000860000067ab9 */ /* 0x000fe20000000800 */
[----:B---3--:R-:W1:Y:S08]  /*1060*/  @P2 R2UR UR15, R8 ;  /* 0x00000000080f23c2 */ /* 0x008e7000000e0000 */
[----:B----4-:R-:W1:Y:S08]  /*1070*/  @P2 R2UR UR4, R3 ;  /* 0x00000000030423c2 */ /* 0x010e7000000e0000 */
[----:B-----5:R3:W4:Y:S01]  /*1080*/  @P0 R2UR UR19, R6 ;  /* 0x00000000061303c2 */ /* 0x02072200000e0000 */
[----:B------:R-:W-:-:S04]  /*1090*/  ISETP.NE.U32.AND P0, PT, RZ, c[0x0][0x248], PT ;  /* 0x00009200ff007a0c */ /* 0x000fc80003f05070 */
[----:B------:R-:W-:Y:S01]  /*10a0*/  ISETP.NE.AND.EX P0, PT, RZ, c[0x0][0x24c], PT, P0 ;  /* 0x00009300ff007a0c */ /* 0x000fe20003f05300 */
[----:B-1----:R-:W-:Y:S02]  /*10b0*/  @UP1 UIADD3 UR25, UR4, -UR15, URZ ;  /* 0x8000000f04191290 */ /* 0x002fe4000fffe03f */
[----:B--2---:R3:W1:Y:S05]  /*10c0*/  @!P1 R2UR UR26, R0 ;  /* 0x00000000001a93c2 */ /* 0x00466a00000e0000 */
[----:B------:R-:W-:-:S05]  /*10d0*/  @!UP1 ULDC UR25, c[0x0][0x214] ;  /* 0x0000850000199ab9 */ /* 0x000fca0000000800 */
[----:B------:R-:W-:Y:S05]  /*10e0*/  @!P0 BRA `(.L_x_441) ;  /* 0x0000007000008947 */ /* 0x000fea0003800000 */
[----:B----4-:R-:W-:-:S13]  /*10f0*/  PLOP3.LUT P0, PT, PT, PT, UP4, 0x80, 0x0 ;  /* 0x000000000000781c */ /* 0x010fda0003f0f048 */
[----:B---3--:R-:W2:Y:S04]  /*1100*/  @P0 LDG.E R0, [R4.64+0x4] ;  /* 0x0000040c04000981 */ /* 0x008ea8000c1e1900 */
[----:B------:R-:W3:Y:S01]  /*1110*/  @!P0 LDG.E R4, [R4.64] ;  /* 0x0000000c04048981 */ /* 0x000ee2000c1e1900 */
[----:B--2---:R-:W2:Y:S02]  /*1120*/  @P0 R2UR UR4, R0 ;  /* 0x00000000000403c2 */ /* 0x004ea400000e0000 */
[----:B-12---:R-:W-:-:S11]  /*1130*/  @UP4 UIADD3 UR6, UR4, -UR26, URZ ;  /* 0x8000001a04064290 */ /* 0x006fd6000fffe03f */
[----:B---3--:R1:W2:Y:S01]  /*1140*/  @!P0 R2UR UR6, R4 ;  /* 0x00000000040683c2 */ /* 0x0082a200000e0000 */
[----:B------:R-:W-:-:S07]  /*1150*/  DEPBAR.LE SB1, 0x0, {2} ;  /* 0x000090040000791a */ /* 0x000fce0000000000 */
.L_x_441:
[----:B----4-:R-:W-:Y:S02]  /*1160*/  ULDC.64 UR4, c[0x0][0x258] ;  /* 0x0000960000047ab9 */ /* 0x010fe40000000a00 */
        /* <DEDUP_REMOVED lines=8> */
[----:B---3--:R-:W2:Y:S01]  /*11f0*/  @P0 LDG.E R0, [R4.64] ;  /* 0x0000000c04000981 */ /* 0x008ea2000c1e1900 */
        /* <DEDUP_REMOVED lines=49> */
.L_x_443:
        /* <DEDUP_REMOVED lines=18> */
.L_x_444:
        /* <DEDUP_REMOVED lines=70> */
.L_x_445:
[----:B------:R-:W-:Y:S02]  /*1a90*/  UMOV UR9, UR50 ;  /* 0x0000003200097c82 */ /* 0x000fe40008000000 */
.L_x_446:
[----:B------:R-:W1:Y:S01]  /*1aa0*/  S2R R10, SR_TID.X ;  /* 0x00000000000a7919 */ /* 0x000e620000002100 */
[----:B------:R-:W-:Y:S01]  /*1ab0*/  UIADD3 UR4, UP4, UP3, UR4, UR41, UR47 ;  /* 0x0000002904047290 */ /* 0x000fe2000fb9e02f */
[----:B------:R-:W-:Y:S01]  /*1ac0*/  SHF.R.S32.HI R223, RZ, 0x1f, R222 ;  /* 0x0000001fffdf7819 */ /* 0x000fe200000114de */
[----:B------:R-:W-:Y:S01]  /*1ad0*/  ULDC UR15, c[0x0][0x2e8] ;  /* 0x0000ba00000f7ab9 */ /* 0x000fe20000000800 */
[C---:B------:R-:W-:Y:S01]  /*1ae0*/  IADD3 R4, P1, R222.reuse, UR27, RZ ;  /* 0x0000001bde047c10 */ /* 0x040fe2000ff3e0ff */
[----:B------:R-:W-:Y:S01]  /*1af0*/  UIADD3 UR21, UP2, UP1, UR11, UR4, UR21 ;  /* 0x000000040b157290 */ /* 0x000fe2000f95e015 */
[----:B------:R-:W-:Y:S01]  /*1b00*/  IMAD.U32 R12, RZ, RZ, UR35 ;  /* 0x00000023ff0c7e24 */ /* 0x000fe2000f8e00ff */
[----:B------:R-:W-:Y:S01]  /*1b10*/  UIADD3.X UR4, UR7, UR48, UR53, UP4, UP3 ;  /* 0x0000003007047290 */ /* 0x000fe2000a7e6435 */
[----:B------:R-:W-:Y:S01]  /*1b20*/  BSSY B1, `(.L_x_442) ;  /* 0x00007ba000017945 */ /* 0x000fe20003800000 */
[----:B------:R-:W-:-:S02]  /*1b30*/  IADD3 R14, R222, 0x20, RZ ;  /* 0x00000020de0e7810 */ /* 0x000fc40007ffe0ff */
[----:B------:R-:W-:Y:S01]  /*1b40*/  UIADD3.X UR10, UR8, UR4, UR10, UP2, UP1 ;  /* 0x00000004080a7290 */ /* 0x000fe200097e240a */
[----:B------:R-:W-:Y:S02]  /*1b50*/  IADD3 R16, R222, 0x40, RZ ;  /* 0x00000040de107810 */ /* 0x000fe40007ffe0ff */
        /* <DEDUP_REMOVED lines=33> */
[----:B------:R-:W-:Y:S02]  /*1d70*/  ULDC.64 UR4, c[0x0][0x3c8] ;  /* 0x0000f20000047ab9 */ /* 0x000fe40000000a00 */
[----:B------:R-:W-:Y:S01]  /*1d80*/  IMAD.WIDE.U32 R4, R0, c[0x0][0x378], R4 ;  /* 0x0000de0000047a25 */ /* 0x000fe200078e0004 */
[----:B------:R-:W-:Y:S01]  /*1d90*/  LEA.HI R0, R11, R10, RZ, 0x5 ;  /* 0x0000000a0b007211 */ /* 0x000fe200078f28ff */
[----:B------:R-:W-:-:S03]  /*1da0*/  UISETP.GT.AND UP1, UPT, UR34, UR11, UPT ;  /* 0x0000000b2200728c */ /* 0x000fc6000bf24270 */
[----:B------:R-:W-:Y:S02]  /*1db0*/  LOP3.LUT R6, R0, 0xffffffe0, RZ, 0xc0, !PT ;  /* 0xffffffe000067812 */ /* 0x000fe400078ec0ff */
[----:B------:R-:W-:Y:S01]  /*1dc0*/  IADD3 R5, R5, UR6, RZ ;  /* 0x0000000605057c10 */ /* 0x000fe2000fffe0ff */
[----:B------:R-:W-:Y:S02]  /*1dd0*/  UIADD3 UR6, UR16, UR9, URZ ;  /* 0x0000000910067290 */ /* 0x000fe4000fffe03f */
[----:B------:R-:W-:Y:S01]  /*1de0*/  IMAD.IADD R6, R10, 0x1, -R6 ;  /* 0x000000010a067824 */ /* 0x000fe200078e0a06 */
[----:B------:R-:W-:Y:S01]  /*1df0*/  SHF.R.S32.HI R10, RZ, 0x5, R0 ;  /* 0x00000005ff0a7819 */ /* 0x000fe20000011400 */
[----:B------:R-:W-:Y:S01]  /*1e00*/  IMAD R0, R20, c[0x0][0x370], RZ ;  /* 0x0000dc0014007a24 */ /* 0x000fe200078e02ff */
[----:B------:R-:W-:Y:S02]  /*1e10*/  UIADD3 UR16, UR16, UR17, URZ ;  /* 0x0000001110107290 */ /* 0x000fe4000fffe03f */
[----:B------:R-:W-:Y:S01]  /*1e20*/  UIMAD.WIDE UR6, UR6, UR61, UR4 ;  /* 0x0000003d060672a5 */ /* 0x000fe2000f8e0204 */
[----:B------:R-:W-:Y:S01]  /*1e30*/  IMAD R10, R10, UR46, R6 ;  /* 0x0000002e0a0a7c24 */ /* 0x000fe2000f8e0206 */
[----:B------:R-:W-:Y:S01]  /*1e40*/  UIMAD.WIDE UR16, UR16, UR61, UR30 ;  /* 0x0000003d101072a5 */ /* 0x000fe2000f8e021e */
[C---:B------:R-:W-:Y:S01]  /*1e50*/  IMAD R11, R3.reuse, c[0x0][0x374], R0 ;  /* 0x0000dd00030b7a24 */ /* 0x040fe200078e0200 */
[----:B------:R-:W-:Y:S01]  /*1e60*/  UIADD3 UR5, UR34, -0x1, URZ ;  /* 0xffffffff22057890 */ /* 0x000fe2000fffe03f */
[----:B------:R-:W-:Y:S01]  /*1e70*/  IMAD.WIDE.U32 R6, R3, c[0x0][0x370], R4 ;  /* 0x0000dc0003067a25 */ /* 0x000fe200078e0004 */
[----:B------:R-:W-:Y:S01]  /*1e80*/  IADD3 R0, P1, R10, UR21, RZ ;  /* 0x000000150a007c10 */ /* 0x000fe2000ff3e0ff */
[----:B------:R-:W-:-:S02]  /*1e90*/  UMOV UR9, UR7 ;  /* 0x0000000700097c82 */ /* 0x000fc40008000000 */
[----:B------:R-:W-:Y:S01]  /*1ea0*/  IMAD.IADD R7, R7, 0x1, R11 ;  /* 0x0000000107077824 */ /* 0x000fe200078e020b */
[----:B------:R-:W-:Y:S01]  /*1eb0*/  LEA.HI.X.SX32 R10, R10, UR10, 0x1, P1 ;  /* 0x0000000a0a0a7c11 */ /* 0x000fe200088f0eff */
[----:B------:R-:W-:Y:S01]  /*1ec0*/  IMAD.WIDE.U32 R4, R12, c[0x0][0x1a8], R8 ;  /* 0x00006a000c047a25 */ /* 0x000fe200078e0008 */
[----:B------:R-:W-:Y:S01]  /*1ed0*/  LEA R190, P1, R0, c[0x0][0x350], 0x2 ;  /* 0x0000d40000be7a11 */ /* 0x000fe200078210ff */
[----:B------:R-:W-:Y:S01]  /*1ee0*/  UMOV UR10, UR6 ;  /* 0x00000006000a7c82 */ /* 0x000fe20008000000 */
[----:B------:R-:W-:Y:S01]  /*1ef0*/  LEA R194, P2, R6, c[0x0][0x330], 0x1 ;  /* 0x0000cc0006c27a11 */ /* 0x000fe200078408ff */
[----:B------:R-:W-:Y:S01]  /*1f00*/  UMOV UR7, UR17 ;  /* 0x0000001100077c82 */ /* 0x000fe20008000000 */
[----:B------:R-:W-:Y:S02]  /*1f10*/  LEA.HI.X R189, R0, c[0x0][0x354], R10, 0x2, P1 ;  /* 0x0000d50000bd7a11 */ /* 0x000fe400008f140a */
[----:B------:R-:W-:Y:S02]  /*1f20*/  PLOP3.LUT P1, PT, PT, PT, UP1, 0x80, 0x0 ;  /* 0x000000000000781c */ /* 0x000fe40003f2f018 */
[----:B------:R-:W-:-:S02]  /*1f30*/  LEA.HI.X R193, R6, c[0x0][0x334], R7, 0x1, P2 ;  /* 0x0000cd0006c17a11 */ /* 0x000fc400010f0c07 */
[----:B------:R-:W-:Y:S01]  /*1f40*/  IADD3 R0, R5, UR8, RZ ;  /* 0x0000000805007c10 */ /* 0x000fe2000fffe0ff */
[----:B------:R-:W-:Y:S01]  /*1f50*/  UMOV UR8, UR16 ;  /* 0x0000001000087c82 */ /* 0x000fe20008000000 */
[----:B------:R-:W-:-:S04]  /*1f60*/  LEA R192, P2, R4, c[0x0][0x160], 0x1 ;  /* 0x0000580004c07a11 */ /* 0x000fc800078408ff */
        /* <DEDUP_REMOVED lines=20> */
.L_x_448:
        /* <DEDUP_REMOVED lines=18> */
.L_x_449:
        /* <DEDUP_REMOVED lines=32> */
.L_x_451:
[----:B------:R-:W-:Y:S05]  /*23d0*/  BSYNC B0 ;  /* 0x0000000000007941 */ /* 0x000fea0003800000 */
.L_x_450:
[----:B------:R-:W-:Y:S01]  /*23e0*/  IADD3 R0, R3, 0x40, RZ ;  /* 0x0000004003007810 */ /* 0x000fe20007ffe0ff */
[----:B------:R-:W-:Y:S03]  /*23f0*/  BSSY B0, `(.L_x_452) ;  /* 0x0000012000007945 */ /* 0x000fe60003800000 */
[----:B------:R-:W-:-:S13]  /*2400*/  ISETP.GE.AND P3, PT, R0, UR4, PT ;  /* 0x0000000400007c0c */ /* 0x000fda000bf66270 */
        /* <DEDUP_REMOVED lines=16> */
.L_x_453:
[----:B------:R-:W-:Y:S05]  /*2510*/  BSYNC B0 ;  /* 0x0000000000007941 */ /* 0x000fea0003800000 */
.L_x_452:
        /* <DEDUP_REMOVED lines=29> */
.L_x_455:
[----:B------:R-:W-:Y:S05]  /*26f0*/  BSYNC B0 ;  /* 0x0000000000007941 */ /* 0x000fea0003800000 */
.L_x_454:
        /* <DEDUP_REMOVED lines=18> */
.L_x_447:
[----:B------:R-:W2:Y:S01]  /*2820*/  LDL R8, [R1+0x8] ;  /* 0x0000080001087983 */ /* 0x000ea20000100800 */
[----:B------:R-:W-:Y:S01]  /*2830*/  PLOP3.LUT P0, PT, PT, PT, UP6, 0x80, 0x0 ;  /* 0x000000000000781c */ /* 0x000fe20003f0f068 */
[----:B------:R-:W-:Y:S01]  /*2840*/  UIMAD UR4, UR5, -0x40, UR25 ;  /* 0xffffffc0050478a4 */ /* 0x000fe2000f8e0219 */
[----:B------:R-:W-:Y:S01]  /*2850*/  BSSY B0, `(.L_x_457) ;  /* 0x0000029000007945 */ /* 0x000fe20003800000 */
[----:B------:R-:W-:-:S10]  /*2860*/  ULEA.HI UR6, UR5, UR5, URZ, 0x1 ;  /* 0x0000000505067291 */ /* 0x000fd4000f8f083f */
[----:B------:R-:W-:Y:S01]  /*2870*/  @P0 BAR.SYNC.DEFER_BLOCKING 0x0 ;  /* 0x0000000000000b1d */ /* 0x000fe20000010000 */
[----:B------:R-:W-:Y:S01]  /*2880*/  ISETP.GE.AND P1, PT, R3, UR4, PT ;  /* 0x0000000403007c0c */ /* 0x000fe2000bf26270 */
[----:B------:R-:W-:-:S04]  /*2890*/  ULOP3.LUT UR6, UR6, 0xfffffffe, URZ, 0xc0, !UPT ;  /* 0xfffffffe06067892 */ /* 0x000fc8000f8ec03f */
[----:B------:R-:W-:-:S04]  /*28a0*/  UIADD3 UR6, UR5, -UR6, URZ ;  /* 0x8000000605067290 */ /* 0x000fc8000fffe03f */
[----:B------:R-:W-:Y:S01]  /*28b0*/  UISETP.NE.AND UP0, UPT, UR6, 0x1, UPT ;  /* 0x000000010600788c */ /* 0x000fe2000bf05270 */
[----:B--2---:R-:W-:-:S05]  /*28c0*/  IMAD.SHL.U32 R0, R8, 0x2, RZ ;  /* 0x0000000208007824 */ /* 0x004fca00078e00ff */
        /* <DEDUP_REMOVED lines=33> */
.L_x_458:
[----:B------:R-:W-:Y:S05]  /*2ae0*/  BSYNC B0 ;  /* 0x0000000000007941 */ /* 0x000fea0003800000 */
.L_x_457:
[----:B------:R-:W-:Y:S01]  /*2af0*/  PLOP3.LUT P0, PT, PT, PT, UP0, 0x80, 0x0 ;  /* 0x000000000000781c */ /* 0x000fe20003f0f008 */
[----:B------:R-:W-:Y:S01]  /*2b00*/  BSSY B0, `(.L_x_459) ;  /* 0x0000034000007945 */ /* 0x000fe20003800000 */
[----:B--2---:R-:W-:-:S04]  /*2b10*/  IADD3 R4, R8, 0x1800, RZ ;  /* 0x0000180008047810 */ /* 0x004fc80007ffe0ff */
        /* <DEDUP_REMOVED lines=16> */
.L_x_460:
        /* <DEDUP_REMOVED lines=34> */
.L_x_461:
[----:B------:R-:W-:Y:S05]  /*2e40*/  BSYNC B0 ;  /* 0x0000000000007941 */ /* 0x000fea0003800000 */
.L_x_459:
[----:B------:R-:W3:Y:S01]  /*2e50*/  LDL R21, [R1+0x18] ;  /* 0x0000180001157983 */ /* 0x000ee20000100800 */
[----:B------:R-:W-:Y:S01]  /*2e60*/  IMAD.MOV.U32 R239, RZ, RZ, 0x7f800000 ;  /* 0x7f800000ffef7424 */ /* 0x000fe200078e00ff */
[----:B------:R-:W-:Y:S01]  /*2e70*/  ULDC.64 UR16, c[0x0][0x198] ;  /* 0x0000660000107ab9 */ /* 0x000fe20000000a00 */
[----:B------:R-:W-:Y:S02]  /*2e80*/  IMAD.MOV.U32 R240, RZ, RZ, 0x7f800000 ;  /* 0x7f800000fff07424 */ /* 0x000fe400078e00ff */
[----:B------:R-:W-:Y:S01]  /*2e90*/  IMAD.MOV.U32 R237, RZ, RZ, 0x7f800000 ;  /* 0x7f800000ffed7424 */ /* 0x000fe200078e00ff */
[----:B------:R-:W-:Y:S01]  /*2ea0*/  UIMAD UR6, UR20, UR16, URZ ;  /* 0x00000010140672a4 */ /* 0x000fe2000f8e023f */
[----:B------:R-:W-:Y:S02]  /*2eb0*/  IMAD.U32 R17, RZ, RZ, UR24 ;  /* 0x00000018ff117e24 */ /* 0x000fe4000f8e00ff */
[----:B------:R-:W-:Y:S01]  /*2ec0*/  IMAD.MOV.U32 R238, RZ, RZ, 0x7f800000 ;  /* 0x7f800000ffee7424 */ /* 0x000fe200078e00ff */
[----:B------:R-:W-:Y:S01]  /*2ed0*/  UIMAD UR6, UR24, UR17, UR6 ;  /* 0x00000011180672a4 */ /* 0x000fe2000f8e0206 */
[----:B------:R-:W-:Y:S01]  /*2ee0*/  BSSY B0, `(.L_x_462) ;  /* 0x0000045000007945 */ /* 0x000fe20003800000 */
[----:B--23--:R-:W-:-:S02]  /*2ef0*/  IADD3 R5, R21, 0x28, RZ ;  /* 0x0000002815057810 */ /* 0x00cfc40007ffe0ff */
[----:B------:R-:W-:Y:S02]  /*2f00*/  IADD3 R4, R21, 0x8, RZ ;  /* 0x0000000815047810 */ /* 0x000fe40007ffe0ff */
[----:B------:R-:W-:Y:S02]  /*2f10*/  ISETP.GE.AND P3, PT, R5, UR4, PT ;  /* 0x0000000405007c0c */ /* 0x000fe4000bf66270 */
[C---:B------:R-:W-:Y:S02]  /*2f20*/  IADD3 R6, R21.reuse, 0x20, RZ ;  /* 0x0000002015067810 */ /* 0x040fe40007ffe0ff */
[----:B------:R-:W-:Y:S01]  /*2f30*/  ISETP.GE.AND P5, PT, R4, UR4, PT ;  /* 0x0000000404007c0c */ /* 0x000fe2000bfa6270 */
[C---:B------:R-:W-:Y:S01]  /*2f40*/  IMAD.SHL.U32 R4, R21.reuse, 0x4, RZ ;  /* 0x0000000415047824 */ /* 0x040fe200078e00ff */
[----:B------:R-:W-:Y:S02]  /*2f50*/  ISETP.GE.AND P6, PT, R21, UR4, PT ;  /* 0x0000000415007c0c */ /* 0x000fe4000bfc6270 */
[----:B------:R-:W-:-:S02]  /*2f60*/  SHF.R.S32.HI R19, RZ, 0x1f, R21 ;  /* 0x0000001fff137819 */ /* 0x000fc40000011415 */
[----:B------:R-:W-:Y:S02]  /*2f70*/  ISETP.GE.AND P4, PT, R6, UR4, PT ;  /* 0x0000000406007c0c */ /* 0x000fe4000bf86270 */
[----:B------:R-:W-:Y:S02]  /*2f80*/  SHF.R.S32.HI R7, RZ, 0x1f, R5 ;  /* 0x0000001fff077819 */ /* 0x000fe40000011405 */
[----:B------:R-:W-:Y:S02]  /*2f90*/  @!P3 LEA R6, P1, R5, UR8, 0x2 ;  /* 0x000000080506bc11 */ /* 0x000fe4000f8210ff */
[----:B------:R-:W-:Y:S02]  /*2fa0*/  IADD3 R4, P2, R4, UR8, RZ ;  /* 0x0000000804047c10 */ /* 0x000fe4000ff5e0ff */
[----:B------:R-:W-:Y:S01]  /*2fb0*/  SHF.L.U64.HI R8, R21, 0x2, R19 ;  /* 0x0000000215087819 */ /* 0x000fe20000010213 */
[----:B------:R-:W-:Y:S01]  /*2fc0*/  UIMAD UR4, UR18, -0x80, UR14 ;  /* 0xffffff80120478a4 */ /* 0x000fe2000f8e020e */
[----:B------:R-:W-:-:S02]  /*2fd0*/  @!P3 LEA.HI.X R7, R5, UR7, R7, 0x2, P1 ;  /* 0x000000070507bc11 */ /* 0x000fc400088f1407 */
[----:B------:R-:W-:-:S03]  /*2fe0*/  IADD3.X R5, R8, UR7, RZ, P2, !PT ;  /* 0x0000000708057c10 */ /* 0x000fc600097fe4ff */
[----:B------:R2:W5:Y:S04]  /*2ff0*/  @!P3 LDG.E R238, [R6.64] ;  /* 0x0000000c06eeb981 */ /* 0x000568000c1e1900 */
[----:B------:R3:W5:Y:S01]  /*3000*/  @!P6 LDG.E R239, [R4.64] ;  /* 0x0000000c04efe981 */ /* 0x000762000c1e1900 */
[----:B------:R-:W-:-:S03]  /*3010*/  ISETP.GE.AND P6, PT, R3, UR4, PT ;  /* 0x0000000403007c0c */ /* 0x000fc6000bfc6270 */
[----:B------:R3:W5:Y:S04]  /*3020*/  @!P5 LDG.E R240, [R4.64+0x20] ;  /* 0x0000200c04f0d981 */ /* 0x000768000c1e1900 */
[----:B------:R3:W5:Y:S06]  /*3030*/  @!P4 LDG.E R237, [R4.64+0x80] ;  /* 0x0000800c04edc981 */ /* 0x00076c000c1e1900 */
[----:B------:R4:W-:Y:S04]  /*3040*/  @P6 STS [R0+0x9000], RZ ;  /* 0x009000ff00006388 */ /* 0x0009e80000000800 */
[----:B------:R4:W-:Y:S04]  /*3050*/  @P6 STS [R0+0x9004], RZ ;  /* 0x009004ff00006388 */ /* 0x0009e80000000800 */
[----:B------:R4:W-:Y:S04]  /*3060*/  @P6 STS.64 [R0+0x9008], RZ ;  /* 0x009008ff00006388 */ /* 0x0009e80000000a00 */
[----:B------:R4:W-:Y:S04]  /*3070*/  @P6 STS.128 [R0+0xb000], RZ ;  /* 0x00b000ff00006388 */ /* 0x0009e80000000c00 */
[----:B------:R4:W-:Y:S01]  /*3080*/  @P6 STS.128 [R0+0xd000], RZ ;  /* 0x00d000ff00006388 */ /* 0x0009e20000000c00 */
[----:B---3--:R-:W-:-:S05]  /*3090*/  IMAD.WIDE.U32 R4, R17, c[0x0][0x198], R222 ;  /* 0x0000660011047a25 */ /* 0x008fca00078e00de */
[----:B--2---:R-:W-:Y:S01]  /*30a0*/  IADD3 R6, P1, R4, UR22, RZ ;  /* 0x0000001604067c10 */ /* 0x004fe2000ff3e0ff */
[----:B------:R-:W-:-:S05]  /*30b0*/  IMAD.U32 R4, RZ, RZ, UR6 ;  /* 0x00000006ff047e24 */ /* 0x000fca000f8e00ff */
[----:B------:R-:W-:Y:S01]  /*30c0*/  IADD3.X R7, R5, UR29, R4, P1, !PT ;  /* 0x0000001d05077c10 */ /* 0x000fe20008ffe404 */
[----:B------:R-:W-:-:S04]  /*30d0*/  IMAD R4, R18, c[0x0][0x1b0], RZ ;  /* 0x00006c0012047a24 */ /* 0x000fc800078e02ff */
[C---:B------:R-:W-:Y:S02]  /*30e0*/  IMAD R4, R15.reuse, c[0x0][0x1b4], R4 ;  /* 0x00006d000f047a24 */ /* 0x040fe400078e0204 */
[----:B------:R-:W-:-:S04]  /*30f0*/  IMAD.WIDE.U32 R6, R15, c[0x0][0x1b0], R6 ;  /* 0x00006c000f067a25 */ /* 0x000fc800078e0006 */
[----:B------:R-:W-:Y:S01]  /*3100*/  IMAD.IADD R13, R7, 0x1, R4 ;  /* 0x00000001070d7824 */ /* 0x000fe200078e0204 */
[----:B------:R-:W-:Y:S05]  /*3110*/  @P6 BRA `(.L_x_463) ;  /* 0x0000021000006947 */ /* 0x000fea0003800000 */
[----:B----4-:R-:W-:Y:S01]  /*3120*/  ISETP.GE.AND P4, PT, R222, c[0x0][0x220], PT ;  /* 0x00008800de007a0c */ /* 0x010fe20003f86270 */
        /* <DEDUP_REMOVED lines=32> */
.L_x_463:
[----:B----4-:R-:W-:Y:S05]  /*3330*/  BSYNC B0 ;  /* 0x0000000000007941 */ /* 0x010fea0003800000 */
.L_x_462:
[----:B------:R-:W-:Y:S01]  /*3340*/  IADD3 R4, R3, 0x40, RZ ;  /* 0x0000004003047810 */ /* 0x000fe20007ffe0ff */
[----:B------:R-:W-:Y:S03]  /*3350*/  BSSY B0, `(.L_x_464) ;  /* 0x0000026000007945 */ /* 0x000fe60003800000 */
[----:B------:R-:W-:-:S13]  /*3360*/  ISETP.GE.AND P5, PT, R4, UR4, PT ;  /* 0x0000000404007c0c */ /* 0x000fda000bfa6270 */
        /* <DEDUP_REMOVED lines=10> */
[----:B--2---:R-:W-:-:S04]  /*3410*/  IMAD.WIDE.U32 R10, R4, c[0x0][0x198], R6 ;  /* 0x00006600040a7a25 */ /* 0x004fc800078e0006 */
        /* <DEDUP_REMOVED lines=25> */
.L_x_465:
[----:B------:R-:W-:Y:S05]  /*35b0*/  BSYNC B0 ;  /* 0x0000000000007941 */ /* 0x000fea0003800000 */
.L_x_464:
[----:B------:R-:W-:Y:S01]  /*35c0*/  ULDC.64 UR16, c[0x0][0x1a0] ;  /* 0x0000680000107ab9 */ /* 0x000fe20000000a00 */
[----:B------:R-:W-:Y:S01]  /*35d0*/  IMAD.WIDE.U32 R4, R17, c[0x0][0x1a0], R222 ;  /* 0x0000680011047a25 */ /* 0x000fe200078e00de */
[----:B------:R-:W-:Y:S01]  /*35e0*/  UIMAD UR4, UR20, UR16, URZ ;  /* 0x00000010140472a4 */ /* 0x000fe2000f8e023f */
[----:B------:R4:W-:Y:S01]  /*35f0*/  @P6 STS [R0+0xf000], RZ ;  /* 0x00f000ff00006388 */ /* 0x0009e20000000800 */
[----:B------:R-:W-:Y:S02]  /*3600*/  BSSY B0, `(.L_x_466) ;  /* 0x000002f000007945 */ /* 0x000fe40003800000 */
[----:B------:R-:W-:Y:S01]  /*3610*/  UIMAD UR4, UR24, UR17, UR4 ;  /* 0x00000011180472a4 */ /* 0x000fe2000f8e0204 */
[----:B------:R4:W-:Y:S01]  /*3620*/  @P6 STS [R0+0xf004], RZ ;  /* 0x00f004ff00006388 */ /* 0x0009e20000000800 */
[----:B--2---:R-:W-:-:S03]  /*3630*/  IADD3 R6, P1, R4, UR23, RZ ;  /* 0x0000001704067c10 */ /* 0x004fc6000ff3e0ff */
[----:B------:R4:W-:Y:S01]  /*3640*/  @P6 STS.64 [R0+0xf008], RZ ;  /* 0x00f008ff00006388 */ /* 0x0009e20000000a00 */
[----:B------:R-:W-:-:S03]  /*3650*/  MOV R4, UR4 ;  /* 0x0000000400047c02 */ /* 0x000fc60008000f00 */
[----:B------:R4:W-:Y:S01]  /*3660*/  @P6 STS.128 [R0+0x11000], RZ ;  /* 0x011000ff00006388 */ /* 0x0009e20000000c00 */
[----:B------:R-:W-:Y:S01]  /*3670*/  IADD3.X R7, R5, UR28, R4, P1, !PT ;  /* 0x0000001c05077c10 */ /* 0x000fe20008ffe404 */
[----:B------:R-:W-:Y:S02]  /*3680*/  IMAD R4, R18, c[0x0][0x1b8], RZ ;  /* 0x00006e0012047a24 */ /* 0x000fe400078e02ff */
[----:B------:R4:W-:Y:S02]  /*3690*/  @P6 STS.128 [R0+0x13000], RZ ;  /* 0x013000ff00006388 */ /* 0x0009e40000000c00 */
        /* <DEDUP_REMOVED lines=37> */
.L_x_467:
[----:B------:R-:W-:Y:S05]  /*38f0*/  BSYNC B0 ;  /* 0x0000000000007941 */ /* 0x000fea0003800000 */
.L_x_466:
        /* <DEDUP_REMOVED lines=14> */
[C---:B------:R-:W-:Y:S01]  /*39e0*/  @!P4 LEA R6, P5, R8.reuse, c[0x0][0x170], 0x1 ;  /* 0x00005c000806ca11 */ /* 0x040fe200078a08ff */
[----:B------:R2:W-:Y:S01]  /*39f0*/  @P4 STS.128 [R0+0x10000], RZ ;  /* 0x010000ff00004388 */ /* 0x0005e20000000c00 */
[----:B------:R-:W-:Y:S01]  /*3a00*/  @!P3 LEA R4, P2, R8, c[0x0][0x170], 0x1 ;  /* 0x00005c000804ba11 */ /* 0x000fe200078408ff */
[----:B------:R-:W-:-:S05]  /*3a10*/  IMAD.IADD R3, R9, 0x1, R3 ;  /* 0x0000000109037824 */ /* 0x000fca00078e0203 */
        /* <DEDUP_REMOVED lines=19> */
.L_x_469:
[----:B------:R-:W-:Y:S05]  /*3b50*/  BSYNC B0 ;  /* 0x0000000000007941 */ /* 0x000fea0003800000 */
.L_x_468:
[----:B-1234-:R-:W-:Y:S01]  /*3b60*/  IMAD.U32 R0, RZ, RZ, UR25 ;  /* 0x00000019ff007e24 */ /* 0x01efe2000f8e00ff */
[----:B------:R-:W-:Y:S01]  /*3b70*/  IADD3 R3, R21, 0x1, RZ ;  /* 0x0000000115037810 */ /* 0x000fe20007ffe0ff */
[----:B------:R-:W0:Y:S01]  /*3b80*/  LDGDEPBAR ;  /* 0x00000000000079af */ /* 0x000e220000000000 */
[----:B------:R-:W-:Y:S01]  /*3b90*/  IMAD.SHL.U32 R175, R183, 0x2, RZ ;  /* 0x00000002b7af7824 */ /* 0x000fe200078e00ff */
[----:B------:R-:W-:Y:S01]  /*3ba0*/  UIADD3 UR15, UR25, 0x80, UR24 ;  /* 0x00000080190f7890 */ /* 0x000fe2000fffe018 */
[----:B------:R-:W-:Y:S01]  /*3bb0*/  IADD3 R4, R3, UR14, -R0 ;  /* 0x0000000e03047c10 */ /* 0x000fe2000fffe800 */
        /* <DEDUP_REMOVED lines=8> */
[----:B------:R-:W-:Y:S01]  /*3c40*/  CS2R R130, SRZ ;  /* 0x0000000000827805 */ /* 0x000fe2000001ff00 */
        /* <DEDUP_REMOVED lines=12> */
[----:B------:R-:W-:Y:S01]  /*3d10*/  CS2R R114, SRZ ;  /* 0x0000000000727805 */ /* 0x000fe2000001ff00 */
[----:B------:R-:W-:Y:S01]  /*3d20*/  IMAD.SHL.U32 R241, R0, 0x8, RZ ;  /* 0x0000000800f17824 */ /* 0x000fe200078e00ff */
[----:B------:R-:W-:Y:S01]  /*3d30*/  CS2R R112, SRZ ;  /* 0x0000000000707805 */ /* 0x000fe2000001ff00 */
[----:B------:R-:W-:Y:S01]  /*3d40*/  CS2R R106, SRZ ;  /* 0x00000000006a7805 */ /* 0x000fe2000001ff00 */
[----:B------:R-:W-:Y:S01]  /*3d50*/  IADD3 R0, R5, 0x40, RZ ;  /* 0x0000004005007810 */ /* 0x000fe20007ffe0ff */
[----:B------:R-:W-:Y:S01]  /*3d60*/  CS2R R104, SRZ ;  /* 0x0000000000687805 */ /* 0x000fe2000001ff00 */
[----:B------:R-:W-:Y:S01]  /*3d70*/  CS2R R102, SRZ ;  /* 0x0000000000667805 */ /* 0x000fe2000001ff00 */
[----:B------:R-:W-:Y:S01]  /*3d80*/  CS2R R100, SRZ ;  /* 0x0000000000647805 */ /* 0x000fe2000001ff00 */
[----:B-1----:R-:W-:Y:S01]  /*3d90*/  SHF.L.U64.HI R4, R21, 0x2, R19 ;  /* 0x0000000215047819 */ /* 0x002fe20000010213 */
[----:B------:R-:W-:Y:S01]  /*3da0*/  IMAD.IADD R0, R241, 0x1, R0 ;  /* 0x00000001f1007824 */ /* 0x000fe200078e0200 */
[----:B------:R-:W-:Y:S01]  /*3db0*/  CS2R R94, SRZ ;  /* 0x00000000005e7805 */ /* 0x000fe2000001ff00 */
[----:B------:R-:W-:Y:S01]  /*3dc0*/  CS2R R92, SRZ ;  /* 0x00000000005c7805 */ /* 0x000fe2000001ff00 */
[----:B------:R-:W-:Y:S01]  /*3dd0*/  CS2R R98, SRZ ;  /* 0x0000000000627805 */ /* 0x000fe2000001ff00 */
[----:B------:R1:W-:Y:S01]  /*3de0*/  STL [R1], R4 ;  /* 0x0000000401007387 */ /* 0x0003e20000100800 */
        /* <DEDUP_REMOVED lines=24> */
[----:B-1----:R-:W-:Y:S01]  /*3f70*/  IADD3 R4, R5, 0x20, RZ ;  /* 0x0000002005047810 */ /* 0x002fe20007ffe0ff */
[----:B------:R-:W-:Y:S01]  /*3f80*/  CS2R R48, SRZ ;  /* 0x0000000000307805 */ /* 0x000fe2000001ff00 */
[----:B------:R-:W-:Y:S01]  /*3f90*/  CS2R R42, SRZ ;  /* 0x00000000002a7805 */ /* 0x000fe2000001ff00 */
[----:B------:R-:W-:Y:S01]  /*3fa0*/  CS2R R40, SRZ ;  /* 0x0000000000287805 */ /* 0x000fe2000001ff00 */
[----:B------:R-:W-:Y:S01]  /*3fb0*/  IADD3 R4, R241, R4, RZ ;  /* 0x00000004f1047210 */ /* 0x000fe20007ffe0ff */
[----:B------:R-:W-:Y:S01]  /*3fc0*/  CS2R R38, SRZ ;  /* 0x0000000000267805 */ /* 0x000fe2000001ff00 */
[----:B------:R-:W-:Y:S01]  /*3fd0*/  CS2R R36, SRZ ;  /* 0x0000000000247805 */ /* 0x000fe2000001ff00 */
[----:B------:R-:W-:Y:S01]  /*3fe0*/  SHF.L.U32 R252, R21, 0x2, RZ ;  /* 0x0000000215fc7819 */ /* 0x000fe200000006ff */
[----:B------:R-:W-:Y:S01]  /*3ff0*/  IMAD.IADD R176, R175, 0x1, R182 ;  /* 0x00000001afb07824 */ /* 0x000fe200078e02b6 */
[C---:B------:R-:W-:Y:S01]  /*4000*/  IADD3 R5, R241.reuse, R4, RZ ;  /* 0x00000004f1057210 */ /* 0x040fe20007ffe0ff */
[C---:B------:R-:W-:Y:S01]  /*4010*/  IMAD.IADD R4, R241.reuse, 0x1, R0 ;  /* 0x00000001f1047824 */ /* 0x040fe200078e0200 */
[C---:B------:R-:W-:Y:S01]  /*4020*/  IADD3 R243, R222.reuse, 0x40, RZ ;  /* 0x00000040def37810 */ /* 0x040fe20007ffe0ff */
[----:B------:R-:W-:Y:S01]  /*4030*/  UIADD3 UR15, UR15, -UR14, URZ ;  /* 0x8000000e0f0f7290 */ /* 0x000fe2000fffe03f */
[----:B------:R-:W-:Y:S01]  /*4040*/  IADD3 R242, R222, 0x20, RZ ;  /* 0x00000020def27810 */ /* 0x000fe20007ffe0ff */
[C---:B------:R-:W-:Y:S01]  /*4050*/  IMAD.IADD R247, R241.reuse, 0x1, R5 ;  /* 0x00000001f1f77824 */ /* 0x040fe200078e0205 */
[----:B------:R-:W-:-:S03]  /*4060*/  IADD3 R245, R241, R4, RZ ;  /* 0x00000004f1f57210 */ /* 0x000fc60007ffe0ff */
[C---:B------:R-:W-:Y:S02]  /*4070*/  IMAD.IADD R246, R241.reuse, 0x1, R247 ;  /* 0x00000001f1f67824 */ /* 0x040fe400078e02f7 */
[----:B------:R-:W-:-:S03]  /*4080*/  IMAD.IADD R244, R241, 0x1, R245 ;  /* 0x00000001f1f47824 */ /* 0x000fc600078e02f5 */
[C---:B------:R-:W-:Y:S01]  /*4090*/  IADD3 R249, R241.reuse, R246, RZ ;  /* 0x000000f6f1f97210 */ /* 0x040fe20007ffe0ff */
[----:B------:R-:W-:Y:S02]  /*40a0*/  IMAD.IADD R248, R241, 0x1, R244 ;  /* 0x00000001f1f87824 */ /* 0x000fe400078e02f4 */
.L_x_472:
[----:B------:R-:W0:Y:S01]  /*40b0*/  LDGDEPBAR ;  /* 0x00000000000079af */ /* 0x000e220000000000 */
[----:B------:R-:W-:Y:S01]  /*40c0*/  IADD3 R0, R182, R174, RZ ;  /* 0x000000aeb6007210 */ /* 0x000fe20007ffe0ff */
[----:B------:R-:W-:Y:S01]  /*40d0*/  USHF.L.U32 UR6, UR5, 0x6, URZ ;  /* 0x0000000605067899 */ /* 0x000fe2000800063f */
[----:B-----5:R-:W-:Y:S01]  /*40e0*/  FSETP.NEU.FTZ.AND P1, PT, R239, -INF , PT ;  /* 0xff800000ef00780b */ /* 0x020fe20003f3d000 */
[----:B------:R-:W-:Y:S02]  /*40f0*/  USHF.L.U32 UR4, UR18, 0x7, URZ ;  /* 0x0000000712047899 */ /* 0x000fe4000800063f */
[----:B------:R-:W-:Y:S02]  /*4100*/  UISETP.GE.AND UP0, UPT, UR6, UR15, UPT ;  /* 0x0000000f0600728c */ /* 0x000fe4000bf06270 */
[----:B------:R-:W2:Y:S01]  /*4110*/  LDL R196, [R1+0x4] ;  /* 0x0000040001c47983 */ /* 0x000ea20000100800 */
[----:B------:R-:W-:Y:S02]  /*4120*/  UIADD3 UR4, UR4, 0x80, URZ ;  /* 0x0000008004047890 */ /* 0x000fe4000fffe03f */
[----:B------:R-:W-:Y:S01]  /*4130*/  UISETP.GT.AND UP3, UPT, UR5, UR11, UPT ;  /* 0x0000000b0500728c */ /* 0x000fe2000bf64270 */
[----:B------:R-:W3:Y:S01]  /*4140*/  LDL R195, [R1+0x14] ;  /* 0x0000140001c37983 */ /* 0x000ee20000100800 */
[----:B------:R-:W-:Y:S06]  /*4150*/  UISETP.LT.AND UP0, UPT, UR4, UR14, UP0 ;  /* 0x0000000e0400728c */ /* 0x000fec0008701270 */
[----:B------:R-:W-:Y:S01]  /*4160*/  PLOP3.LUT P0, PT, PT, PT, UP0, 0x80, 0x0 ;  /* 0x000000000000781c */ /* 0x000fe20003f0f008 */
[----:B------:R-:W-:Y:S04]  /*4170*/  DEPBAR.LE SB0, 0x0 ;  /* 0x000080000000791a */ /* 0x000fe80000000000 */
[----:B------:R-:W-:Y:S08]  /*4180*/  BAR.SYNC.DEFER_BLOCKING 0x0 ;  /* 0x0000000000007b1d */ /* 0x000ff00000010000 */
[----:B------:R-:W-:Y:S08]  /*4190*/  LDSM.16.M88.4 R32, [R174] ;  /* 0x00000000ae20783b */ /* 0x000ff00000000200 */
[----:B------:R-:W1:Y:S08]  /*41a0*/  LDSM.16.M88.4 R16, [R173+0x9000] ;  /* 0x00900000ad10783b */ /* 0x000e700000000200 */
[----:B------:R-:W4:Y:S08]  /*41b0*/  LDSM.16.M88.4 R28, [R174+0x800] ;  /* 0x00080000ae1c783b */ /* 0x000f300000000200 */
[----:B------:R-:W4:Y:S08]  /*41c0*/  LDSM.16.M88.4 R132, [R173+0x9400] ;  /* 0x00940000ad84783b */ /* 0x000f300000000200 */
[----:B------:R-:W-:Y:S08]  /*41d0*/  LDSM.16.M88.4 R136, [R0] ;  /* 0x000000000088783b */ /* 0x000ff00000000200 */
[----:B------:R-:W4:Y:S01]  /*41e0*/  LDSM.16.M88.4 R140, [R172+0x9000] ;  /* 0x00900000ac8c783b */ /* 0x000f220000000200 */
[-C--:B-1----:R-:W-:Y:S07]  /*41f0*/  HMMA.16816.F32.BF16 R4, R32, R16.reuse, RZ ;  /* 0x000000102004723c */ /* 0x082fee00000418ff */
[----:B------:R-:W1:Y:S01]  /*4200*/  LDSM.16.M88.4 R144, [R0+0x800] ;  /* 0x000800000090783b */ /* 0x000e620000000200 */
[C---:B----4-:R-:W-:Y:S07]  /*4210*/  HMMA.16816.F32.BF16 R8, R28.reuse, R16, RZ ;  /* 0x000000101c08723c */ /* 0x050fee00000418ff */
[----:B------:R-:W4:Y:S01]  /*4220*/  LDSM.16.M88.4 R148, [R172+0x9400] ;  /* 0x00940000ac94783b */ /* 0x000f220000000200 */
[-C--:B------:R-:W-:Y:S07]  /*4230*/  HMMA.16816.F32.BF16 R12, R28, R18.reuse, RZ ;  /* 0x000000121c0c723c */ /* 0x080fee00000418ff */
[----:B------:R-:W-:Y:S01]  /*4240*/  LDSM.16.M88.4 R152, [R174+0x1000] ;  /* 0x00100000ae98783b */ /* 0x000fe20000000200 */
[C---:B------:R-:W-:Y:S07]  /*4250*/  HMMA.16816.F32.BF16 R16, R32.reuse, R18, RZ ;  /* 0x000000122010723c */ /* 0x040fee00000418ff */
[----:B------:R-:W1:Y:S01]  /*4260*/  LDSM.16.M88.4 R156, [R173+0xb000] ;  /* 0x00b00000ad9c783b */ /* 0x000e620000000200 */
[-C--:B------:R-:W-:Y:S07]  /*4270*/  HMMA.16816.F32.BF16 R20, R32, R132.reuse, RZ ;  /* 0x000000842014723c */ /* 0x080fee00000418ff */
[----:B------:R-:W-:Y:S01]  /*4280*/  LDSM.16.M88.4 R160, [R173+0xb400] ;  /* 0x00b40000ada0783b */ /* 0x000fe20000000200 */
[C---:B------:R-:W-:Y:S07]  /*4290*/  HMMA.16816.F32.BF16 R24, R28.reuse, R132, RZ ;  /* 0x000000841c18723c */ /* 0x040fee00000418ff */
[----:B------:R-:W-:Y:S01]  /*42a0*/  LDSM.16.M88.4 R164, [R0+0x1000] ;  /* 0x0010000000a4783b */ /* 0x000fe20000000200 */
[-C--:B------:R-:W-:Y:S07]  /*42b0*/  HMMA.16816.F32.BF16 R28, R28, R134.reuse, RZ ;  /* 0x000000861c1c723c */ /* 0x080fee00000418ff */
[----:B------:R-:W-:Y:S01]  /*42c0*/  LDSM.16.M88.4 R168, [R172+0xb000] ;  /* 0x00b00000aca8783b */ /* 0x000fe20000000200 */
[----:B------:R-:W-:Y:S07]  /*42d0*/  HMMA.16816.F32.BF16 R32, R32, R134, RZ ;  /* 0x000000862020723c */ /* 0x000fee00000418ff */
[----:B------:R-:W4:Y:S01]  /*42e0*/  LDSM.16.M88.4 R132, [R174+0x1800] ;  /* 0x00180000ae84783b */ /* 0x000f220000000200 */
[-C--:B------:R-:W-:Y:S08]  /*42f0*/  HMMA.16816.F32.BF16 R4, R136, R140.reuse, R4 ;  /* 0x0000008c8804723c */ /* 0x080ff00000041804 */
[C---:B-1----:R-:W-:Y:S08]  /*4300*/  HMMA.16816.F32.BF16 R8, R144.reuse, R140, R8 ;  /* 0x0000008c9008723c */ /* 0x042ff00000041808 */
[-C--:B------:R-:W-:Y:S08]  /*4310*/  HMMA.16816.F32.BF16 R12, R144, R142.reuse, R12 ;  /* 0x0000008e900c723c */ /* 0x080ff0000004180c */
[C---:B------:R-:W-:Y:S01]  /*4320*/  HMMA.16816.F32.BF16 R16, R136.reuse, R142, R16 ;  /* 0x0000008e8810723c */ /* 0x040fe20000041810 */
[----:B------:R-:W-:Y:S07]  /*4330*/  LDSM.16.M88.4 R140, [R172+0xb400] ;  /* 0x00b40000ac8c783b */ /* 0x000fee0000000200 */
[-C--:B----4-:R-:W-:Y:S08]  /*4340*/  HMMA.16816.F32.BF16 R20, R136, R148.reuse, R20 ;  /* 0x000000948814723c */ /* 0x090ff00000041814 */
[C---:B------:R-:W-:Y:S08]  /*4350*/  HMMA.16816.F32.BF16 R24, R144.reuse, R148, R24 ;  /* 0x000000949018723c */ /* 0x040ff00000041818 */
[-C--:B------:R-:W-:Y:S01]  /*4360*/  HMMA.16816.F32.BF16 R28, R144, R150.reuse, R28 ;  /* 0x00000096901c723c */ /* 0x080fe2000004181c */
[----:B------:R-:W-:Y:S07]  /*4370*/  LDSM.16.M88.4 R144, [R174+0x2000] ;  /* 0x00200000ae90783b */ /* 0x000fee0000000200 */
[----:B------:R-:W-:Y:S01]  /*4380*/  HMMA.16816.F32.BF16 R32, R136, R150, R32 ;  /* 0x000000968820723c */ /* 0x000fe20000041820 */
[----:B------:R-:W1:Y:S07]  /*4390*/  LDSM.16.M88.4 R136, [R0+0x1800] ;  /* 0x001800000088783b */ /* 0x000e6e0000000200 */
[-C--:B------:R-:W-:Y:S01]  /*43a0*/  HMMA.16816.F32.BF16 R4, R152, R156.reuse, R4 ;  /* 0x0000009c9804723c */ /* 0x080fe20000041804 */
[----:B------:R-:W4:Y:S07]  /*43b0*/  LDSM.16.M88.4 R148, [R173+0xd000] ;  /* 0x00d00000ad94783b */ /* 0x000f2e0000000200 */
        /* <DEDUP_REMOVED lines=16> */
[C---:B------:R-:W-:Y:S08]  /*44c0*/  HMMA.16816.F32.BF16 R24, R136.reuse, R140, R24 ;  /* 0x0000008c8818723c */ /* 0x040ff00000041818 */
[-C--:B------:R-:W-:Y:S01]  /*44d0*/  HMMA.16816.F32.BF16 R28, R136, R142.reuse, R28 ;  /* 0x0000008e881c723c */ /* 0x080fe2000004181c */
[----:B------:R1:W3:Y:S07]  /*44e0*/  LDSM.16.M88.4 R136, [R0+0x2800] ;  /* 0x002800000088783b */ /* 0x0002ee0000000200 */
[----:B------:R-:W-:Y:S08]  /*44f0*/  HMMA.16816.F32.BF16 R32, R164, R142, R32 ;  /* 0x0000008ea420723c */ /* 0x000ff00000041820 */
[-C--:B----4-:R-:W-:Y:S08]  /*4500*/  HMMA.16816.F32.BF16 R4, R144, R148.reuse, R4 ;  /* 0x000000949004723c */ /* 0x090ff00000041804 */
[C---:B--2---:R-:W-:Y:S01]  /*4510*/  HMMA.16816.F32.BF16 R8, R132.reuse, R148, R8 ;  /* 0x000000948408723c */ /* 0x044fe20000041808 */
[----:B-1----:R-:W-:Y:S04]  /*4520*/  MOV R0, UR18 ;  /* 0x0000001200007c02 */ /* 0x002fe80008000f00 */
[----:B---3--:R-:W-:Y:S03]  /*4530*/  @!P0 LEA R0, R0, R195, 0x7 ;  /* 0x000000c300008211 */ /* 0x008fe600078e38ff */
[-C--:B------:R-:W-:Y:S08]  /*4540*/  HMMA.16816.F32.BF16 R12, R132, R150.reuse, R12 ;  /* 0x00000096840c723c */ /* 0x080ff0000004180c */
[C---:B------:R-:W-:Y:S08]  /*4550*/  HMMA.16816.F32.BF16 R16, R144.reuse, R150, R16 ;  /* 0x000000969010723c */ /* 0x040ff00000041810 */
[-C--:B------:R-:W-:Y:S08]  /*4560*/  HMMA.16816.F32.BF16 R20, R144, R152.reuse, R20 ;  /* 0x000000989014723c */ /* 0x080ff00000041814 */
[C---:B------:R-:W-:Y:S08]  /*4570*/  HMMA.16816.F32.BF16 R24, R132.reuse, R152, R24 ;  /* 0x000000988418723c */ /* 0x040ff00000041818 */
[-C--:B------:R-:W-:Y:S08]  /*4580*/  HMMA.16816.F32.BF16 R28, R132, R154.reuse, R28 ;  /* 0x0000009a841c723c */ /* 0x080ff0000004181c */
[----:B------:R-:W-:Y:S01]  /*4590*/  HMMA.16816.F32.BF16 R32, R144, R154, R32 ;  /* 0x0000009a9020723c */ /* 0x000fe20000041820 */
[----:B------:R-:W2:Y:S07]  /*45a0*/  LDL R144, [R1] ;  /* 0x0000000001907983 */ /* 0x000eae0000100800 */
        /* <DEDUP_REMOVED lines=10> */
[----:B------:R-:W3:Y:S01]  /*4650*/  MUFU.TANH R164, R5 ;  /* 0x0000000500a47308 */ /* 0x000ee20000002400 */
        /* <DEDUP_REMOVED lines=14> */
[----:B----4-:R-:W-:Y:S09]  /*4740*/  @!P0 IADD3 R8, R196, UR6, RZ ;  /* 0x00000006c4088c10 */ /* 0x010ff2000fffe0ff */
[----:B------:R4:W3:Y:S10]  /*4750*/  MUFU.TANH R197, R7 ;  /* 0x0000000700c57308 */ /* 0x0008f40000002400 */
[----:B------:R3:W-:Y:S01]  /*4760*/  MUFU.TANH R210, R9 ;  /* 0x0000000900d27308 */ /* 0x0007e20000002400 */
[----:B-1----:R-:W-:Y:S05]  /*4770*/  FMUL.FTZ R11, R239, 1.4426950216293334961 ;  /* 0x3fb8aa3bef0b7820 */ /* 0x002fea0000410000 */
[----:B------:R-:W-:Y:S04]  /*4780*/  FSEL R11, R11, RZ, P1 ;  /* 0x000000ff0b0b7208 */ /* 0x000fe80000800000 */
[----:B------:R1:W-:Y:S01]  /*4790*/  MUFU.TANH R206, R13 ;  /* 0x0000000d00ce7308 */ /* 0x0003e20000002400 */
[----:B----4-:R-:W4:Y:S09]  /*47a0*/  LDSM.16.M88.4 R4, [R172+0xd400] ;  /* 0x00d40000ac04783b */ /* 0x010f320000000200 */
[----:B------:R1:W1:Y:S01]  /*47b0*/  MUFU.TANH R216, R14 ;  /* 0x0000000e00d87308 */ /* 0x0002620000002400 */
[----:B---3--:R-:W-:Y:S09]  /*47c0*/  MOV R9, R148 ;  /* 0x0000009400097202 */ /* 0x008ff20000000f00 */
[----:B------:R-:W-:Y:S01]  /*47d0*/  MUFU.TANH R167, R18 ;  /* 0x0000001200a77308 */ /* 0x000fe20000002400 */
[----:B-1----:R-:W-:Y:S04]  /*47e0*/  @!P0 IMNMX R13, R8, UR14, PT ;  /* 0x0000000e080d8c17 */ /* 0x002fe8000b800200 */
[-C--:B------:R-:W-:Y:S05]  /*47f0*/  @!P0 ISETP.GE.AND P2, PT, R0, R13.reuse, PT ;  /* 0x0000000d0000820c */ /* 0x080fea0003f46270 */
[----:B------:R1:W-:Y:S01]  /*4800*/  MUFU.TANH R219, R10 ;  /* 0x0000000a00db7308 */ /* 0x0003e20000002400 */
[----:B------:R-:W-:Y:S02]  /*4810*/  @!P0 FSEL R9, R148, -INF , !P2 ;  /* 0xff80000094098808 */ /* 0x000fe40005000000 */
[----:B------:R-:W-:Y:S04]  /*4820*/  @!P0 IADD3 R14, R0, 0x1, RZ ;  /* 0x00000001000e8810 */ /* 0x000fe80007ffe0ff */
[----:B------:R-:W-:Y:S03]  /*4830*/  @!P0 ISETP.GE.AND P1, PT, R14, R13, PT ;  /* 0x0000000d0e00820c */ /* 0x000fe60003f26270 */
[----:B------:R-:W-:Y:S01]  /*4840*/  MUFU.TANH R166, R19 ;  /* 0x0000001300a67308 */ /* 0x000fe20000002400 */
[-C--:B----4-:R-:W-:Y:S09]  /*4850*/  HMMA.16816.F32.BF16 R20, R156, R4.reuse, R20 ;  /* 0x000000049c14723c */ /* 0x090ff20000041814 */
[----:B------:R3:W4:Y:S01]  /*4860*/  MUFU.TANH R207, R12 ;  /* 0x0000000c00cf7308 */ /* 0x0007220000002400 */
[C---:B------:R-:W-:Y:S04]  /*4870*/  HMMA.16816.F32.BF16 R24, R136.reuse, R4, R24 ;  /* 0x000000048818723c */ /* 0x040fe80000041818 */
[--C-:B-1----:R-:W-:Y:S01]  /*4880*/  FFMA.FTZ R10, R9, c[0x0][0x23c], -R11.reuse ;  /* 0x00008f00090a7a23 */ /* 0x102fe2000001080b */
[----:B------:R-:W-:Y:S02]  /*4890*/  MOV R9, R164 ;  /* 0x000000a400097202 */ /* 0x000fe40000000f00 */
[----:B------:R-:W-:Y:S02]  /*48a0*/  @!P0 FSEL R9, R164, -INF , !P1 ;  /* 0xff800000a4098808 */ /* 0x000fe40004800000 */
[----:B------:R1:W-:Y:S01]  /*48b0*/  MUFU.EX2 R201, R10 ;  /* 0x0000000a00c97308 */ /* 0x0003e20000000800 */
[----:B------:R-:W-:Y:S01]  /*48c0*/  FSETP.NEU.FTZ.AND P1, PT, R240, -INF , PT ;  /* 0xff800000f000780b */ /* 0x000fe20003f3d000 */
[-C--:B------:R-:W-:Y:S03]  /*48d0*/  HMMA.16816.F32.BF16 R28, R136, R6.reuse, R28 ;  /* 0x00000006881c723c */ /* 0x080fe6000004181c */
[----:B------:R-:W-:Y:S01]  /*48e0*/  FFMA.FTZ R5, R9, c[0x0][0x23c], -R11 ;  /* 0x00008f0009057a23 */ /* 0x000fe2000001080b */
[----:B------:R-:W-:Y:S01]  /*48f0*/  @!P0 IADD3 R9, R8, 0x20, RZ ;  /* 0x0000002008098810 */ /* 0x000fe20007ffe0ff */
[----:B------:R-:W-:Y:S01]  /*4900*/  FMUL.FTZ R20, R20, c[0x0][0x2ec] ;  /* 0x0000bb0014147a20 */ /* 0x000fe20000410000 */
[----:B------:R-:W-:Y:S02]  /*4910*/  MOV R4, R198 ;  /* 0x000000c600047202 */ /* 0x000fe40000000f00 */
[----:B------:R4:W-:Y:S01]  /*4920*/  MUFU.EX2 R145, R5 ;  /* 0x0000000500917308 */ /* 0x0009e20000000800 */
[----:B------:R-:W-:Y:S01]  /*4930*/  @!P0 IMNMX R9, R9, UR14, PT ;  /* 0x0000000e09098c17 */ /* 0x000fe2000b800200 */
[----:B------:R-:W-:Y:S04]  /*4940*/  HMMA.16816.F32.BF16 R32, R156, R6, R32 ;  /* 0x000000069c20723c */ /* 0x000fe80000041820 */
[C---:B---3--:R-:W-:Y:S01]  /*4950*/  @!P0 IADD3 R12, R8.reuse, 0x8, RZ ;  /* 0x00000008080c8810 */ /* 0x048fe20007ffe0ff */
[----:B------:R-:W-:Y:S01]  /*4960*/  FMUL.FTZ R21, R21, c[0x0][0x2ec] ;  /* 0x0000bb0015157a20 */ /* 0x000fe20000410000 */
[----:B------:R-:W-:Y:S01]  /*4970*/  @!P0 IADD3 R8, R8, 0x28, RZ ;  /* 0x0000002808088810 */ /* 0x000fe20007ffe0ff */
[----:B------:R-:W-:Y:S01]  /*4980*/  FMUL.FTZ R22, R22, c[0x0][0x2ec] ;  /* 0x0000bb0016167a20 */ /* 0x000fe20000410000 */
[----:B------:R-:W-:Y:S01]  /*4990*/  MUFU.TANH R161, R20 ;  /* 0x0000001400a17308 */ /* 0x000fe20000002400 */
[----:B------:R-:W-:Y:S03]  /*49a0*/  @!P0 IMNMX R12, R12, UR14, PT ;  /* 0x0000000e0c0c8c17 */ /* 0x000fe6000b800200 */
[----:B-1----:R-:W-:Y:S01]  /*49b0*/  FMUL.FTZ R10, R240, 1.4426950216293334961 ;  /* 0x3fb8aa3bf00a7820 */ /* 0x002fe20000410000 */
[-C--:B------:R-:W-:Y:S01]  /*49c0*/  @!P0 ISETP.GE.AND P2, PT, R0, R12.reuse, PT ;  /* 0x0000000c0000820c */ /* 0x080fe20003f46270 */
[----:B------:R-:W-:Y:S01]  /*49d0*/  FMUL.FTZ R28, R28, c[0x0][0x2ec] ;  /* 0x0000bb001c1c7a20 */ /* 0x000fe20000410000 */
[----:B------:R-:W-:Y:S01]  /*49e0*/  @!P0 IMNMX R8, R8, UR14, PT ;  /* 0x0000000e08088c17 */ /* 0x000fe2000b800200 */
[----:B------:R-:W-:Y:S01]  /*49f0*/  FMUL.FTZ R29, R29, c[0x0][0x2ec] ;  /* 0x0000bb001d1d7a20 */ /* 0x000fe20000410000 */
[----:B------:R-:W-:Y:S01]  /*4a00*/  @!P0 FSEL R4, R198, -INF , !P2 ;  /* 0xff800000c6048808 */ /* 0x000fe20005000000 */
[----:B------:R-:W1:Y:S01]  /*4a10*/  MUFU.TANH R214, R15 ;  /* 0x0000000f00d67308 */ /* 0x000e620000002400 */
[----:B------:R-:W-:Y:S01]  /*4a20*/  FSEL R10, R10, RZ, P1 ;  /* 0x000000ff0a0a7208 */ /* 0x000fe20000800000 */
[----:B------:R-:W-:Y:S01]  /*4a30*/  FMUL.FTZ R30, R30, c[0x0][0x2ec] ;  /* 0x0000bb001e1e7a20 */ /* 0x000fe20000410000 */
[----:B------:R-:W-:Y:S01]  /*4a40*/  @!P0 ISETP.GE.AND P1, PT, R14, R12, PT ;  /* 0x0000000c0e00820c */ /* 0x000fe20003f26270 */
[----:B------:R-:W-:Y:S01]  /*4a50*/  FMUL.FTZ R31, R31, c[0x0][0x2ec] ;  /* 0x0000bb001f1f7a20 */ /* 0x000fe20000410000 */
[----:B------:R-:W-:Y:S01]  /*4a60*/  @!P0 ISETP.GE.AND P2, PT, R0, R9, PT ;  /* 0x000000090000820c */ /* 0x000fe20003f46270 */
[--C-:B----4-:R-:W-:Y:S01]  /*4a70*/  FFMA.FTZ R5, R4, c[0x0][0x23c], -R10.reuse ;  /* 0x00008f0004057a23 */ /* 0x110fe2000001080a */
[----:B------:R-:W-:Y:S01]  /*4a80*/  MOV R4, R197 ;  /* 0x000000c500047202 */ /* 0x000fe20000000f00 */
[----:B------:R-:W-:Y:S01]  /*4a90*/  FMUL.FTZ R32, R32, c[0x0][0x2ec] ;  /* 0x0000bb0020207a20 */ /* 0x000fe20000410000 */
[----:B------:R-:W-:Y:S01]  /*4aa0*/  @!P0 FSEL R4, R197, -INF , !P1 ;  /* 0xff800000c5048808 */ /* 0x000fe20004800000 */
[----:B------:R3:W-:Y:S01]  /*4ab0*/  MUFU.EX2 R228, R5 ;  /* 0x0000000500e47308 */ /* 0x0007e20000000800 */
[----:B------:R-:W-:Y:S01]  /*4ac0*/  FSETP.NEU.FTZ.AND P1, PT, R237, -INF , PT ;  /* 0xff800000ed00780b */ /* 0x000fe20003f3d000 */
[----:B------:R-:W-:Y:S01]  /*4ad0*/  FMUL.FTZ R33, R33, c[0x0][0x2ec] ;  /* 0x0000bb0021217a20 */ /* 0x000fe20000410000 */
[----:B------:R-:W-:Y:S01]  /*4ae0*/  MOV R6, R216 ;  /* 0x000000d800067202 */ /* 0x000fe20000000f00 */
[----:B------:R-:W-:Y:S02]  /*4af0*/  FFMA.FTZ R4, R4, c[0x0][0x23c], -R10 ;  /* 0x00008f0004047a23 */ /* 0x000fe4000001080a */
[----:B------:R-:W-:Y:S02]  /*4b00*/  FMUL.FTZ R34, R34, c[0x0][0x2ec] ;  /* 0x0000bb0022227a20 */ /* 0x000fe40000410000 */
[----:B------:R-:W-:Y:S02]  /*4b10*/  FMUL.FTZ R35, R35, c[0x0][0x2ec] ;  /* 0x0000bb0023237a20 */ /* 0x000fe40000410000 */
[----:B------:R4:W1:Y:S01]  /*4b20*/  MUFU.TANH R162, R16 ;  /* 0x0000001000a27308 */ /* 0x0008620000002400 */
[----:B------:R-:W-:Y:S02]  /*4b30*/  FMUL.FTZ R23, R23, c[0x0][0x2ec] ;  /* 0x0000bb0017177a20 */ /* 0x000fe40000410000 */
[----:B------:R-:W-:Y:S02]  /*4b40*/  FMUL.FTZ R24, R24, c[0x0][0x2ec] ;  /* 0x0000bb0018187a20 */ /* 0x000fe40000410000 */
[----:B------:R-:W-:Y:S02]  /*4b50*/  FMUL.FTZ R25, R25, c[0x0][0x2ec] ;  /* 0x0000bb0019197a20 */ /* 0x000fe40000410000 */
[----:B------:R-:W-:Y:S02]  /*4b60*/  FMUL.FTZ R26, R26, c[0x0][0x2ec] ;  /* 0x0000bb001a1a7a20 */ /* 0x000fe40000410000 */
[----:B------:R-:W-:Y:S01]  /*4b70*/  FMUL.FTZ R27, R27, c[0x0][0x2ec] ;  /* 0x0000bb001b1b7a20 */ /* 0x000fe20000410000 */
[----:B------:R1:W-:Y:S01]  /*4b80*/  MUFU.EX2 R226, R4 ;  /* 0x0000000400e27308 */ /* 0x0003e20000000800 */
[----:B---3--:R-:W-:Y:S05]  /*4b90*/  FMUL.FTZ R5, R237, 1.4426950216293334961 ;  /* 0x3fb8aa3bed057820 */ /* 0x008fea0000410000 */
[----:B------:R-:W-:Y:S04]  /*4ba0*/  FSEL R5, R5, RZ, P1 ;  /* 0x000000ff05057208 */ /* 0x000fe80000800000 */
[----:B------:R3:W2:Y:S01]  /*4bb0*/  MUFU.TANH R154, R17 ;  /* 0x00000011009a7308 */ /* 0x0006a20000002400 */
[----:B------:R-:W-:Y:S01]  /*4bc0*/  @!P0 ISETP.GE.AND P1, PT, R14, R9, PT ;  /* 0x000000090e00820c */ /* 0x000fe20003f26270 */
[----:B----4-:R-:W-:Y:S08]  /*4bd0*/  FMUL.FTZ R16, R238, 1.4426950216293334961 ;  /* 0x3fb8aa3bee107820 */ /* 0x010ff00000410000 */
[----:B------:R-:W4:Y:S01]  /*4be0*/  MUFU.TANH R160, R21 ;  /* 0x0000001500a07308 */ /* 0x000f220000002400 */
[----:B-1----:R-:W-:Y:S02]  /*4bf0*/  MOV R4, R212 ;  /* 0x000000d400047202 */ /* 0x002fe40000000f00 */
[----:B------:R-:W-:Y:S02]  /*4c00*/  @!P0 FSEL R4, R212, -INF , !P2 ;  /* 0xff800000d4048808 */ /* 0x000fe40005000000 */
[----:B------:R-:W-:Y:S05]  /*4c10*/  @!P0 ISETP.GE.AND P2, PT, R0, R8, PT ;  /* 0x000000080000820c */ /* 0x000fea0003f46270 */
[----:B------:R-:W1:Y:S01]  /*4c20*/  MUFU.TANH R169, R22 ;  /* 0x0000001600a97308 */ /* 0x000e620000002400 */
[--C-:B------:R-:W-:Y:S01]  /*4c30*/  FFMA.FTZ R15, R4, c[0x0][0x23c], -R5.reuse ;  /* 0x00008f00040f7a23 */ /* 0x100fe20000010805 */
[----:B------:R-:W-:Y:S02]  /*4c40*/  MOV R4, R210 ;  /* 0x000000d200047202 */ /* 0x000fe40000000f00 */
[----:B------:R-:W-:Y:S02]  /*4c50*/  @!P0 FSEL R4, R210, -INF , !P1 ;  /* 0xff800000d2048808 */ /* 0x000fe40004800000 */
[----:B------:R-:W-:Y:S03]  /*4c60*/  FSETP.NEU.FTZ.AND P1, PT, R238, -INF , PT ;  /* 0xff800000ee00780b */ /* 0x000fe60003f3d000 */
[--C-:B---3--:R-:W-:Y:S01]  /*4c70*/  FFMA.FTZ R17, R4, c[0x0][0x23c], -R5.reuse ;  /* 0x00008f0004117a23 */ /* 0x108fe20000010805 */
[----:B------:R3:W-:Y:S01]  /*4c80*/  MUFU.EX2 R232, R15 ;  /* 0x0000000f00e87308 */ /* 0x0007e20000000800 */
[----:B------:R-:W-:Y:S02]  /*4c90*/  FSEL R4, R16, RZ, P1 ;  /* 0x000000ff10047208 */ /* 0x000fe40000800000 */
[----:B------:R-:W-:Y:S02]  /*4ca0*/  @!P0 ISETP.GE.AND P1, PT, R14, R8, PT ;  /* 0x000000080e00820c */ /* 0x000fe40003f26270 */
[----:B------:R-:W-:Y:S02]  /*4cb0*/  MOV R14, R218 ;  /* 0x000000da000e7202 */ /* 0x000fe40000000f00 */
[----:B------:R-:W-:Y:S02]  /*4cc0*/  @!P0 FSEL R14, R218, -INF , !P1 ;  /* 0xff800000da0e8808 */ /* 0x000fe40004800000 */
[----:B------:R-:W-:Y:S01]  /*4cd0*/  MOV R16, R207 ;  /* 0x000000cf00107202 */ /* 0x000fe20000000f00 */
[----:B------:R-:W-:Y:S02]  /*4ce0*/  MUFU.EX2 R231, R17 ;  /* 0x0000001100e77308 */ /* 0x000fe40000000800 */
[--C-:B------:R-:W-:Y:S08]  /*4cf0*/  FFMA.FTZ R14, R14, c[0x0][0x23c], -R4.reuse ;  /* 0x00008f000e0e7a23 */ /* 0x100ff00000010804 */
[----:B------:R1:W-:Y:S01]  /*4d00*/  MUFU.EX2 R235, R14 ;  /* 0x0000000e00eb7308 */ /* 0x0003e20000000800 */
[----:B---3--:R-:W-:Y:S02]  /*4d10*/  MOV R15, R219 ;  /* 0x000000db000f7202 */ /* 0x008fe40000000f00 */
[----:B------:R-:W-:Y:S07]  /*4d20*/  @!P0 FSEL R15, R219, -INF , !P2 ;  /* 0xff800000db0f8808 */ /* 0x000fee0005000000 */
[----:B------:R-:W3:Y:S01]  /*4d30*/  MUFU.TANH R168, R23 ;  /* 0x0000001700a87308 */ /* 0x000ee20000002400 */
[--C-:B------:R-:W-:Y:S09]  /*4d40*/  FFMA.FTZ R15, R15, c[0x0][0x23c], -R4.reuse ;  /* 0x00008f000f0f7a23 */ /* 0x100ff20000010804 */
[----:B------:R2:W-:Y:S01]  /*4d50*/  MUFU.EX2 R236, R15 ;  /* 0x0000000f00ec7308 */ /* 0x0005e20000000800 */
[C---:B-1----:R-:W-:Y:S09]  /*4d60*/  @!P0 IADD3 R14, R0.reuse, 0x9, RZ ;  /* 0x00000009000e8810 */ /* 0x042ff20007ffe0ff */
[----:B------:R-:W1:Y:S10]  /*4d70*/  MUFU.TANH R196, R24 ;  /* 0x0000001800c47308 */ /* 0x000e740000002400 */
[----:B------:R-:W1:Y:S01]  /*4d80*/  MUFU.TANH R195, R25 ;  /* 0x0000001900c37308 */ /* 0x000e620000002400 */
[----:B--2---:R-:W-:Y:S04]  /*4d90*/  @!P0 IADD3 R15, R0, 0x8, RZ ;  /* 0x00000008000f8810 */ /* 0x004fe80007ffe0ff */
[-C--:B------:R-:W-:Y:S05]  /*4da0*/  @!P0 ISETP.GE.AND P1, PT, R15, R9.reuse, PT ;  /* 0x000000090f00820c */ /* 0x080fea0003f26270 */
[----:B------:R-:W2:Y:S01]  /*4db0*/  MUFU.TANH R209, R26 ;  /* 0x0000001a00d17308 */ /* 0x000ea20000002400 */
[----:B------:R-:W-:Y:S02]  /*4dc0*/  @!P0 FSEL R16, R207, -INF , !P1 ;  /* 0xff800000cf108808 */ /* 0x000fe40004800000 */
[----:B------:R-:W-:Y:S03]  /*4dd0*/  @!P0 ISETP.GE.AND P1, PT, R14, R9, PT ;  /* 0x000000090e00820c */ /* 0x000fe60003f26270 */
[--C-:B------:R-:W-:Y:S01]  /*4de0*/  FFMA.FTZ R17, R16, c[0x0][0x23c], -R5.reuse ;  /* 0x00008f0010117a23 */ /* 0x100fe20000010805 */
[----:B------:R-:W-:Y:S02]  /*4df0*/  MOV R16, R206 ;  /* 0x000000ce00107202 */ /* 0x000fe40000000f00 */
[----:B------:R-:W-:Y:S01]  /*4e00*/  @!P0 FSEL R16, R206, -INF , !P1 ;  /* 0xff800000ce108808 */ /* 0x000fe20004800000 */
[----:B------:R-:W1:Y:S01]  /*4e10*/  MUFU.TANH R208, R27 ;  /* 0x0000001b00d07308 */ /* 0x000e620000002400 */
[CC--:B------:R-:W-:Y:S03]  /*4e20*/  @!P0 ISETP.GE.AND P1, PT, R15.reuse, R8.reuse, PT ;  /* 0x000000080f00820c */ /* 0x0c0fe60003f26270 */
[----:B------:R-:W-:Y:S01]  /*4e30*/  FFMA.FTZ R7, R16, c[0x0][0x23c], -R5 ;  /* 0x00008f0010077a23 */ /* 0x000fe20000010805 */
[----:B------:R-:W-:Y:S02]  /*4e40*/  @!P0 FSEL R6, R216, -INF , !P1 ;  /* 0xff800000d8068808 */ /* 0x000fe40004800000 */
[----:B------:R-:W-:Y:S03]  /*4e50*/  @!P0 ISETP.GE.AND P1, PT, R14, R8, PT ;  /* 0x000000080e00820c */ /* 0x000fe60003f26270 */
[----:B------:R1:W-:Y:S10]  /*4e60*/  MUFU.EX2 R224, R7 ;  /* 0x0000000700e07308 */ /* 0x0003f40000000800 */
[----:B------:R-:W-:Y:S10]  /*4e70*/  MUFU.TANH R165, R28 ;  /* 0x0000001c00a57308 */ /* 0x000ff40000002400 */
[----:B------:R-:W2:Y:S01]  /*4e80*/  MUFU.TANH R163, R29 ;  /* 0x0000001d00a37308 */ /* 0x000ea20000002400 */
[--C-:B-1----:R-:W-:Y:S01]  /*4e90*/  FFMA.FTZ R7, R6, c[0x0][0x23c], -R4.reuse ;  /* 0x00008f0006077a23 */ /* 0x102fe20000010804 */
[----:B------:R-:W-:Y:S02]  /*4ea0*/  MOV R6, R214 ;  /* 0x000000d600067202 */ /* 0x000fe40000000f00 */
[----:B------:R-:W-:Y:S02]  /*4eb0*/  @!P0 FSEL R6, R214, -INF , !P1 ;  /* 0xff800000d6068808 */ /* 0x000fe40004800000 */
[CC--:B------:R-:W-:Y:S04]  /*4ec0*/  @!P0 ISETP.GE.AND P1, PT, R15.reuse, R13.reuse, PT ;  /* 0x0000000d0f00820c */ /* 0x0c0fe80003f26270 */
[----:B------:R-:W-:Y:S01]  /*4ed0*/  MUFU.EX2 R234, R7 ;  /* 0x0000000700ea7308 */ /* 0x000fe20000000800 */
[----:B------:R-:W-:Y:S09]  /*4ee0*/  FFMA.FTZ R6, R6, c[0x0][0x23c], -R4 ;  /* 0x00008f0006067a23 */ /* 0x000ff20000010804 */
[----:B------:R1:W-:Y:S10]  /*4ef0*/  MUFU.EX2 R233, R6 ;  /* 0x0000000600e97308 */ /* 0x0003f40000000800 */
[----:B------:R-:W2:Y:S10]  /*4f00*/  MUFU.TANH R200, R30 ;  /* 0x0000001e00c87308 */ /* 0x000eb40000002400 */
[----:B------:R-:W2:Y:S01]  /*4f10*/  MUFU.TANH R150, R32 ;  /* 0x0000002000967308 */ /* 0x000ea20000002400 */
[----:B-1----:R-:W-:Y:S02]  /*4f20*/  MOV R6, R162 ;  /* 0x000000a200067202 */ /* 0x002fe40000000f00 */
[----:B------:R-:W-:Y:S02]  /*4f30*/  @!P0 FSEL R6, R162, -INF , !P1 ;  /* 0xff800000a2068808 */ /* 0x000fe40004800000 */
[----:B------:R-:W-:Y:S05]  /*4f40*/  @!P0 ISETP.GE.AND P1, PT, R14, R13, PT ;  /* 0x0000000d0e00820c */ /* 0x000fea0003f26270 */
[----:B------:R-:W1:Y:S01]  /*4f50*/  MUFU.TANH R149, R33 ;  /* 0x0000002100957308 */ /* 0x000e620000002400 */
[--C-:B------:R-:W-:Y:S01]  /*4f60*/  FFMA.FTZ R7, R6, c[0x0][0x23c], -R11.reuse ;  /* 0x00008f0006077a23 */ /* 0x100fe2000001080b */
[----:B------:R-:W-:Y:S02]  /*4f70*/  MOV R6, R154 ;  /* 0x0000009a00067202 */ /* 0x000fe40000000f00 */
[----:B------:R-:W-:Y:S02]  /*4f80*/  @!P0 FSEL R6, R154, -INF , !P1 ;  /* 0xff8000009a068808 */ /* 0x000fe40004800000 */
[-C--:B------:R-:W-:Y:S04]  /*4f90*/  @!P0 ISETP.GE.AND P1, PT, R15, R12.reuse, PT ;  /* 0x0000000c0f00820c */ /* 0x080fe80003f26270 */
[----:B------:R1:W-:Y:S10]  /*4fa0*/  MUFU.EX2 R159, R7 ;  /* 0x00000007009f7308 */ /* 0x0003f40000000800 */
[----:B------:R-:W2:Y:S10]  /*4fb0*/  MUFU.TANH R152, R34 ;  /* 0x0000002200987308 */ /* 0x000eb40000002400 */
[----:B------:R-:W2:Y:S01]  /*4fc0*/  MUFU.TANH R151, R35 ;  /* 0x0000002300977308 */ /* 0x000ea20000002400 */
[--C-:B-1----:R-:W-:Y:S01]  /*4fd0*/  FFMA.FTZ R7, R6, c[0x0][0x23c], -R11.reuse ;  /* 0x00008f0006077a23 */ /* 0x102fe2000001080b */
[----:B------:R-:W-:Y:S02]  /*4fe0*/  MOV R6, R167 ;  /* 0x000000a700067202 */ /* 0x000fe40000000f00 */
[----:B------:R-:W-:Y:S02]  /*4ff0*/  @!P0 FSEL R6, R167, -INF , !P1 ;  /* 0xff800000a7068808 */ /* 0x000fe40004800000 */
[----:B------:R-:W-:Y:S04]  /*5000*/  @!P0 ISETP.GE.AND P1, PT, R14, R12, PT ;  /* 0x0000000c0e00820c */ /* 0x000fe80003f26270 */
[----:B------:R1:W-:Y:S01]  /*5010*/  MUFU.EX2 R158, R7 ;  /* 0x00000007009e7308 */ /* 0x0003e20000000800 */
[--C-:B------:R-:W-:Y:S01]  /*5020*/  FFMA.FTZ R14, R6, c[0x0][0x23c], -R10.reuse ;  /* 0x00008f00060e7a23 */ /* 0x100fe2000001080a */
[----:B------:R-:W-:Y:S02]  /*5030*/  MOV R6, R166 ;  /* 0x000000a600067202 */ /* 0x000fe40000000f00 */
[----:B------:R-:W-:Y:S06]  /*5040*/  @!P0 FSEL R6, R166, -INF , !P1 ;  /* 0xff800000a6068808 */ /* 0x000fec0004800000 */
[----:B------:R2:W-:Y:S01]  /*5050*/  MUFU.EX2 R205, R14 ;  /* 0x0000000e00cd7308 */ /* 0x0005e20000000800 */
[--C-:B------:R-:W-:Y:S01]  /*5060*/  FFMA.FTZ R15, R6, c[0x0][0x23c], -R10.reuse ;  /* 0x00008f00060f7a23 */ /* 0x100fe2000001080a */
[C---:B------:R-:W-:Y:S08]  /*5070*/  @!P0 IADD3 R6, R0.reuse, 0x11, RZ ;  /* 0x0000001100068810 */ /* 0x040ff00007ffe0ff */
[----:B------:R3:W-:Y:S01]  /*5080*/  MUFU.EX2 R204, R15 ;  /* 0x0000000f00cc7308 */ /* 0x0007e20000000800 */
[----:B-1----:R-:W-:Y:S04]  /*5090*/  @!P0 IADD3 R7, R0, 0x10, RZ ;  /* 0x0000001000078810 */ /* 0x002fe80007ffe0ff */
[----:B------:R-:W-:Y:S05]  /*50a0*/  @!P0 ISETP.GE.AND P1, PT, R7, R13, PT ;  /* 0x0000000d0700820c */ /* 0x000fea0003f26270 */
[----:B------:R-:W1:Y:S01]  /*50b0*/  MUFU.TANH R199, R31 ;  /* 0x0000001f00c77308 */ /* 0x000e620000002400 */
[----:B--2---:R-:W-:Y:S02]  /*50c0*/  MOV R14, R161 ;  /* 0x000000a1000e7202 */ /* 0x004fe40000000f00 */
[----:B------:R-:W-:Y:S02]  /*50d0*/  @!P0 FSEL R14, R161, -INF , !P1 ;  /* 0xff800000a10e8808 */ /* 0x000fe40004800000 */
[----:B------:R-:W-:Y:S05]  /*50e0*/  @!P0 ISETP.GE.AND P1, PT, R6, R13, PT ;  /* 0x0000000d0600820c */ /* 0x000fea0003f26270 */
[----:B------:R-:W2:Y:S01]  /*50f0*/  MUFU.EX2 R227, R17 ;  /* 0x0000001100e37308 */ /* 0x000ea20000000800 */
[--C-:B---3--:R-:W-:Y:S01]  /*5100*/  FFMA.FTZ R15, R14, c[0x0][0x23c], -R11.reuse ;  /* 0x00008f000e0f7a23 */ /* 0x108fe2000001080b */
[----:B----4-:R-:W-:Y:S02]  /*5110*/  MOV R14, R160 ;  /* 0x000000a0000e7202 */ /* 0x010fe40000000f00 */
[----:B------:R-:W-:Y:S02]  /*5120*/  @!P0 FSEL R14, R160, -INF , !P1 ;  /* 0xff800000a00e8808 */ /* 0x000fe40004800000 */
[-C--:B------:R-:W-:Y:S04]  /*5130*/  @!P0 ISETP.GE.AND P1, PT, R7, R12.reuse, PT ;  /* 0x0000000c0700820c */ /* 0x080fe80003f26270 */
[----:B------:R3:W-:Y:S02]  /*5140*/  MUFU.EX2 R157, R15 ;  /* 0x0000000f009d7308 */ /* 0x0007e40000000800 */
[----:B---3--:R-:W-:Y:S01]  /*5150*/  FFMA.FTZ R15, R14, c[0x0][0x23c], -R11 ;  /* 0x00008f000e0f7a23 */ /* 0x008fe2000001080b */
[----:B------:R-:W-:Y:S02]  /*5160*/  MOV R14, R169 ;  /* 0x000000a9000e7202 */ /* 0x000fe40000000f00 */
[----:B------:R-:W-:Y:S05]  /*5170*/  @!P0 FSEL R14, R169, -INF , !P1 ;  /* 0xff800000a90e8808 */ /* 0x000fea0004800000 */
[----:B------:R3:W-:Y:S01]  /*5180*/  MUFU.EX2 R156, R15 ;  /* 0x0000000f009c7308 */ /* 0x0007e20000000800 */
[----:B------:R-:W-:Y:S01]  /*5190*/  @!P0 ISETP.GE.AND P1, PT, R6, R12, PT ;  /* 0x0000000c0600820c */ /* 0x000fe20003f26270 */
[--C-:B---3--:R-:W-:Y:S01]  /*51a0*/  FFMA.FTZ R15, R14, c[0x0][0x23c], -R10.reuse ;  /* 0x00008f000e0f7a23 */ /* 0x108fe2000001080a */
[----:B------:R-:W-:Y:S02]  /*51b0*/  MOV R14, R168 ;  /* 0x000000a8000e7202 */ /* 0x000fe40000000f00 */
[----:B------:R-:W-:Y:S05]  /*51c0*/  @!P0 FSEL R14, R168, -INF , !P1 ;  /* 0xff800000a80e8808 */ /* 0x000fea0004800000 */
[----:B------:R3:W-:Y:S01]  /*51d0*/  MUFU.EX2 R203, R15 ;  /* 0x0000000f00cb7308 */ /* 0x0007e20000000800 */
[-C--:B------:R-:W-:Y:S01]  /*51e0*/  @!P0 ISETP.GE.AND P1, PT, R7, R9.reuse, PT ;  /* 0x000000090700820c */ /* 0x080fe20003f26270 */
        /* <DEDUP_REMOVED lines=8> */
[----:B------:R-:W-:Y:S01]  /*5270*/  MUFU.EX2 R220, R15 ;  /* 0x0000000f00dc7308 */ /* 0x000fe20000000800 */
[-C--:B------:R-:W-:Y:S02]  /*5280*/  @!P0 ISETP.GE.AND P1, PT, R7, R8.reuse, PT ;  /* 0x000000080700820c */ /* 0x080fe40003f26270 */
        /* <DEDUP_REMOVED lines=8> */
[--C-:B---3--:R-:W-:Y:S01]  /*5310*/  FFMA.FTZ R14, R7, c[0x0][0x23c], -R4.reuse ;  /* 0x00008f00070e7a23 */ /* 0x108fe20000010804 */
        /* <DEDUP_REMOVED lines=9> */
[----:B---3--:R-:W-:Y:S02]  /*53b0*/  MOV R14, R165 ;  /* 0x000000a5000e7202 */ /* 0x008fe40000000f00 */
        /* <DEDUP_REMOVED lines=10> */
[----:B---3--:R-:W-:Y:S02]  /*5460*/  MOV R5, R150 ;  /* 0x0000009600057202 */ /* 0x008fe40000000f00 */
[----:B------:R-:W-:Y:S02]  /*5470*/  @!P0 FSEL R5, R150, -INF , !P1 ;  /* 0xff80000096058808 */ /* 0x000fe40004800000 */
[----:B------:R-:W-:Y:S03]  /*5480*/  @!P0 ISETP.GE.AND P1, PT, R0, R13, PT ;  /* 0x0000000d0000820c */ /* 0x000fe60003f26270 */
[--C-:B----4-:R-:W-:Y:S01]  /*5490*/  FFMA.FTZ R7, R5, c[0x0][0x23c], -R11.reuse ;  /* 0x00008f0005077a23 */ /* 0x110fe2000001080b */
        /* <DEDUP_REMOVED lines=8> */
[----:B------:R-:W3:Y:S02]  /*5520*/  MUFU.EX2 R153, R11 ;  /* 0x0000000b00997308 */ /* 0x000ee40000000800 */
[--C-:B------:R-:W-:Y:S01]  /*5530*/  FFMA.FTZ R6, R5, c[0x0][0x23c], -R10.reuse ;  /* 0x00008f0005067a23 */ /* 0x100fe2000001080a */
[----:B------:R-:W-:Y:S02]  /*5540*/  MOV R5, R151 ;  /* 0x0000009700057202 */ /* 0x000fe40000000f00 */
[----:B------:R-:W-:Y:S02]  /*5550*/  @!P0 FSEL R5, R151, -INF , !P1 ;  /* 0xff80000097058808 */ /* 0x000fe40004800000 */
[----:B------:R-:W-:Y:S02]  /*5560*/  @!P0 ISETP.GE.AND P1, PT, R0, R8, PT ;  /* 0x000000080000820c */ /* 0x000fe40003f26270 */
[----:B------:R-:W-:Y:S01]  /*5570*/  F2FP.BF16.PACK_AB R0, R145, R201 ;  /* 0x000000c99100723e */ /* 0x000fe200000010ff */
[----:B------:R-:W-:Y:S01]  /*5580*/  FFMA.FTZ R10, R5, c[0x0][0x23c], -R10 ;  /* 0x00008f00050a7a23 */ /* 0x000fe2000001080a */
[----:B-1----:R-:W-:Y:S01]  /*5590*/  MOV R5, R199 ;  /* 0x000000c700057202 */ /* 0x002fe20000000f00 */
[----:B------:R1:W-:Y:S01]  /*55a0*/  MUFU.EX2 R171, R6 ;  /* 0x0000000600ab7308 */ /* 0x0003e20000000800 */
[----:B------:R-:W-:Y:S01]  /*55b0*/  @!P0 FSEL R5, R199, -INF , !P1 ;  /* 0xff800000c7058808 */ /* 0x000fe20004800000 */
[----:B------:R2:W-:Y:S01]  /*55c0*/  STS [R188+0x19000], R0 ;  /* 0x01900000bc007388 */ /* 0x0005e20000000800 */
[----:B---3--:R-:W-:Y:S02]  /*55d0*/  F2FP.BF16.PACK_AB R7, R226, R228 ;  /* 0x000000e4e207723e */ /* 0x008fe400000010ff */
[----:B------:R-:W-:Y:S01]  /*55e0*/  IADD3 R146, P0, R252, UR10, RZ ;  /* 0x0000000afc927c10 */ /* 0x000fe2000ff1e0ff */
[----:B------:R-:W-:Y:S01]  /*55f0*/  FFMA.FTZ R4, R5, c[0x0][0x23c], -R4 ;  /* 0x00008f0005047a23 */ /* 0x000fe20000010804 */
[----:B------:R-:W-:Y:S01]  /*5600*/  F2FP.BF16.PACK_AB R5, R235, R236 ;  /* 0x000000eceb05723e */ /* 0x000fe200000010ff */
[----:B------:R3:W-:Y:S01]  /*5610*/  STS [R188+0x19400], R7 ;  /* 0x01940007bc007388 */ /* 0x0007e20000000800 */
[----:B------:R-:W-:Y:S01]  /*5620*/  IADD3.X R147, R144, UR9, RZ, P0, !PT ;  /* 0x0000000990937c10 */ /* 0x000fe200087fe4ff */
[----:B------:R3:W-:Y:S01]  /*5630*/  MUFU.EX2 R221, R4 ;  /* 0x0000000400dd7308 */ /* 0x0007e20000000800 */
[----:B------:R-:W-:Y:S03]  /*5640*/  PLOP3.LUT P0, PT, PT, PT, UP3, 0x80, 0x0 ;  /* 0x000000000000781c */ /* 0x000fe60003f0f038 */
[----:B------:R-:W4:Y:S06]  /*5650*/  LDG.E R144, [R146.64] ;  /* 0x0000000c92907981 */ /* 0x000f2c000c1e1900 */
[----:B------:R-:W3:Y:S01]  /*5660*/  MUFU.EX2 R170, R10 ;  /* 0x0000000a00aa7308 */ /* 0x000ee20000000800 */
[----:B-1----:R-:W-:Y:S02]  /*5670*/  F2FP.BF16.PACK_AB R6, R231, R232 ;  /* 0x000000e8e706723e */ /* 0x002fe400000010ff */
[----:B--2---:R-:W-:Y:S05]  /*5680*/  F2FP.BF16.PACK_AB R0, R204, R205 ;  /* 0x000000cdcc00723e */ /* 0x004fea00000010ff */
[----:B------:R1:W-:Y:S01]  /*5690*/  STS [R187+0x19400], R0 ;  /* 0x01940000bb007388 */ /* 0x0003e20000000800 */
[----:B---3--:R-:W-:Y:S02]  /*56a0*/  F2FP.BF16.PACK_AB R7, R224, R227 ;  /* 0x000000e3e007723e */ /* 0x008fe400000010ff */
[----:B------:R-:W-:Y:S05]  /*56b0*/  F2FP.BF16.PACK_AB R4, R158, R159 ;  /* 0x0000009f9e04723e */ /* 0x000fea00000010ff */
[----:B------:R2:W-:Y:S04]  /*56c0*/  STS [R187+0x19000], R4 ;  /* 0x01900004bb007388 */ /* 0x0005e80000000800 */
[----:B------:R3:W-:Y:S04]  /*56d0*/  STS [R188+0x1a000], R6 ;  /* 0x01a00006bc007388 */ /* 0x0007e80000000800 */
[----:B------:R3:W-:Y:S04]  /*56e0*/  STS [R188+0x1a400], R5 ;  /* 0x01a40005bc007388 */ /* 0x0007e80000000800 */
[----:B------:R3:W-:Y:S01]  /*56f0*/  STS [R187+0x1a000], R7 ;  /* 0x01a00007bb007388 */ /* 0x0007e20000000800 */
[----:B-1----:R-:W-:Y:S02]  /*5700*/  F2FP.BF16.PACK_AB R0, R153, R155 ;  /* 0x0000009b9900723e */ /* 0x002fe400000010ff */
[----:B--2---:R-:W-:Y:S02]  /*5710*/  F2FP.BF16.PACK_AB R4, R202, R203 ;  /* 0x000000cbca04723e */ /* 0x004fe400000010ff */
[----:B---3--:R-:W-:Y:S02]  /*5720*/  F2FP.BF16.PACK_AB R6, R233, R234 ;  /* 0x000000eae906723e */ /* 0x008fe400000010ff */
[----:B------:R-:W-:Y:S03]  /*5730*/  F2FP.BF16.PACK_AB R5, R156, R157 ;  /* 0x0000009d9c05723e */ /* 0x000fe600000010ff */
[----:B------:R1:W-:Y:S01]  /*5740*/  STS [R187+0x1a400], R6 ;  /* 0x01a40006bb007388 */ /* 0x0003e20000000800 */
[----:B------:R-:W-:Y:S03]  /*5750*/  F2FP.BF16.PACK_AB R7, R217, R220 ;  /* 0x000000dcd907723e */ /* 0x000fe600000010ff */
[----:B------:R2:W-:Y:S04]  /*5760*/  STS [R186+0x19000], R5 ;  /* 0x01900005ba007388 */ /* 0x0005e80000000800 */
[----:B------:R3:W-:Y:S04]  /*5770*/  STS [R186+0x19400], R4 ;  /* 0x01940004ba007388 */ /* 0x0007e80000000800 */
[----:B------:R3:W-:Y:S01]  /*5780*/  STS [R185+0x19000], R0 ;  /* 0x01900000b9007388 */ /* 0x0007e20000000800 */
[----:B-1----:R-:W-:Y:S02]  /*5790*/  F2FP.BF16.PACK_AB R6, R229, R230 ;  /* 0x000000e6e506723e */ /* 0x002fe400000010ff */
[----:B--2---:R-:W-:Y:S02]  /*57a0*/  F2FP.BF16.PACK_AB R5, R170, R171 ;  /* 0x000000abaa05723e */ /* 0x004fe400000010ff */
[----:B---3--:R-:W-:Y:S03]  /*57b0*/  F2FP.BF16.PACK_AB R4, R213, R215 ;  /* 0x000000d7d504723e */ /* 0x008fe600000010ff */
[----:B------:R-:W-:Y:S01]  /*57c0*/  STS [R185+0x19400], R5 ;  /* 0x01940005b9007388 */ /* 0x000fe20000000800 */
[----:B------:R-:W-:Y:S03]  /*57d0*/  F2FP.BF16.PACK_AB R0, R221, R225 ;  /* 0x000000e1dd00723e */ /* 0x000fe600000010ff */
[----:B------:R-:W-:Y:S04]  /*57e0*/  STS [R186+0x1a000], R7 ;  /* 0x01a00007ba007388 */ /* 0x000fe80000000800 */
[----:B------:R-:W-:Y:S04]  /*57f0*/  STS [R186+0x1a400], R6 ;  /* 0x01a40006ba007388 */ /* 0x000fe80000000800 */
[----:B------:R-:W-:Y:S04]  /*5800*/  STS [R185+0x1a000], R4 ;  /* 0x01a00004b9007388 */ /* 0x000fe80000000800 */
[----:B------:R1:W-:Y:S04]  /*5810*/  STS [R185+0x1a400], R0 ;  /* 0x01a40000b9007388 */ /* 0x0003e80000000800 */
[----:B------:R-:W-:Y:S08]  /*5820*/  LDSM.16.M88.4 R32, [R175+0x6000] ;  /* 0x00600000af20783b */ /* 0x000ff00000000200 */
[----:B------:R-:W2:Y:S08]  /*5830*/  LDSM.16.M88.4 R16, [R173+0xf000] ;  /* 0x00f00000ad10783b */ /* 0x000eb00000000200 */
[----:B------:R-:W3:Y:S01]  /*5840*/  LDSM.16.M88.4 R28, [R175+0x6800] ;  /* 0x00680000af1c783b */ /* 0x000ee20000000200 */
[----:B-1----:R-:W-:Y:S07]  /*5850*/  FFMA.FTZ R0, -R148, R148, 1 ;  /* 0x3f80000094007423 */ /* 0x002fee0000010194 */
[----:B------:R-:W1:Y:S01]  /*5860*/  LDSM.16.M88.4 R132, [R173+0xf400] ;  /* 0x00f40000ad84783b */ /* 0x000e620000000200 */
[----:B------:R-:W-:Y:S07]  /*5870*/  FMUL.FTZ R0, R0, c[0x0][0x2ec] ;  /* 0x0000bb0000007a20 */ /* 0x000fee0000410000 */
[----:B------:R-:W-:Y:S08]  /*5880*/  LDSM.16.M88.4 R136, [R176+0x6000] ;  /* 0x00600000b088783b */ /* 0x000ff00000000200 */
[----:B------:R-:W1:Y:S01]  /*5890*/  LDSM.16.M88.4 R140, [R172+0xf000] ;  /* 0x00f00000ac8c783b */ /* 0x000e620000000200 */
[-C--:B--2---:R-:W-:Y:S08]  /*58a0*/  HMMA.16816.F32.BF16 R4, R32, R16.reuse, RZ ;  /* 0x000000102004723c */ /* 0x084ff000000418ff */
[C---:B---3--:R-:W-:Y:S08]  /*58b0*/  HMMA.16816.F32.BF16 R8, R28.reuse, R16, RZ ;  /* 0x000000101c08723c */ /* 0x048ff000000418ff */
[-C--:B------:R-:W-:Y:S08]  /*58c0*/  HMMA.16816.F32.BF16 R12, R28, R18.reuse, RZ ;  /* 0x000000121c0c723c */ /* 0x080ff000000418ff */
[C---:B------:R-:W-:Y:S08]  /*58d0*/  HMMA.16816.F32.BF16 R16, R32.reuse, R18, RZ ;  /* 0x000000122010723c */ /* 0x040ff000000418ff */
[-C--:B-1----:R-:W-:Y:S08]  /*58e0*/  HMMA.16816.F32.BF16 R20, R32, R132.reuse, RZ ;  /* 0x000000842014723c */ /* 0x082ff000000418ff */
        /* <DEDUP_REMOVED lines=55> */
[C---:B----4-:R-:W-:Y:S01]  /*5c60*/  FADD.FTZ R5, -R144.reuse, R5 ;  /* 0x0000000590057221 */ /* 0x050fe20000010100 */
[C---:B------:R-:W-:Y:S01]  /*5c70*/  HMMA.16816.F32.BF16 R16, R140.reuse, R134, R16 ;  /* 0x000000868c10723c */ /* 0x040fe20000041810 */
[----:B------:R-:W1:Y:S03]  /*5c80*/  LDSM.16.M88.4 R132, [R172+0x13400] ;  /* 0x01340000ac84783b */ /* 0x000e660000000200 */
[----:B------:R-:W-:Y:S02]  /*5c90*/  FMUL.FTZ R145, R145, R5 ;  /* 0x0000000591917220 */ /* 0x000fe40000410000 */
[----:B------:R-:W-:Y:S03]  /*5ca0*/  FADD.FTZ R4, -R144, R4 ;  /* 0x0000000490047221 */ /* 0x000fe60000010100 */
[----:B------:R2:W3:Y:S03]  /*5cb0*/  LDG.E R5, [R146.64+0x20] ;  /* 0x0000200c92057981 */ /* 0x0004e6000c1e1900 */
[----:B------:R-:W-:Y:S04]  /*5cc0*/  FMUL.FTZ R4, R201, R4 ;  /* 0x00000004c9047220 */ /* 0x000fe80000410000 */
[----:B------:R-:W-:Y:S02]  /*5cd0*/  FMUL.FTZ R148, R4, R0 ;  /* 0x0000000004947220 */ /* 0x000fe40000410000 */
[----:B------:R2:W4:Y:S04]  /*5ce0*/  LDG.E R4, [R146.64+0x80] ;  /* 0x0000800c92047981 */ /* 0x000528000c1e1900 */
[----:B------:R2:W4:Y:S02]  /*5cf0*/  LDG.E R0, [R146.64+0xa0] ;  /* 0x0000a00c92007981 */ /* 0x000524000c1e1900 */
[C---:B------:R-:W-:Y:S02]  /*5d00*/  FADD.FTZ R16, -R144.reuse, R16 ;  /* 0x0000001090107221 */ /* 0x040fe40000010100 */
[----:B------:R-:W-:Y:S01]  /*5d10*/  FADD.FTZ R17, -R144, R17 ;  /* 0x0000001190117221 */ /* 0x000fe20000010100 */
[-C--:B-1----:R-:W-:Y:S08]  /*5d20*/  HMMA.16816.F32.BF16 R20, R140, R132.reuse, R20 ;  /* 0x000000848c14723c */ /* 0x082ff00000041814 */
[C---:B------:R-:W-:Y:S07]  /*5d30*/  HMMA.16816.F32.BF16 R24, R136.reuse, R132, R24 ;  /* 0x000000848818723c */ /* 0x040fee0000041818 */
[----:B------:R-:W-:Y:S01]  /*5d40*/  FFMA.FTZ R132, -R164, R164, 1 ;  /* 0x3f800000a4847423 */ /* 0x000fe200000101a4 */
[-C--:B------:R-:W-:Y:S04]  /*5d50*/  HMMA.16816.F32.BF16 R28, R136, R134.reuse, R28 ;  /* 0x00000086881c723c */ /* 0x080fe8000004181c */
[----:B------:R-:W-:Y:S02]  /*5d60*/  FMUL.FTZ R132, R132, c[0x0][0x2ec] ;  /* 0x0000bb0084847a20 */ /* 0x000fe40000410000 */
[----:B------:R-:W-:Y:S02]  /*5d70*/  FMUL.FTZ R133, R159, R16 ;  /* 0x000000109f857220 */ /* 0x000fe40000410000 */
[----:B--2---:R-:W-:Y:S01]  /*5d80*/  FMUL.FTZ R146, R145, R132 ;  /* 0x0000008491927220 */ /* 0x004fe20000410000 */
[----:B------:R-:W-:Y:S04]  /*5d90*/  HMMA.16816.F32.BF16 R32, R140, R134, R32 ;  /* 0x000000868c20723c */ /* 0x000fe80000041820 */
[----:B------:R-:W-:Y:S02]  /*5da0*/  FMUL.FTZ R132, R158, R17 ;  /* 0x000000119e847220 */ /* 0x000fe40000410000 */
[----:B------:R-:W-:Y:S01]  /*5db0*/  FFMA.FTZ R17, -R162, R162, 1 ;  /* 0x3f800000a2117423 */ /* 0x000fe200000101a2 */
[----:B------:R-:W-:Y:S01]  /*5dc0*/  MOV R162, R190 ;  /* 0x000000be00a27202 */ /* 0x000fe20000000f00 */
[----:B------:R-:W-:Y:S04]  /*5dd0*/  FFMA.FTZ R16, -R154, R154, 1 ;  /* 0x3f8000009a107423 */ /* 0x000fe8000001019a */
[----:B------:R-:W-:Y:S02]  /*5de0*/  FADD.FTZ R20, -R144, R20 ;  /* 0x0000001490147221 */ /* 0x000fe40000010100 */
[----:B------:R-:W-:Y:S02]  /*5df0*/  FMUL.FTZ R17, R17, c[0x0][0x2ec] ;  /* 0x0000bb0011117a20 */ /* 0x000fe40000410000 */
[----:B------:R-:W-:Y:S02]  /*5e00*/  FMUL.FTZ R16, R16, c[0x0][0x2ec] ;  /* 0x0000bb0010107a20 */ /* 0x000fe40000410000 */
[C---:B------:R-:W-:Y:S02]  /*5e10*/  FADD.FTZ R21, -R144.reuse, R21 ;  /* 0x0000001590157221 */ /* 0x040fe40000010100 */
[----:B------:R-:W-:Y:S02]  /*5e20*/  FMUL.FTZ R135, R157, R20 ;  /* 0x000000149d877220 */ /* 0x000fe40000410000 */
[----:B------:R-:W-:Y:S02]  /*5e30*/  FMUL.FTZ R145, R133, R17 ;  /* 0x0000001185917220 */ /* 0x000fe40000410000 */
[C---:B------:R-:W-:Y:S02]  /*5e40*/  FADD.FTZ R20, -R144.reuse, R32 ;  /* 0x0000002090147221 */ /* 0x040fe40000010100 */
[----:B------:R-:W-:Y:S02]  /*5e50*/  FADD.FTZ R32, -R144, R33 ;  /* 0x0000002190207221 */ /* 0x000fe40000010100 */
[----:B------:R-:W-:Y:S02]  /*5e60*/  FMUL.FTZ R144, R132, R16 ;  /* 0x0000001084907220 */ /* 0x000fe40000410000 */
[----:B------:R-:W-:Y:S02]  /*5e70*/  FFMA.FTZ R17, -R150, R150, 1 ;  /* 0x3f80000096117423 */ /* 0x000fe40000010196 */
[----:B------:R-:W-:Y:S02]  /*5e80*/  FFMA.FTZ R16, -R149, R149, 1 ;  /* 0x3f80000095107423 */ /* 0x000fe40000010195 */
[----:B------:R-:W-:Y:S02]  /*5e90*/  FMUL.FTZ R33, R155, R20 ;  /* 0x000000149b217220 */ /* 0x000fe40000410000 */
[----:B------:R-:W-:Y:S02]  /*5ea0*/  FMUL.FTZ R32, R153, R32 ;  /* 0x0000002099207220 */ /* 0x000fe40000410000 */
[----:B------:R-:W-:Y:S02]  /*5eb0*/  FMUL.FTZ R17, R17, c[0x0][0x2ec] ;  /* 0x0000bb0011117a20 */ /* 0x000fe40000410000 */
[----:B------:R-:W-:Y:S02]  /*5ec0*/  FMUL.FTZ R16, R16, c[0x0][0x2ec] ;  /* 0x0000bb0010107a20 */ /* 0x000fe40000410000 */
[----:B------:R-:W-:Y:S02]  /*5ed0*/  FMUL.FTZ R141, R33, R17 ;  /* 0x00000011218d7220 */ /* 0x000fe40000410000 */
[----:B------:R-:W-:Y:S02]  /*5ee0*/  FMUL.FTZ R140, R32, R16 ;  /* 0x00000010208c7220 */ /* 0x000fe40000410000 */
[----:B------:R-:W-:Y:S02]  /*5ef0*/  FFMA.FTZ R20, -R160, R160, 1 ;  /* 0x3f800000a0147423 */ /* 0x000fe400000101a0 */
[----:B------:R-:W-:Y:S02]  /*5f00*/  FMUL.FTZ R134, R156, R21 ;  /* 0x000000159c867220 */ /* 0x000fe40000410000 */
[----:B------:R-:W-:Y:S02]  /*5f10*/  FMUL.FTZ R20, R20, c[0x0][0x2ec] ;  /* 0x0000bb0014147a20 */ /* 0x000fe40000410000 */
[----:B------:R-:W-:Y:S02]  /*5f20*/  FFMA.FTZ R21, -R161, R161, 1 ;  /* 0x3f800000a1157423 */ /* 0x000fe400000101a1 */
[----:B------:R-:W-:Y:S02]  /*5f30*/  FMUL.FTZ R142, R134, R20 ;  /* 0x00000014868e7220 */ /* 0x000fe40000410000 */
[----:B------:R-:W-:Y:S04]  /*5f40*/  FMUL.FTZ R21, R21, c[0x0][0x2ec] ;  /* 0x0000bb0015157a20 */ /* 0x000fe80000410000 */
[----:B------:R-:W-:Y:S02]  /*5f50*/  FMUL.FTZ R143, R135, R21 ;  /* 0x00000015878f7220 */ /* 0x000fe40000410000 */
[----:B------:R-:W-:Y:S04]  /*5f60*/  FFMA.FTZ R21, -R199, R199, 1 ;  /* 0x3f800000c7157423 */ /* 0x000fe800000101c7 */
[----:B------:R-:W-:Y:S02]  /*5f70*/  FMUL.FTZ R21, R21, c[0x0][0x2ec] ;  /* 0x0000bb0015157a20 */ /* 0x000fe40000410000 */
[C---:B---3--:R-:W-:Y:S02]  /*5f80*/  FADD.FTZ R17, -R5.reuse, R6 ;  /* 0x0000000605117221 */ /* 0x048fe40000010100 */
[----:B------:R-:W-:Y:S02]  /*5f90*/  FADD.FTZ R16, -R5, R7 ;  /* 0x0000000705107221 */ /* 0x000fe40000010100 */
[----:B------:R-:W-:Y:S02]  /*5fa0*/  FFMA.FTZ R7, -R198, R198, 1 ;  /* 0x3f800000c6077423 */ /* 0x000fe400000101c6 */
[----:B------:R-:W-:Y:S02]  /*5fb0*/  FFMA.FTZ R6, -R197, R197, 1 ;  /* 0x3f800000c5067423 */ /* 0x000fe400000101c5 */
[----:B------:R-:W-:Y:S02]  /*5fc0*/  FMUL.FTZ R17, R228, R17 ;  /* 0x00000011e4117220 */ /* 0x000fe40000410000 */
[----:B------:R-:W-:Y:S02]  /*5fd0*/  FMUL.FTZ R16, R226, R16 ;  /* 0x00000010e2107220 */ /* 0x000fe40000410000 */
[----:B------:R-:W-:Y:S02]  /*5fe0*/  FMUL.FTZ R7, R7, c[0x0][0x2ec] ;  /* 0x0000bb0007077a20 */ /* 0x000fe40000410000 */
[----:B------:R-:W-:Y:S02]  /*5ff0*/  FMUL.FTZ R6, R6, c[0x0][0x2ec] ;  /* 0x0000bb0006067a20 */ /* 0x000fe40000410000 */
[C---:B------:R-:W-:Y:S02]  /*6000*/  FADD.FTZ R18, -R5.reuse, R18 ;  /* 0x0000001205127221 */ /* 0x040fe40000010100 */
[----:B------:R-:W-:Y:S02]  /*6010*/  FADD.FTZ R19, -R5, R19 ;  /* 0x0000001305137221 */ /* 0x000fe40000010100 */
[----:B------:R-:W-:Y:S02]  /*6020*/  FMUL.FTZ R139, R17, R7 ;  /* 0x00000007118b7220 */ /* 0x000fe40000410000 */
[----:B------:R-:W-:Y:S02]  /*6030*/  FMUL.FTZ R138, R16, R6 ;  /* 0x00000006108a7220 */ /* 0x000fe40000410000 */
[----:B------:R-:W-:Y:S02]  /*6040*/  FFMA.FTZ R7, -R167, R167, 1 ;  /* 0x3f800000a7077423 */ /* 0x000fe400000101a7 */
[----:B------:R-:W-:Y:S02]  /*6050*/  FFMA.FTZ R6, -R166, R166, 1 ;  /* 0x3f800000a6067423 */ /* 0x000fe400000101a6 */
[----:B------:R-:W-:Y:S02]  /*6060*/  FMUL.FTZ R17, R205, R18 ;  /* 0x00000012cd117220 */ /* 0x000fe40000410000 */
[----:B------:R-:W-:Y:S02]  /*6070*/  FMUL.FTZ R16, R204, R19 ;  /* 0x00000013cc107220 */ /* 0x000fe40000410000 */
[C---:B------:R-:W-:Y:S02]  /*6080*/  FADD.FTZ R20, -R5.reuse, R22 ;  /* 0x0000001605147221 */ /* 0x040fe40000010100 */
[----:B------:R-:W-:Y:S02]  /*6090*/  FADD.FTZ R19, -R5, R23 ;  /* 0x0000001705137221 */ /* 0x000fe40000010100 */
[----:B------:R-:W-:Y:S02]  /*60a0*/  FMUL.FTZ R7, R7, c[0x0][0x2ec] ;  /* 0x0000bb0007077a20 */ /* 0x000fe40000410000 */
[----:B------:R-:W-:Y:S02]  /*60b0*/  FMUL.FTZ R6, R6, c[0x0][0x2ec] ;  /* 0x0000bb0006067a20 */ /* 0x000fe40000410000 */
[C---:B------:R-:W-:Y:S02]  /*60c0*/  FADD.FTZ R18, -R5.reuse, R34 ;  /* 0x0000002205127221 */ /* 0x040fe40000010100 */
[----:B------:R-:W-:Y:S02]  /*60d0*/  FADD.FTZ R35, -R5, R35 ;  /* 0x0000002305237221 */ /* 0x000fe40000010100 */
[----:B------:R-:W-:Y:S02]  /*60e0*/  FFMA.FTZ R5, -R151, R151, 1 ;  /* 0x3f80000097057423 */ /* 0x000fe40000010197 */
[----:B------:R-:W-:Y:S02]  /*60f0*/  FMUL.FTZ R137, R17, R7 ;  /* 0x0000000711897220 */ /* 0x000fe40000410000 */
[----:B------:R-:W-:Y:S02]  /*6100*/  FMUL.FTZ R136, R16, R6 ;  /* 0x0000000610887220 */ /* 0x000fe40000410000 */
[----:B------:R-:W-:Y:S02]  /*6110*/  FMUL.FTZ R17, R170, R35 ;  /* 0x00000023aa117220 */ /* 0x000fe40000410000 */
[----:B------:R-:W-:Y:S02]  /*6120*/  FFMA.FTZ R6, -R152, R152, 1 ;  /* 0x3f80000098067423 */ /* 0x000fe40000010198 */
[----:B------:R-:W-:Y:S02]  /*6130*/  FMUL.FTZ R5, R5, c[0x0][0x2ec] ;  /* 0x0000bb0005057a20 */ /* 0x000fe40000410000 */
[----:B------:R-:W-:Y:S02]  /*6140*/  FMUL.FTZ R18, R171, R18 ;  /* 0x00000012ab127220 */ /* 0x000fe40000410000 */
[----:B------:R-:W-:Y:S02]  /*6150*/  FMUL.FTZ R6, R6, c[0x0][0x2ec] ;  /* 0x0000bb0006067a20 */ /* 0x000fe40000410000 */
[----:B------:R-:W-:Y:S02]  /*6160*/  FMUL.FTZ R132, R17, R5 ;  /* 0x0000000511847220 */ /* 0x000fe40000410000 */
[----:B----4-:R-:W-:Y:S02]  /*6170*/  FADD.FTZ R13, -R4, R13 ;  /* 0x0000000d040d7221 */ /* 0x010fe40000010100 */
[----:B------:R-:W-:Y:S02]  /*6180*/  FFMA.FTZ R5, -R206, R206, 1 ;  /* 0x3f800000ce057423 */ /* 0x000fe400000101ce */
[----:B------:R-:W-:Y:S02]  /*6190*/  FFMA.FTZ R7, -R168, R168, 1 ;  /* 0x3f800000a8077423 */ /* 0x000fe400000101a8 */
[----:B------:R-:W-:Y:S02]  /*61a0*/  FMUL.FTZ R133, R18, R6 ;  /* 0x0000000612857220 */ /* 0x000fe40000410000 */
[----:B------:R-:W-:Y:S02]  /*61b0*/  FADD.FTZ R12, -R4, R12 ;  /* 0x0000000c040c7221 */ /* 0x000fe40000010100 */
[----:B------:R-:W-:Y:S02]  /*61c0*/  FMUL.FTZ R32, R224, R13 ;  /* 0x0000000de0207220 */ /* 0x000fe40000410000 */
[----:B------:R-:W-:Y:S02]  /*61d0*/  FFMA.FTZ R6, -R207, R207, 1 ;  /* 0x3f800000cf067423 */ /* 0x000fe400000101cf */
[----:B------:R-:W-:Y:S02]  /*61e0*/  FMUL.FTZ R5, R5, c[0x0][0x2ec] ;  /* 0x0000bb0005057a20 */ /* 0x000fe40000410000 */
[----:B------:R-:W-:Y:S02]  /*61f0*/  FMUL.FTZ R19, R202, R19 ;  /* 0x00000013ca137220 */ /* 0x000fe40000410000 */
[----:B------:R-:W-:Y:S02]  /*6200*/  FMUL.FTZ R7, R7, c[0x0][0x2ec] ;  /* 0x0000bb0007077a20 */ /* 0x000fe40000410000 */
[----:B------:R-:W-:Y:S02]  /*6210*/  FMUL.FTZ R34, R227, R12 ;  /* 0x0000000ce3227220 */ /* 0x000fe40000410000 */
[----:B------:R-:W-:Y:S02]  /*6220*/  FMUL.FTZ R6, R6, c[0x0][0x2ec] ;  /* 0x0000bb0006067a20 */ /* 0x000fe40000410000 */
[----:B------:R-:W-:Y:S02]  /*6230*/  FMUL.FTZ R32, R32, R5 ;  /* 0x0000000520207220 */ /* 0x000fe40000410000 */
[C---:B------:R-:W-:Y:S02]  /*6240*/  FADD.FTZ R5, -R4.reuse, R24 ;  /* 0x0000001804057221 */ /* 0x040fe40000010100 */
[----:B------:R-:W-:Y:S02]  /*6250*/  FMUL.FTZ R134, R19, R7 ;  /* 0x0000000713867220 */ /* 0x000fe40000410000 */
[C---:B------:R-:W-:Y:S02]  /*6260*/  FADD.FTZ R8, -R4.reuse, R8 ;  /* 0x0000000804087221 */ /* 0x040fe40000010100 */
[----:B------:R-:W-:Y:S02]  /*6270*/  FADD.FTZ R9, -R4, R9 ;  /* 0x0000000904097221 */ /* 0x000fe40000010100 */
[----:B------:R-:W-:Y:S02]  /*6280*/  FFMA.FTZ R7, -R210, R210, 1 ;  /* 0x3f800000d2077423 */ /* 0x000fe400000101d2 */
[----:B------:R-:W-:Y:S02]  /*6290*/  FMUL.FTZ R34, R34, R6 ;  /* 0x0000000622227220 */ /* 0x000fe40000410000 */
[C---:B------:R-:W-:Y:S02]  /*62a0*/  FADD.FTZ R24, -R4.reuse, R25 ;  /* 0x0000001904187221 */ /* 0x040fe40000010100 */
[C---:B------:R-:W-:Y:S02]  /*62b0*/  FADD.FTZ R25, -R4.reuse, R28 ;  /* 0x0000001c04197221 */ /* 0x040fe40000010100 */
[----:B------:R-:W-:Y:S02]  /*62c0*/  FADD.FTZ R23, -R4, R29 ;  /* 0x0000001d04177221 */ /* 0x000fe40000010100 */
[----:B------:R-:W-:Y:S02]  /*62d0*/  FMUL.FTZ R28, R220, R5 ;  /* 0x00000005dc1c7220 */ /* 0x000fe40000410000 */
[----:B------:R-:W-:Y:S02]  /*62e0*/  FFMA.FTZ R6, -R195, R195, 1 ;  /* 0x3f800000c3067423 */ /* 0x000fe400000101c3 */
[----:B------:R-:W-:Y:S02]  /*62f0*/  FFMA.FTZ R5, -R165, R165, 1 ;  /* 0x3f800000a5057423 */ /* 0x000fe400000101a5 */
[----:B------:R-:W-:Y:S01]  /*6300*/  FFMA.FTZ R4, -R163, R163, 1 ;  /* 0x3f800000a3047423 */ /* 0x000fe200000101a3 */
[----:B------:R-:W-:Y:S01]  /*6310*/  MOV R163, R189 ;  /* 0x000000bd00a37202 */ /* 0x000fe20000000f00 */
[----:B------:R-:W-:Y:S02]  /*6320*/  FMUL.FTZ R33, R231, R9 ;  /* 0x00000009e7217220 */ /* 0x000fe40000410000 */
[----:B------:R-:W-:Y:S02]  /*6330*/  FMUL.FTZ R7, R7, c[0x0][0x2ec] ;  /* 0x0000bb0007077a20 */ /* 0x000fe40000410000 */
[----:B------:R-:W-:Y:S02]  /*6340*/  FMUL.FTZ R24, R217, R24 ;  /* 0x00000018d9187220 */ /* 0x000fe40000410000 */
[----:B------:R-:W-:Y:S02]  /*6350*/  FMUL.FTZ R25, R215, R25 ;  /* 0x00000019d7197220 */ /* 0x000fe40000410000 */
[----:B------:R-:W-:Y:S02]  /*6360*/  FMUL.FTZ R23, R213, R23 ;  /* 0x00000017d5177220 */ /* 0x000fe40000410000 */
[----:B------:R-:W-:Y:S02]  /*6370*/  FMUL.FTZ R6, R6, c[0x0][0x2ec] ;  /* 0x0000bb0006067a20 */ /* 0x000fe40000410000 */
[----:B------:R-:W-:Y:S02]  /*6380*/  FMUL.FTZ R5, R5, c[0x0][0x2ec] ;  /* 0x0000bb0005057a20 */ /* 0x000fe40000410000 */
[----:B------:R-:W-:Y:S02]  /*6390*/  FMUL.FTZ R4, R4, c[0x0][0x2ec] ;  /* 0x0000bb0004047a20 */ /* 0x000fe40000410000 */
[----:B------:R-:W-:Y:S02]  /*63a0*/  FFMA.FTZ R16, -R169, R169, 1 ;  /* 0x3f800000a9107423 */ /* 0x000fe400000101a9 */
[----:B------:R-:W-:Y:S02]  /*63b0*/  FMUL.FTZ R33, R33, R7 ;  /* 0x0000000721217220 */ /* 0x000fe40000410000 */
[----:B------:R-:W-:Y:S02]  /*63c0*/  FFMA.FTZ R7, -R196, R196, 1 ;  /* 0x3f800000c4077423 */ /* 0x000fe400000101c4 */
[----:B------:R-:W-:Y:S02]  /*63d0*/  FMUL.FTZ R24, R24, R6 ;  /* 0x0000000618187220 */ /* 0x000fe40000410000 */
[----:B------:R-:W-:Y:S02]  /*63e0*/  FMUL.FTZ R25, R25, R5 ;  /* 0x0000000519197220 */ /* 0x000fe40000410000 */
[----:B------:R-:W-:Y:S02]  /*63f0*/  FMUL.FTZ R23, R23, R4 ;  /* 0x0000000417177220 */ /* 0x000fe40000410000 */
[C---:B------:R-:W-:Y:S02]  /*6400*/  FADD.FTZ R4, -R0.reuse, R10 ;  /* 0x0000000a00047221 */ /* 0x040fe40000010100 */
[C---:B------:R-:W-:Y:S02]  /*6410*/  FADD.FTZ R5, -R0.reuse, R11 ;  /* 0x0000000b00057221 */ /* 0x040fe40000010100 */
[----:B------:R-:W-:Y:S02]  /*6420*/  FADD.FTZ R6, -R0, R14 ;  /* 0x0000000e00067221 */ /* 0x000fe40000010100 */
[----:B------:R-:W-:Y:S02]  /*6430*/  FFMA.FTZ R10, -R219, R219, 1 ;  /* 0x3f800000db0a7423 */ /* 0x000fe400000101db */
[----:B------:R-:W-:Y:S02]  /*6440*/  FFMA.FTZ R13, -R218, R218, 1 ;  /* 0x3f800000da0d7423 */ /* 0x000fe400000101da */
[----:B------:R-:W-:Y:S02]  /*6450*/  FFMA.FTZ R18, -R216, R216, 1 ;  /* 0x3f800000d8127423 */ /* 0x000fe400000101d8 */
[----:B------:R-:W-:Y:S02]  /*6460*/  FMUL.FTZ R20, R203, R20 ;  /* 0x00000014cb147220 */ /* 0x000fe40000410000 */
[----:B------:R-:W-:Y:S02]  /*6470*/  FMUL.FTZ R16, R16, c[0x0][0x2ec] ;  /* 0x0000bb0010107a20 */ /* 0x000fe40000410000 */
[----:B------:R-:W-:Y:S02]  /*6480*/  FMUL.FTZ R7, R7, c[0x0][0x2ec] ;  /* 0x0000bb0007077a20 */ /* 0x000fe40000410000 */
[----:B------:R-:W-:Y:S02]  /*6490*/  FMUL.FTZ R4, R236, R4 ;  /* 0x00000004ec047220 */ /* 0x000fe40000410000 */
[----:B------:R-:W-:Y:S02]  /*64a0*/  FMUL.FTZ R5, R235, R5 ;  /* 0x00000005eb057220 */ /* 0x000fe40000410000 */
[----:B------:R-:W-:Y:S02]  /*64b0*/  FMUL.FTZ R6, R234, R6 ;  /* 0x00000006ea067220 */ /* 0x000fe40000410000 */
[----:B------:R-:W-:Y:S02]  /*64c0*/  FMUL.FTZ R10, R10, c[0x0][0x2ec] ;  /* 0x0000bb000a0a7a20 */ /* 0x000fe40000410000 */
[----:B------:R-:W-:Y:S02]  /*64d0*/  FMUL.FTZ R13, R13, c[0x0][0x2ec] ;  /* 0x0000bb000d0d7a20 */ /* 0x000fe40000410000 */
[----:B------:R-:W-:Y:S02]  /*64e0*/  FMUL.FTZ R18, R18, c[0x0][0x2ec] ;  /* 0x0000bb0012127a20 */ /* 0x000fe40000410000 */
[----:B------:R-:W-:Y:S02]  /*64f0*/  FMUL.FTZ R135, R20, R16 ;  /* 0x0000001014877220 */ /* 0x000fe40000410000 */
[----:B------:R-:W-:Y:S02]  /*6500*/  FMUL.FTZ R35, R232, R8 ;  /* 0x00000008e8237220 */ /* 0x000fe40000410000 */
[----:B------:R-:W-:Y:S02]  /*6510*/  FFMA.FTZ R8, -R212, R212, 1 ;  /* 0x3f800000d4087423 */ /* 0x000fe400000101d4 */
[----:B------:R-:W-:Y:S02]  /*6520*/  FMUL.FTZ R28, R28, R7 ;  /* 0x000000071c1c7220 */ /* 0x000fe40000410000 */
[----:B------:R-:W-:Y:S02]  /*6530*/  FADD.FTZ R7, -R0, R15 ;  /* 0x0000000f00077221 */ /* 0x000fe40000010100 */
[----:B------:R-:W-:Y:S02]  /*6540*/  FFMA.FTZ R17, -R214, R214, 1 ;  /* 0x3f800000d6117423 */ /* 0x000fe400000101d6 */
[----:B------:R-:W-:Y:S02]  /*6550*/  FMUL.FTZ R10, R4, R10 ;  /* 0x0000000a040a7220 */ /* 0x000fe40000410000 */
[----:B------:R-:W-:Y:S02]  /*6560*/  FMUL.FTZ R13, R5, R13 ;  /* 0x0000000d050d7220 */ /* 0x000fe40000410000 */
[----:B------:R-:W-:Y:S02]  /*6570*/  FMUL.FTZ R18, R6, R18 ;  /* 0x0000001206127220 */ /* 0x000fe40000410000 */
[C---:B------:R-:W-:Y:S02]  /*6580*/  FADD.FTZ R26, -R0.reuse, R26 ;  /* 0x0000001a001a7221 */ /* 0x040fe40000010100 */
[C---:B------:R-:W-:Y:S02]  /*6590*/  FADD.FTZ R4, -R0.reuse, R27 ;  /* 0x0000001b00047221 */ /* 0x040fe40000010100 */
[C---:B------:R-:W-:Y:S02]  /*65a0*/  FADD.FTZ R5, -R0.reuse, R30 ;  /* 0x0000001e00057221 */ /* 0x040fe40000010100 */
[----:B------:R-:W-:Y:S02]  /*65b0*/  FADD.FTZ R6, -R0, R31 ;  /* 0x0000001f00067221 */ /* 0x000fe40000010100 */
[----:B------:R-:W-:Y:S02]  /*65c0*/  FFMA.FTZ R20, -R209, R209, 1 ;  /* 0x3f800000d1147423 */ /* 0x000fe400000101d1 */
[----:B------:R-:W-:Y:S02]  /*65d0*/  FFMA.FTZ R19, -R208, R208, 1 ;  /* 0x3f800000d0137423 */ /* 0x000fe400000101d0 */
[----:B------:R-:W-:Y:S02]  /*65e0*/  FFMA.FTZ R22, -R200, R200, 1 ;  /* 0x3f800000c8167423 */ /* 0x000fe400000101c8 */
[----:B------:R-:W-:Y:S02]  /*65f0*/  FMUL.FTZ R8, R8, c[0x0][0x2ec] ;  /* 0x0000bb0008087a20 */ /* 0x000fe40000410000 */
[----:B------:R-:W-:Y:S02]  /*6600*/  FMUL.FTZ R7, R233, R7 ;  /* 0x00000007e9077220 */ /* 0x000fe40000410000 */
[----:B------:R-:W-:Y:S02]  /*6610*/  FMUL.FTZ R17, R17, c[0x0][0x2ec] ;  /* 0x0000bb0011117a20 */ /* 0x000fe40000410000 */
[----:B------:R-:W-:Y:S02]  /*6620*/  FMUL.FTZ R0, R230, R26 ;  /* 0x0000001ae6007220 */ /* 0x000fe40000410000 */
        /* <DEDUP_REMOVED lines=13> */
[----:B------:R-:W-:Y:S01]  /*6700*/  ULOP3.LUT UR4, UR5, 0x1, URZ, 0xc0, !UPT ;  /* 0x0000000105047892 */ /* 0x000fe2000f8ec03f */
[----:B------:R-:W-:Y:S01]  /*6710*/  IMAD.MOV.U32 R0, RZ, RZ, c[0x0][0x190] ;  /* 0x00006400ff007624 */ /* 0x000fe200078e00ff */
[----:B------:R-:W-:Y:S02]  /*6720*/  ISETP.GE.AND P3, PT, R222, c[0x0][0x220], PT ;  /* 0x00008800de007a0c */ /* 0x000fe40003f66270 */
        /* <DEDUP_REMOVED lines=10> */
[C---:B------:R-:W-:Y:S01]  /*67d0*/  IADD3 R0, R211.reuse, UR4, RZ ;  /* 0x00000004d3007c10 */ /* 0x040fe2000fffe0ff */
[----:B------:R1:W-:Y:S01]  /*67e0*/  @P3 STS [R184], RZ ;  /* 0x000000ffb8003388 */ /* 0x0003e20000000800 */
[C---:B------:R-:W-:Y:S01]  /*67f0*/  @!P2 IADD3 R9, R211.reuse, UR4, RZ ;  /* 0x00000004d309ac10 */ /* 0x040fe2000fffe0ff */
[--C-:B------:R-:W-:Y:S01]  /*6800*/  @!P3 IMAD.MOV.U32 R5, RZ, RZ, R191.reuse ;  /* 0x000000ffff05b224 */ /* 0x100fe200078e00bf */
[----:B------:R-:W-:Y:S01]  /*6810*/  @!P1 IADD3 R8, R211, UR4, RZ ;  /* 0x00000004d3089c10 */ /* 0x000fe2000fffe0ff */
[----:B------:R1:W-:Y:S01]  /*6820*/  @P3 STS [R184+0x4], RZ ;  /* 0x000004ffb8003388 */ /* 0x0003e20000000800 */
[----:B------:R-:W-:Y:S01]  /*6830*/  @!P2 IMAD.MOV.U32 R6, RZ, RZ, R192 ;  /* 0x000000ffff06a224 */ /* 0x000fe200078e00c0 */
[----:B------:R-:W-:Y:S01]  /*6840*/  IADD3 R174, R174, UR4, RZ ;  /* 0x00000004aeae7c10 */ /* 0x000fe2000fffe0ff */
[--C-:B------:R-:W-:Y:S01]  /*6850*/  @!P2 IMAD.MOV.U32 R7, RZ, RZ, R191.reuse ;  /* 0x000000ffff07a224 */ /* 0x100fe200078e00bf */
        /* <DEDUP_REMOVED lines=26> */
.L_x_470:
[----:B------:R-:W-:Y:S01]  /*6a00*/  F2FP.BF16.PACK_AB R16, R146, R148 ;  /* 0x000000949210723e */ /* 0x000fe200000010ff */
[----:B------:R-:W2:Y:S01]  /*6a10*/  LDL R147, [R1+0x8] ;  /* 0x0000080001937983 */ /* 0x000ea20000100800 */
        /* <DEDUP_REMOVED lines=35> */
[----:B------:R-:W3:Y:S04]  /*6c50*/  LDSM.16.MT88.4 R12, [R2+0x1b000] ;  /* 0x01b00000020c783b */ /* 0x000ee80000004200 */
[----:B------:R-:W4:Y:S04]  /*6c60*/  LDSM.16.MT88.4 R16, [R0+0x7000] ;  /* 0x007000000010783b */ /* 0x000f280000004200 */
[----:B------:R-:W5:Y:S04]  /*6c70*/  LDSM.16.MT88.4 R20, [R0+0x8000] ;  /* 0x008000000014783b */ /* 0x000f680000004200 */
[----:B------:R-:W-:Y:S04]  /*6c80*/  LDSM.16.MT88.4 R24, [R2+0x19800] ;  /* 0x019800000218783b */ /* 0x000fe80000004200 */
[----:B------:R-:W4:Y:S04]  /*6c90*/  LDSM.16.MT88.4 R28, [R0+0x6400] ;  /* 0x00640000001c783b */ /* 0x000f280000004200 */
[----:B------:R-:W4:Y:S04]  /*6ca0*/  LDSM.16.MT88.4 R32, [R2+0x1b800] ;  /* 0x01b800000220783b */ /* 0x000f280000004200 */
[----:B------:R-:W4:Y:S04]  /*6cb0*/  LDSM.16.MT88.4 R132, [R0+0x7400] ;  /* 0x007400000084783b */ /* 0x000f280000004200 */
[----:B------:R-:W-:Y:S01]  /*6cc0*/  LDSM.16.MT88.4 R136, [R2+0x1c800] ;  /* 0x01c800000288783b */ /* 0x000fe20000004200 */
[-C--:B-1----:R-:W-:Y:S08]  /*6cd0*/  HMMA.16816.F32.BF16 R36, R4, R8.reuse, R36 ;  /* 0x000000080424723c */ /* 0x082ff00000041824 */
[C---:B---3--:R-:W-:Y:S08]  /*6ce0*/  HMMA.16816.F32.BF16 R40, R12.reuse, R8, R40 ;  /* 0x000000080c28723c */ /* 0x048ff00000041828 */
[-C--:B------:R-:W-:Y:S08]  /*6cf0*/  HMMA.16816.F32.BF16 R44, R12, R10.reuse, R44 ;  /* 0x0000000a0c2c723c */ /* 0x080ff0000004182c */
[C---:B------:R-:W-:Y:S01]  /*6d00*/  HMMA.16816.F32.BF16 R48, R4.reuse, R10, R48 ;  /* 0x0000000a0430723c */ /* 0x040fe20000041830 */
[----:B------:R-:W1:Y:S07]  /*6d10*/  LDSM.16.MT88.4 R8, [R0+0x8400] ;  /* 0x008400000008783b */ /* 0x000e6e0000004200 */
        /* <DEDUP_REMOVED lines=12> */
[-C--:B------:R-:W-:Y:S08]  /*6de0*/  HMMA.16816.F32.BF16 R36, R24, R28.reuse, R36 ;  /* 0x0000001c1824723c */ /* 0x080ff00000041824 */
[C---:B------:R-:W-:Y:S08]  /*6df0*/  HMMA.16816.F32.BF16 R40, R32.reuse, R28, R40 ;  /* 0x0000001c2028723c */ /* 0x040ff00000041828 */
[-C--:B------:R-:W-:Y:S08]  /*6e00*/  HMMA.16816.F32.BF16 R44, R32, R30.reuse, R44 ;  /* 0x0000001e202c723c */ /* 0x080ff0000004182c */
[C---:B------:R-:W-:Y:S01]  /*6e10*/  HMMA.16816.F32.BF16 R48, R24.reuse, R30, R48 ;  /* 0x0000001e1830723c */ /* 0x040fe20000041830 */
[----:B------:R-:W5:Y:S07]  /*6e20*/  LDSM.16.MT88.4 R28, [R0+0x8800] ;  /* 0x00880000001c783b */ /* 0x000f6e0000004200 */
[-C--:B------:R-:W-:Y:S08]  /*6e30*/  HMMA.16816.F32.BF16 R52, R24, R132.reuse, R52 ;  /* 0x000000841834723c */ /* 0x080ff00000041834 */
[C---:B------:R-:W-:Y:S08]  /*6e40*/  HMMA.16816.F32.BF16 R56, R32.reuse, R132, R56 ;  /* 0x000000842038723c */ /* 0x040ff00000041838 */
[-C--:B------:R-:W-:Y:S08]  /*6e50*/  HMMA.16816.F32.BF16 R60, R32, R134.reuse, R60 ;  /* 0x00000086203c723c */ /* 0x080ff0000004183c */
[C---:B------:R-:W-:Y:S01]  /*6e60*/  HMMA.16816.F32.BF16 R64, R24.reuse, R134, R64 ;  /* 0x000000861840723c */ /* 0x040fe20000041840 */
[----:B------:R-:W-:Y:S07]  /*6e70*/  LDSM.16.MT88.4 R132, [R0+0x6c00] ;  /* 0x006c00000084783b */ /* 0x000fee0000004200 */
[-C--:B-1----:R-:W-:Y:S04]  /*6e80*/  HMMA.16816.F32.BF16 R68, R24, R8.reuse, R68 ;  /* 0x000000081844723c */ /* 0x082fe80000041844 */
[----:B--2---:R-:W-:Y:S04]  /*6e90*/  IMAD.SHL.U32 R160, R147, 0x2, RZ ;  /* 0x0000000293a07824 */ /* 0x004fe800078e00ff */
[C---:B------:R-:W-:Y:S08]  /*6ea0*/  HMMA.16816.F32.BF16 R72, R32.reuse, R8, R72 ;  /* 0x000000082048723c */ /* 0x040ff00000041848 */
[-C--:B------:R-:W-:Y:S01]  /*6eb0*/  HMMA.16816.F32.BF16 R76, R32, R10.reuse, R76 ;  /* 0x0000000a204c723c */ /* 0x080fe2000004184c */
[----:B------:R-:W1:Y:S07]  /*6ec0*/  LDSM.16.MT88.4 R32, [R2+0x1a800] ;  /* 0x01a800000220783b */ /* 0x000e6e0000004200 */
[----:B------:R-:W-:Y:S01]  /*6ed0*/  HMMA.16816.F32.BF16 R80, R24, R10, R80 ;  /* 0x0000000a1850723c */ /* 0x000fe20000041850 */
[----:B------:R-:W2:Y:S04]  /*6ee0*/  LDSM.16.MT88.4 R8, [R0+0x7c00] ;  /* 0x007c00000008783b */ /* 0x000ea80000004200 */
        /* <DEDUP_REMOVED lines=10> */
[-C--:B-----5:R-:W-:Y:S08]  /*6f90*/  HMMA.16816.F32.BF16 R68, R4, R28.reuse, R68 ;  /* 0x0000001c0444723c */ /* 0x0a0ff00000041844 */
[C---:B------:R-:W-:Y:S08]  /*6fa0*/  HMMA.16816.F32.BF16 R72, R16.reuse, R28, R72 ;  /* 0x0000001c1048723c */ /* 0x040ff00000041848 */
[-C--:B------:R-:W-:Y:S08]  /*6fb0*/  HMMA.16816.F32.BF16 R76, R16, R30.reuse, R76 ;  /* 0x0000001e104c723c */ /* 0x080ff0000004184c */
[----:B------:R-:W-:Y:S08]  /*6fc0*/  HMMA.16816.F32.BF16 R80, R4, R30, R80 ;  /* 0x0000001e0450723c */ /* 0x000ff00000041850 */
[-C--:B-1----:R-:W-:Y:S08]  /*6fd0*/  HMMA.16816.F32.BF16 R36, R32, R132.reuse, R36 ;  /* 0x000000842024723c */ /* 0x082ff00000041824 */
        /* <DEDUP_REMOVED lines=44> */
.L_x_471:
[----:B------:R-:W-:Y:S01]  /*72a0*/  LDSM.16.M88.4 R24, [R177] ;  /* 0x00000000b118783b */ /* 0x000fe20000000200 */
[----:B------:R-:W-:Y:S01]  /*72b0*/  IMAD.MOV.U32 R167, RZ, RZ, c[0x0][0x22c] ;  /* 0x00008b00ffa77624 */ /* 0x000fe200078e00ff */
[----:B------:R-:W-:Y:S01]  /*72c0*/  ULOP3.LUT UR4, UR5, 0x1, URZ, 0xc0, !UPT ;  /* 0x0000000105047892 */ /* 0x000fe2000f8ec03f */
[----:B------:R-:W-:Y:S01]  /*72d0*/  IMAD.MOV.U32 R166, RZ, RZ, c[0x0][0x22c] ;  /* 0x00008b00ffa67624 */ /* 0x000fe200078e00ff */
[----:B------:R-:W-:Y:S01]  /*72e0*/  UISETP.GT.AND UP2, UPT, UR5, UR11, UPT ;  /* 0x0000000b0500728c */ /* 0x000fe2000bf44270 */
[----:B-1----:R-:W1:Y:S01]  /*72f0*/  LDSM.16.MT88.4 R8, [R0+0x9000] ;  /* 0x009000000008783b */ /* 0x002e620000004200 */
[----:B------:R-:W-:Y:S01]  /*7300*/  IMAD R167, R167, c[0x0][0x1c0], RZ ;  /* 0x00007000a7a77a24 */ /* 0x000fe200078e02ff */
[----:B------:R-:W-:Y:S01]  /*7310*/  UISETP.NE.U32.AND UP0, UPT, UR4, 0x1, UPT ;  /* 0x000000010400788c */ /* 0x000fe2000bf05070 */
[----:B------:R-:W-:Y:S01]  /*7320*/  IMAD R166, R166, c[0x0][0x1c0], RZ ;  /* 0x00007000a6a67a24 */ /* 0x000fe200078e02ff */
[----:B------:R-:W-:Y:S01]  /*7330*/  UIADD3 UR4, UR5, -0x1, URZ ;  /* 0xffffffff05047890 */ /* 0x000fe2000fffe03f */
[----:B------:R-:W2:Y:S01]  /*7340*/  LDSM.16.MT88.4 R16, [R0+0xb000] ;  /* 0x00b000000010783b */ /* 0x000ea20000004200 */
[----:B------:R-:W-:Y:S02]  /*7350*/  IMAD.SHL.U32 R167, R167, 0x20, RZ ;  /* 0x00000020a7a77824 */ /* 0x000fe400078e00ff */
[----:B------:R-:W-:Y:S02]  /*7360*/  IMAD R166, R166, 0x28, RZ ;  /* 0x00000028a6a67824 */ /* 0x000fe400078e02ff */
[----:B------:R-:W3:Y:S01]  /*7370*/  LDSM.16.MT88.4 R28, [R0+0xd000] ;  /* 0x00d00000001c783b */ /* 0x000ee20000004200 */
[----:B------:R-:W-:Y:S01]  /*7380*/  IMAD.MOV.U32 R161, RZ, RZ, c[0x0][0x22c] ;  /* 0x00008b00ffa17624 */ /* 0x000fe200078e00ff */
[----:B------:R-:W-:Y:S03]  /*7390*/  UMOV UR5, UR4 ;  /* 0x0000000400057c82 */ /* 0x000fe60008000000 */
[----:B------:R-:W4:Y:S01]  /*73a0*/  LDL R165, [R1+0xc] ;  /* 0x00000c0001a57983 */ /* 0x000f220000100800 */
[----:B------:R-:W-:Y:S04]  /*73b0*/  IMAD R161, R161, c[0x0][0x1c0], RZ ;  /* 0x00007000a1a17a24 */ /* 0x000fe800078e02ff */
[----:B------:R-:W-:Y:S01]  /*73c0*/  LDSM.16.M88.4 R32, [R178] ;  /* 0x00000000b220783b */ /* 0x000fe20000000200 */
[----:B------:R-:W-:Y:S04]  /*73d0*/  IMAD.U32 R161, R161, -0x40, RZ ;  /* 0xffffffc0a1a17824 */ /* 0x000fe800078e00ff */
[----:B------:R-:W4:Y:S01]  /*73e0*/  LDL R164, [R1+0x10] ;  /* 0x0000100001a47983 */ /* 0x000f220000100800 */
[C---:B------:R-:W-:Y:S04]  /*73f0*/  LEA R190, P1, R161.reuse, R162, 0x2 ;  /* 0x000000a2a1be7211 */ /* 0x040fe800078210ff */
[----:B------:R-:W3:Y:S01]  /*7400*/  LDSM.16.MT88.4 R132, [R0+0x9400] ;  /* 0x009400000084783b */ /* 0x000ee20000004200 */
[----:B------:R-:W-:Y:S01]  /*7410*/  LEA.HI.X.SX32 R189, R161, R163, 0x2, P1 ;  /* 0x000000a3a1bd7211 */ /* 0x000fe200008f16ff */
[----:B------:R-:W-:Y:S03]  /*7420*/  IMAD.MOV.U32 R161, RZ, RZ, c[0x0][0x22c] ;  /* 0x00008b00ffa17624 */ /* 0x000fe600078e00ff */
[----:B------:R-:W3:Y:S01]  /*7430*/  LDSM.16.MT88.4 R136, [R0+0xb400] ;  /* 0x00b400000088783b */ /* 0x000ee20000004200 */
[----:B------:R-:W-:Y:S01]  /*7440*/  IMAD R161, R161, c[0x0][0x1c0], RZ ;  /* 0x00007000a1a17a24 */ /* 0x000fe200078e02ff */
[C---:B-1----:R-:W-:Y:S03]  /*7450*/  HMMA.16816.F32.BF16 R4, R24.reuse, R8, RZ ;  /* 0x000000081804723c */ /* 0x042fe600000418ff */
[----:B------:R-:W1:Y:S01]  /*7460*/  LDSM.16.MT88.4 R140, [R0+0xd400] ;  /* 0x00d40000008c783b */ /* 0x000e620000004200 */
[----:B------:R-:W-:Y:S04]  /*7470*/  IMAD.SHL.U32 R161, R161, 0x10, RZ ;  /* 0x00000010a1a17824 */ /* 0x000fe800078e00ff */
[----:B------:R-:W-:Y:S01]  /*7480*/  LDSM.16.M88.4 R144, [R180] ;  /* 0x00000000b490783b */ /* 0x000fe20000000200 */
[C---:B------:R-:W-:Y:S04]  /*7490*/  HMMA.16816.F32.BF16 R8, R24.reuse, R10, RZ ;  /* 0x0000000a1808723c */ /* 0x040fe800000418ff */
[----:B------:R-:W1:Y:S04]  /*74a0*/  LDSM.16.MT88.4 R148, [R0+0x9800] ;  /* 0x009800000094783b */ /* 0x000e680000004200 */
[C---:B--2---:R-:W-:Y:S01]  /*74b0*/  HMMA.16816.F32.BF16 R12, R24.reuse, R16, RZ ;  /* 0x00000010180c723c */ /* 0x044fe200000418ff */
[----:B------:R-:W2:Y:S05]  /*74c0*/  LDSM.16.MT88.4 R152, [R0+0xb800] ;  /* 0x00b800000098783b */ /* 0x000eaa0000004200 */
[----:B------:R-:W-:Y:S02]  /*74d0*/  LDSM.16.MT88.4 R156, [R0+0xbc00] ;  /* 0x00bc0000009c783b */ /* 0x000fe40000004200 */
[C---:B------:R-:W-:Y:S08]  /*74e0*/  HMMA.16816.F32.BF16 R16, R24.reuse, R18, RZ ;  /* 0x000000121810723c */ /* 0x040ff000000418ff */
[C---:B---3--:R-:W-:Y:S08]  /*74f0*/  HMMA.16816.F32.BF16 R20, R24.reuse, R28, RZ ;  /* 0x0000001c1814723c */ /* 0x048ff000000418ff */
[----:B------:R-:W-:Y:S01]  /*7500*/  HMMA.16816.F32.BF16 R24, R24, R30, RZ ;  /* 0x0000001e1818723c */ /* 0x000fe200000418ff */
[----:B------:R-:W3:Y:S07]  /*7510*/  LDSM.16.MT88.4 R28, [R0+0xd800] ;  /* 0x00d80000001c783b */ /* 0x000eee0000004200 */
[C---:B------:R-:W-:Y:S08]  /*7520*/  HMMA.16816.F32.BF16 R4, R32.reuse, R132, R4 ;  /* 0x000000842004723c */ /* 0x040ff00000041804 */
[C---:B------:R-:W-:Y:S01]  /*7530*/  HMMA.16816.F32.BF16 R8, R32.reuse, R134, R8 ;  /* 0x000000862008723c */ /* 0x040fe20000041808 */
[----:B------:R-:W-:Y:S07]  /*7540*/  LDSM.16.M88.4 R132, [R179] ;  /* 0x00000000b384783b */ /* 0x000fee0000000200 */
[C---:B------:R-:W-:Y:S08]  /*7550*/  HMMA.16816.F32.BF16 R12, R32.reuse, R136, R12 ;  /* 0x00000088200c723c */ /* 0x040ff0000004180c */
[C---:B------:R-:W-:Y:S01]  /*7560*/  HMMA.16816.F32.BF16 R16, R32.reuse, R138, R16 ;  /* 0x0000008a2010723c */ /* 0x040fe20000041810 */
[----:B------:R-:W3:Y:S07]  /*7570*/  LDSM.16.MT88.4 R136, [R0+0x9c00] ;  /* 0x009c00000088783b */ /* 0x000eee0000004200 */
[C---:B-1----:R-:W-:Y:S08]  /*7580*/  HMMA.16816.F32.BF16 R20, R32.reuse, R140, R20 ;  /* 0x0000008c2014723c */ /* 0x042ff00000041814 */
[----:B------:R-:W-:Y:S01]  /*7590*/  HMMA.16816.F32.BF16 R24, R32, R142, R24 ;  /* 0x0000008e2018723c */ /* 0x000fe20000041818 */
[----:B------:R-:W1:Y:S05]  /*75a0*/  LDSM.16.MT88.4 R32, [R0+0xdc00] ;  /* 0x00dc00000020783b */ /* 0x000e6a0000004200 */
[----:B------:R-:W-:Y:S02]  /*75b0*/  LDSM.16.M88.4 R140, [R177+0x2000] ;  /* 0x00200000b18c783b */ /* 0x000fe40000000200 */
[C---:B------:R-:W-:Y:S08]  /*75c0*/  HMMA.16816.F32.BF16 R4, R144.reuse, R148, R4 ;  /* 0x000000949004723c */ /* 0x040ff00000041804 */
[C---:B------:R-:W-:Y:S01]  /*75d0*/  HMMA.16816.F32.BF16 R8, R144.reuse, R150, R8 ;  /* 0x000000969008723c */ /* 0x040fe20000041808 */
[----:B------:R-:W1:Y:S07]  /*75e0*/  LDSM.16.MT88.4 R148, [R0+0xa000] ;  /* 0x00a000000094783b */ /* 0x000e6e0000004200 */
[C---:B--2---:R-:W-:Y:S08]  /*75f0*/  HMMA.16816.F32.BF16 R12, R144.reuse, R152, R12 ;  /* 0x00000098900c723c */ /* 0x044ff0000004180c */
[C---:B------:R-:W-:Y:S01]  /*7600*/  HMMA.16816.F32.BF16 R16, R144.reuse, R154, R16 ;  /* 0x0000009a9010723c */ /* 0x040fe20000041810 */
[----:B------:R-:W2:Y:S07]  /*7610*/  LDSM.16.MT88.4 R152, [R0+0xc000] ;  /* 0x00c000000098783b */ /* 0x000eae0000004200 */
[C---:B---3--:R-:W-:Y:S08]  /*7620*/  HMMA.16816.F32.BF16 R20, R144.reuse, R28, R20 ;  /* 0x0000001c9014723c */ /* 0x048ff00000041814 */
[----:B------:R-:W-:Y:S01]  /*7630*/  HMMA.16816.F32.BF16 R24, R144, R30, R24 ;  /* 0x0000001e9018723c */ /* 0x000fe20000041818 */
[----:B------:R-:W3:Y:S05]  /*7640*/  LDSM.16.MT88.4 R28, [R0+0xe000] ;  /* 0x00e00000001c783b */ /* 0x000eea0000004200 */
[----:B------:R-:W-:Y:S02]  /*7650*/  LDSM.16.MT88.4 R144, [R0+0xa400] ;  /* 0x00a400000090783b */ /* 0x000fe40000004200 */
[C---:B------:R-:W-:Y:S08]  /*7660*/  HMMA.16816.F32.BF16 R4, R132.reuse, R136, R4 ;  /* 0x000000888404723c */ /* 0x040ff00000041804 */
[C---:B------:R-:W-:Y:S01]  /*7670*/  HMMA.16816.F32.BF16 R8, R132.reuse, R138, R8 ;  /* 0x0000008a8408723c */ /* 0x040fe20000041808 */
[----:B------:R-:W2:Y:S07]  /*7680*/  LDSM.16.M88.4 R136, [R178+0x2000] ;  /* 0x00200000b288783b */ /* 0x000eae0000000200 */
        /* <DEDUP_REMOVED lines=16> */
[----:B------:R-:W-:Y:S02]  /*7790*/  LDSM.16.M88.4 R140, [R179+0x2000] ;  /* 0x00200000b38c783b */ /* 0x000fe40000000200 */
[C---:B------:R-:W-:Y:S08]  /*77a0*/  HMMA.16816.F32.BF16 R4, R136.reuse, R144, R4 ;  /* 0x000000908804723c */ /* 0x040ff00000041804 */
[C---:B------:R-:W-:Y:S01]  /*77b0*/  HMMA.16816.F32.BF16 R8, R136.reuse, R146, R8 ;  /* 0x000000928808723c */ /* 0x040fe20000041808 */
[----:B------:R-:W2:Y:S07]  /*77c0*/  LDSM.16.MT88.4 R144, [R0+0xac00] ;  /* 0x00ac00000090783b */ /* 0x000eae0000004200 */
[C---:B------:R-:W-:Y:S08]  /*77d0*/  HMMA.16816.F32.BF16 R12, R136.reuse, R156, R12 ;  /* 0x0000009c880c723c */ /* 0x040ff0000004180c */
[C---:B------:R-:W-:Y:S01]  /*77e0*/  HMMA.16816.F32.BF16 R16, R136.reuse, R158, R16 ;  /* 0x0000009e8810723c */ /* 0x040fe20000041810 */
[----:B------:R-:W3:Y:S07]  /*77f0*/  LDSM.16.MT88.4 R156, [R0+0xcc00] ;  /* 0x00cc0000009c783b */ /* 0x000eee0000004200 */
[C---:B-1----:R-:W-:Y:S08]  /*7800*/  HMMA.16816.F32.BF16 R20, R136.reuse, R32, R20 ;  /* 0x000000208814723c */ /* 0x042ff00000041814 */
[----:B------:R-:W-:Y:S01]  /*7810*/  HMMA.16816.F32.BF16 R24, R136, R34, R24 ;  /* 0x000000228818723c */ /* 0x000fe20000041818 */
[----:B------:R-:W1:Y:S07]  /*7820*/  LDSM.16.MT88.4 R32, [R0+0xec00] ;  /* 0x00ec00000020783b */ /* 0x000e6e0000004200 */
[C---:B------:R-:W-:Y:S08]  /*7830*/  HMMA.16816.F32.BF16 R4, R132.reuse, R148, R4 ;  /* 0x000000948404723c */ /* 0x040ff00000041804 */
[C---:B------:R-:W-:Y:S08]  /*7840*/  HMMA.16816.F32.BF16 R8, R132.reuse, R150, R8 ;  /* 0x000000968408723c */ /* 0x040ff00000041808 */
[C---:B--2---:R-:W-:Y:S08]  /*7850*/  HMMA.16816.F32.BF16 R12, R132.reuse, R152, R12 ;  /* 0x00000098840c723c */ /* 0x044ff0000004180c */
[C---:B------:R-:W-:Y:S08]  /*7860*/  HMMA.16816.F32.BF16 R16, R132.reuse, R154, R16 ;  /* 0x0000009a8410723c */ /* 0x040ff00000041810 */
[C---:B---3--:R-:W-:Y:S07]  /*7870*/  HMMA.16816.F32.BF16 R20, R132.reuse, R28, R20 ;  /* 0x0000001c8414723c */ /* 0x048fee0000041814 */
[----:B------:R-:W-:Y:S01]  /*7880*/  IMAD.MOV.U32 R28, RZ, RZ, R190 ;  /* 0x000000ffff1c7224 */ /* 0x000fe200078e00be */
[----:B------:R-:W-:Y:S04]  /*7890*/  HMMA.16816.F32.BF16 R24, R132, R30, R24 ;  /* 0x0000001e8418723c */ /* 0x000fe80000041818 */
[----:B------:R-:W-:Y:S03]  /*78a0*/  IMAD.MOV.U32 R29, RZ, RZ, R189 ;  /* 0x000000ffff1d7224 */ /* 0x000fe600078e00bd */
[----:B----4-:R-:W-:Y:S01]  /*78b0*/  @P0 IADD3 R30, P2, R165, UR8, RZ ;  /* 0x00000008a51e0c10 */ /* 0x010fe2000ff5e0ff */
[C---:B------:R-:W-:Y:S01]  /*78c0*/  HMMA.16816.F32.BF16 R4, R140.reuse, R144, R4 ;  /* 0x000000908c04723c */ /* 0x040fe20000041804 */
[----:B------:R-:W-:Y:S01]  /*78d0*/  IMAD.MOV.U32 R165, RZ, RZ, c[0x0][0x22c] ;  /* 0x00008b00ffa57624 */ /* 0x000fe200078e00ff */
[----:B------:R-:W-:Y:S03]  /*78e0*/  @UP3 UIADD3 UR8, UP1, UR8, -0x100, URZ ;  /* 0xffffff0008083890 */ /* 0x000fe6000ff3e03f */
[----:B------:R-:W-:Y:S01]  /*78f0*/  @P0 IADD3.X R31, R164, UR7, RZ, P2, !PT ;  /* 0x00000007a41f0c10 */ /* 0x000fe200097fe4ff */
[----:B------:R-:W-:Y:S01]  /*7900*/  IMAD R165, R165, c[0x0][0x1c0], RZ ;  /* 0x00007000a5a57a24 */ /* 0x000fe200078e02ff */
[----:B------:R-:W-:Y:S01]  /*7910*/  @UP3 UIADD3.X UR7, UR7, -0x1, URZ, UP1, !UPT ;  /* 0xffffffff07073890 */ /* 0x000fe20008ffe43f */
[C---:B------:R-:W-:Y:S01]  /*7920*/  HMMA.16816.F32.BF16 R8, R140.reuse, R146, R8 ;  /* 0x000000928c08723c */ /* 0x040fe20000041808 */
[----:B------:R-:W-:Y:S01]  /*7930*/  IMAD.MOV.U32 R164, RZ, RZ, c[0x0][0x22c] ;  /* 0x00008b00ffa47624 */ /* 0x000fe200078e00ff */
[----:B------:R2:W5:Y:S02]  /*7940*/  @P0 LDG.E R239, [R30.64] ;  /* 0x0000000c1eef0981 */ /* 0x000564000c1e1900 */
[----:B------:R-:W-:Y:S02]  /*7950*/  IMAD R165, R165, 0x38, RZ ;  /* 0x00000038a5a57824 */ /* 0x000fe400078e02ff */
[----:B------:R-:W-:Y:S01]  /*7960*/  IMAD R164, R164, c[0x0][0x1c0], RZ ;  /* 0x00007000a4a47a24 */ /* 0x000fe200078e02ff */
[----:B------:R2:W5:Y:S01]  /*7970*/  @P0 LDG.E R240, [R30.64+0x20] ;  /* 0x0000200c1ef00981 */ /* 0x000562000c1e1900 */
[C---:B------:R-:W-:Y:S04]  /*7980*/  HMMA.16816.F32.BF16 R12, R140.reuse, R156, R12 ;  /* 0x0000009c8c0c723c */ /* 0x040fe8000004180c */
[----:B------:R2:W5:Y:S01]  /*7990*/  @P0 LDG.E R237, [R30.64+0x80] ;  /* 0x0000800c1eed0981 */ /* 0x000562000c1e1900 */
[----:B------:R-:W-:Y:S03]  /*79a0*/  IMAD R164, R164, 0x18, RZ ;  /* 0x00000018a4a47824 */ /* 0x000fe600078e02ff */
[C---:B------:R-:W-:Y:S01]  /*79b0*/  HMMA.16816.F32.BF16 R16, R140.reuse, R158, R16 ;  /* 0x0000009e8c10723c */ /* 0x040fe20000041810 */
[----:B------:R2:W5:Y:S03]  /*79c0*/  @P0 LDG.E R238, [R30.64+0xa0] ;  /* 0x0000a00c1eee0981 */ /* 0x000566000c1e1900 */
[CC--:B------:R-:W-:Y:S02]  /*79d0*/  LEA R134, P0, R161.reuse, R28.reuse, 0x2 ;  /* 0x0000001ca1867211 */ /* 0x0c0fe400078010ff */
[----:B------:R3:W-:Y:S02]  /*79e0*/  RED.E.ADD.F32.FTZ.RN.STRONG.GPU [R28.64], R4 ;  /* 0x000000041c00798e */ /* 0x0007e4000c10e78c */
[C---:B-1----:R-:W-:Y:S04]  /*79f0*/  HMMA.16816.F32.BF16 R20, R140.reuse, R32, R20 ;  /* 0x000000208c14723c */ /* 0x042fe80000041814 */
[-C--:B------:R-:W-:Y:S03]  /*7a00*/  LEA.HI.X.SX32 R135, R161, R29.reuse, 0x2, P0 ;  /* 0x0000001da1877211 */ /* 0x080fe600000f16ff */
[CC--:B------:R-:W-:Y:S01]  /*7a10*/  LEA R32, P1, R241.reuse, R28.reuse, 0x2 ;  /* 0x0000001cf1207211 */ /* 0x0c0fe200078210ff */
[----:B------:R-:W-:Y:S01]  /*7a20*/  HMMA.16816.F32.BF16 R24, R140, R34, R24 ;  /* 0x000000228c18723c */ /* 0x000fe20000041818 */
[----:B------:R-:W-:Y:S03]  /*7a30*/  LDSM.16.MT88.4 R140, [R3+0x1c00] ;  /* 0x001c0000038c783b */ /* 0x000fe60000004200 */
[-C--:B------:R-:W-:Y:S02]  /*7a40*/  LEA.HI.X.SX32 R33, R241, R29.reuse, 0x2, P1 ;  /* 0x0000001df1217211 */ /* 0x080fe400008f16ff */
[CC--:B------:R-:W-:Y:S02]  /*7a50*/  LEA R132, P1, R164.reuse, R28.reuse, 0x2 ;  /* 0x0000001ca4847211 */ /* 0x0c0fe400078210ff */
[CC--:B------:R-:W-:Y:S01]  /*7a60*/  LEA R34, P0, R167.reuse, R28.reuse, 0x2 ;  /* 0x0000001ca7227211 */ /* 0x0c0fe200078010ff */
[----:B------:R1:W-:Y:S03]  /*7a70*/  RED.E.ADD.F32.FTZ.RN.STRONG.GPU [R32.64], R5 ;  /* 0x000000052000798e */ /* 0x0003e6000c10e78c */
[-C--:B------:R-:W-:Y:S01]  /*7a80*/  LEA.HI.X.SX32 R133, R164, R29.reuse, 0x2, P1 ;  /* 0x0000001da4857211 */ /* 0x080fe200008f16ff */
[----:B------:R-:W-:Y:S01]  /*7a90*/  IMAD.MOV.U32 R164, RZ, RZ, c[0x0][0x22c] ;  /* 0x00008b00ffa47624 */ /* 0x000fe200078e00ff */
[----:B------:R4:W-:Y:S01]  /*7aa0*/  RED.E.ADD.F32.FTZ.RN.STRONG.GPU [R134.64], R6 ;  /* 0x000000068600798e */ /* 0x0009e2000c10e78c */
[-C--:B------:R-:W-:Y:S02]  /*7ab0*/  LEA.HI.X.SX32 R35, R167, R29.reuse, 0x2, P0 ;  /* 0x0000001da7237211 */ /* 0x080fe400000f16ff */
[----:B------:R-:W-:Y:S01]  /*7ac0*/  IMAD R164, R164, c[0x0][0x1c0], RZ ;  /* 0x00007000a4a47a24 */ /* 0x000fe200078e02ff */
[-C--:B--2---:R-:W-:Y:S01]  /*7ad0*/  LEA R30, P2, R166, R28.reuse, 0x2 ;  /* 0x0000001ca61e7211 */ /* 0x084fe200078410ff */
[----:B------:R2:W-:Y:S02]  /*7ae0*/  RED.E.ADD.F32.FTZ.RN.STRONG.GPU [R132.64], R7 ;  /* 0x000000078400798e */ /* 0x0005e4000c10e78c */
[----:B------:R-:W-:Y:S01]  /*7af0*/  IMAD R164, R164, 0x30, RZ ;  /* 0x00000030a4a47824 */ /* 0x000fe200078e02ff */
[-C--:B------:R-:W-:Y:S02]  /*7b00*/  LEA.HI.X.SX32 R31, R166, R29.reuse, 0x2, P2 ;  /* 0x0000001da61f7211 */ /* 0x080fe400010f16ff */
[----:B------:R2:W-:Y:S02]  /*7b10*/  RED.E.ADD.F32.FTZ.RN.STRONG.GPU [R34.64], R8 ;  /* 0x000000082200798e */ /* 0x0005e4000c10e78c */
[CC--:B---3--:R-:W-:Y:S03]  /*7b20*/  LEA R4, P1, R164.reuse, R28.reuse, 0x2 ;  /* 0x0000001ca4047211 */ /* 0x0c8fe600078210ff */
[----:B------:R3:W-:Y:S01]  /*7b30*/  RED.E.ADD.F32.FTZ.RN.STRONG.GPU [R30.64], R9 ;  /* 0x000000091e00798e */ /* 0x0007e2000c10e78c */
[-C--:B-1----:R-:W-:Y:S01]  /*7b40*/  LEA.HI.X.SX32 R5, R164, R29.reuse, 0x2, P1 ;  /* 0x0000001da4057211 */ /* 0x082fe200008f16ff */
[----:B------:R-:W-:Y:S04]  /*7b50*/  IMAD.MOV.U32 R164, RZ, RZ, c[0x0][0x22c] ;  /* 0x00008b00ffa47624 */ /* 0x000fe800078e00ff */
[----:B------:R1:W-:Y:S01]  /*7b60*/  RED.E.ADD.F32.FTZ.RN.STRONG.GPU [R4.64], R10 ;  /* 0x0000000a0400798e */ /* 0x0003e2000c10e78c */
[CC--:B----4-:R-:W-:Y:S01]  /*7b70*/  LEA R6, P0, R165.reuse, R28.reuse, 0x2 ;  /* 0x0000001ca5067211 */ /* 0x0d0fe200078010ff */
[----:B------:R-:W-:Y:S03]  /*7b80*/  IMAD R164, R164, c[0x0][0x1c0], RZ ;  /* 0x00007000a4a47a24 */ /* 0x000fe600078e02ff */
[-C--:B--2---:R-:W-:Y:S01]  /*7b90*/  LEA.HI.X.SX32 R7, R165, R29.reuse, 0x2, P0 ;  /* 0x0000001da5077211 */ /* 0x084fe200000f16ff */
[----:B------:R-:W-:Y:S01]  /*7ba0*/  IMAD.SHL.U32 R164, R164, 0x10, RZ ;  /* 0x00000010a4a47824 */ /* 0x000fe200078e00ff */
[C---:B------:R-:W-:Y:S02]  /*7bb0*/  IADD3 R132, R161.reuse, 0x40, RZ ;  /* 0x00000040a1847810 */ /* 0x040fe40007ffe0ff */
[----:B------:R-:W-:Y:S01]  /*7bc0*/  IADD3 R133, R161, 0x40, RZ ;  /* 0x00000040a1857810 */ /* 0x000fe20007ffe0ff */
[----:B------:R2:W-:Y:S01]  /*7bd0*/  RED.E.ADD.F32.FTZ.RN.STRONG.GPU [R6.64], R11 ;  /* 0x0000000b0600798e */ /* 0x0005e2000c10e78c */
[C---:B------:R-:W-:Y:S01]  /*7be0*/  IADD3 R137, R164.reuse, 0x20, RZ ;  /* 0x00000020a4897810 */ /* 0x040fe20007ffe0ff */
[C---:B------:R-:W-:Y:S01]  /*7bf0*/  IMAD.IADD R132, R241.reuse, 0x1, R132 ;  /* 0x00000001f1847824 */ /* 0x040fe200078e0284 */
[C---:B------:R-:W-:Y:S02]  /*7c00*/  IADD3 R136, R164.reuse, 0x20, RZ ;  /* 0x00000020a4887810 */ /* 0x040fe40007ffe0ff */
[----:B------:R4:W-:Y:S01]  /*7c10*/  RED.E.ADD.F32.FTZ.RN.STRONG.GPU [R28.64+0x80], R12 ;  /* 0x0000800c1c00798e */ /* 0x0009e2000c10e78c */
[----:B------:R-:W-:Y:S02]  /*7c20*/  IADD3 R0, R164, 0x20, RZ ;  /* 0x00000020a4007810 */ /* 0x000fe40007ffe0ff */
[----:B------:R-:W-:Y:S01]  /*7c30*/  IMAD.IADD R136, R241, 0x1, R136 ;  /* 0x00000001f1887824 */ /* 0x000fe200078e0288 */
[-C--:B------:R-:W-:Y:S01]  /*7c40*/  LEA R8, P2, R247, R28.reuse, 0x2 ;  /* 0x0000001cf7087211 */ /* 0x080fe200078410ff */
[----:B------:R4:W-:Y:S01]  /*7c50*/  RED.E.ADD.F32.FTZ.RN.STRONG.GPU [R32.64+0x80], R13 ;  /* 0x0000800d2000798e */ /* 0x0009e2000c10e78c */
[C---:B------:R-:W-:Y:S02]  /*7c60*/  IMAD.IADD R0, R241.reuse, 0x1, R0 ;  /* 0x00000001f1007824 */ /* 0x040fe400078e0200 */
[CC--:B---3--:R-:W-:Y:S02]  /*7c70*/  LEA R30, P1, R136.reuse, R28.reuse, 0x2 ;  /* 0x0000001c881e7211 */ /* 0x0c8fe400078210ff */
[----:B------:R-:W-:Y:S01]  /*7c80*/  IMAD.IADD R0, R241, 0x1, R0 ;  /* 0x00000001f1007824 */ /* 0x000fe200078e0200 */
[-C--:B------:R-:W-:Y:S02]  /*7c90*/  LEA.HI.X.SX32 R9, R247, R29.reuse, 0x2, P2 ;  /* 0x0000001df7097211 */ /* 0x080fe400010f16ff */
[CC--:B-1----:R-:W-:Y:S02]  /*7ca0*/  LEA R4, P0, R137.reuse, R28.reuse, 0x2 ;  /* 0x0000001c89047211 */ /* 0x0c2fe400078010ff */
[-C--:B------:R-:W-:Y:S02]  /*7cb0*/  LEA.HI.X.SX32 R31, R136, R29.reuse, 0x2, P1 ;  /* 0x0000001d881f7211 */ /* 0x080fe400008f16ff */
[-C--:B------:R-:W-:Y:S02]  /*7cc0*/  LEA.HI.X.SX32 R5, R137, R29.reuse, 0x2, P0 ;  /* 0x0000001d89057211 */ /* 0x080fe400000f16ff */
[-C--:B------:R-:W-:Y:S01]  /*7cd0*/  LEA R10, P0, R0, R28.reuse, 0x2 ;  /* 0x0000001c000a7211 */ /* 0x080fe200078010ff */
[----:B------:R-:W-:Y:S01]  /*7ce0*/  LDSM.16.MT88.4 R136, [R2+0x18800] ;  /* 0x018800000288783b */ /* 0x000fe20000004200 */
[-C--:B--2---:R-:W-:Y:S02]  /*7cf0*/  LEA R6, P1, R246, R28.reuse, 0x2 ;  /* 0x0000001cf6067211 */ /* 0x084fe400078210ff */
[-C--:B------:R-:W-:Y:S02]  /*7d00*/  LEA.HI.X.SX32 R11, R0, R29.reuse, 0x2, P0 ;  /* 0x0000001d000b7211 */ /* 0x080fe400000f16ff */
[----:B------:R1:W-:Y:S01]  /*7d10*/  RED.E.ADD.F32.FTZ.RN.STRONG.GPU [R4.64], R14 ;  /* 0x0000000e0400798e */ /* 0x0003e2000c10e78c */
[-C--:B------:R-:W-:Y:S02]  /*7d20*/  LEA.HI.X.SX32 R7, R246, R29.reuse, 0x2, P1 ;  /* 0x0000001df6077211 */ /* 0x080fe400008f16ff */
[----:B------:R-:W-:Y:S02]  /*7d30*/  IADD3 R0, R161, 0x40, RZ ;  /* 0x00000040a1007810 */ /* 0x000fe40007ffe0ff */
[----:B------:R2:W-:Y:S01]  /*7d40*/  RED.E.ADD.F32.FTZ.RN.STRONG.GPU [R30.64], R15 ;  /* 0x0000000f1e00798e */ /* 0x0005e2000c10e78c */
[CC--:B----4-:R-:W-:Y:S02]  /*7d50*/  LEA R12, P4, R132.reuse, R28.reuse, 0x2 ;  /* 0x0000001c840c7211 */ /* 0x0d0fe400078810ff */
[C---:B------:R-:W-:Y:S02]  /*7d60*/  IMAD.IADD R0, R241.reuse, 0x1, R0 ;  /* 0x00000001f1007824 */ /* 0x040fe400078e0200 */
[----:B------:R3:W-:Y:S01]  /*7d70*/  RED.E.ADD.F32.FTZ.RN.STRONG.GPU [R10.64], R16 ;  /* 0x000000100a00798e */ /* 0x0007e2000c10e78c */
[-C--:B------:R-:W-:Y:S01]  /*7d80*/  LEA.HI.X.SX32 R13, R132, R29.reuse, 0x2, P4 ;  /* 0x0000001d840d7211 */ /* 0x080fe200020f16ff */
[----:B------:R-:W-:Y:S03]  /*7d90*/  IMAD.IADD R0, R241, 0x1, R0 ;  /* 0x00000001f1007824 */ /* 0x000fe600078e0200 */
[----:B------:R4:W-:Y:S05]  /*7da0*/  RED.E.ADD.F32.FTZ.RN.STRONG.GPU [R8.64], R17 ;  /* 0x000000110800798e */ /* 0x0009ea000c10e78c */
[----:B------:R4:W-:Y:S01]  /*7db0*/  RED.E.ADD.F32.FTZ.RN.STRONG.GPU [R6.64], R18 ;  /* 0x000000120600798e */ /* 0x0009e2000c10e78c */
[-C--:B-1----:R-:W-:Y:S02]  /*7dc0*/  LEA R4, P0, R249, R28.reuse, 0x2 ;  /* 0x0000001cf9047211 */ /* 0x082fe400078010ff */
[-C--:B------:R-:W-:Y:S02]  /*7dd0*/  LEA R14, P5, R133, R28.reuse, 0x2 ;  /* 0x0000001c850e7211 */ /* 0x080fe400078a10ff */
[-C--:B------:R-:W-:Y:S02]  /*7de0*/  LEA.HI.X.SX32 R5, R249, R29.reuse, 0x2, P0 ;  /* 0x0000001df9057211 */ /* 0x080fe400000f16ff */
[-C--:B--2---:R-:W-:Y:S02]  /*7df0*/  LEA.HI.X.SX32 R15, R133, R29.reuse, 0x2, P5 ;  /* 0x0000001d850f7211 */ /* 0x084fe400028f16ff */
[----:B------:R-:W-:Y:S01]  /*7e00*/  LDSM.16.MT88.4 R132, [R2+0x17800] ;  /* 0x017800000284783b */ /* 0x000fe20000004200 */
[CC--:B---3--:R-:W-:Y:S04]  /*7e10*/  LEA R10, P3, R0.reuse, R28.reuse, 0x2 ;  /* 0x0000001c000a7211 */ /* 0x0c8fe800078610ff */
[----:B------:R1:W-:Y:S01]  /*7e20*/  RED.E.ADD.F32.FTZ.RN.STRONG.GPU [R4.64], R19 ;  /* 0x000000130400798e */ /* 0x0003e2000c10e78c */
[-C--:B------:R-:W-:Y:S02]  /*7e30*/  LEA.HI.X.SX32 R11, R0, R29.reuse, 0x2, P3 ;  /* 0x0000001d000b7211 */ /* 0x080fe400018f16ff */
[-C--:B----4-:R-:W-:Y:S02]  /*7e40*/  LEA R8, P2, R245, R28.reuse, 0x2 ;  /* 0x0000001cf5087211 */ /* 0x090fe400078410ff */
[----:B------:R-:W-:Y:S01]  /*7e50*/  RED.E.ADD.F32.FTZ.RN.STRONG.GPU [R28.64+0x100], R20 ;  /* 0x000100141c00798e */ /* 0x000fe2000c10e78c */
[----:B------:R-:W-:Y:S02]  /*7e60*/  IADD3 R0, R3, -0x3000, RZ ;  /* 0xffffd00003007810 */ /* 0x000fe40007ffe0ff */
[-C--:B------:R-:W-:Y:S02]  /*7e70*/  LEA.HI.X.SX32 R9, R245, R29.reuse, 0x2, P2 ;  /* 0x0000001df5097211 */ /* 0x080fe400010f16ff */
[----:B------:R-:W-:Y:S01]  /*7e80*/  RED.E.ADD.F32.FTZ.RN.STRONG.GPU [R32.64+0x100], R21 ;  /* 0x000100152000798e */ /* 0x000fe2000c10e78c */
[CC--:B------:R-:W-:Y:S04]  /*7e90*/  LEA R6, P1, R244.reuse, R28.reuse, 0x2 ;  /* 0x0000001cf4067211 */ /* 0x0c0fe800078210ff */
[----:B------:R-:W-:Y:S01]  /*7ea0*/  RED.E.ADD.F32.FTZ.RN.STRONG.GPU [R14.64], R22 ;  /* 0x000000160e00798e */ /* 0x000fe2000c10e78c */
[-C--:B------:R-:W-:Y:S02]  /*7eb0*/  LEA.HI.X.SX32 R7, R244, R29.reuse, 0x2, P1 ;  /* 0x0000001df4077211 */ /* 0x080fe400008f16ff */
[----:B------:R-:W-:Y:S01]  /*7ec0*/  PLOP3.LUT P1, PT, PT, PT, UP0, 0x80, 0x0 ;  /* 0x000000000000781c */ /* 0x000fe20003f2f008 */
[----:B------:R-:W-:Y:S01]  /*7ed0*/  @UP3 UIADD3 UR10, UP0, UR10, -0x100, URZ ;  /* 0xffffff000a0a3890 */ /* 0x000fe2000ff1e03f */
[----:B------:R-:W-:Y:S03]  /*7ee0*/  RED.E.ADD.F32.FTZ.RN.STRONG.GPU [R12.64], R23 ;  /* 0x000000170c00798e */ /* 0x000fe6000c10e78c */
[----:B------:R-:W-:Y:S02]  /*7ef0*/  @UP3 UIADD3.X UR9, UR9, -0x1, URZ, UP0, !UPT ;  /* 0xffffffff09093890 */ /* 0x000fe400087fe43f */
[----:B------:R-:W-:Y:S01]  /*7f00*/  RED.E.ADD.F32.FTZ.RN.STRONG.GPU [R10.64], R24 ;  /* 0x000000180a00798e */ /* 0x000fe2000c10e78c */
[C---:B-1----:R-:W-:Y:S04]  /*7f10*/  LEA R4, P0, R248.reuse, R28, 0x2 ;  /* 0x0000001cf8047211 */ /* 0x042fe800078010ff */
[----:B------:R-:W-:Y:S01]  /*7f20*/  RED.E.ADD.F32.FTZ.RN.STRONG.GPU [R8.64], R25 ;  /* 0x000000190800798e */ /* 0x000fe2000c10e78c */
[----:B------:R-:W-:Y:S02]  /*7f30*/  LEA.HI.X.SX32 R5, R248, R29, 0x2, P0 ;  /* 0x0000001df8057211 */ /* 0x000fe400000f16ff */
[----:B------:R-:W-:Y:S02]  /*7f40*/  PLOP3.LUT P0, PT, PT, PT, UP2, 0x80, 0x0 ;  /* 0x000000000000781c */ /* 0x000fe40003f0f028 */
[----:B------:R-:W-:Y:S01]  /*7f50*/  RED.E.ADD.F32.FTZ.RN.STRONG.GPU [R6.64], R26 ;  /* 0x0000001a0600798e */ /* 0x000fe2000c10e78c */
[----:B------:R-:W-:Y:S04]  /*7f60*/  @P1 IADD3 R0, R3, 0x3000, RZ ;  /* 0x0000300003001810 */ /* 0x000fe80007ffe0ff */
[----:B------:R-:W-:Y:S05]  /*7f70*/  LDSM.16.MT88.4 R8, [R3] ;  /* 0x000000000308783b */ /* 0x000fea0000004200 */
[----:B------:R-:W-:Y:S05]  /*7f80*/  RED.E.ADD.F32.FTZ.RN.STRONG.GPU [R4.64], R27 ;  /* 0x0000001b0400798e */ /* 0x000fea000c10e78c */
[----:B------:R-:W1:Y:S05]  /*7f90*/  LDSM.16.MT88.4 R4, [R2+0x15000] ;  /* 0x015000000204783b */ /* 0x000e6a0000004200 */
[----:B------:R-:W2:Y:S05]  /*7fa0*/  LDSM.16.MT88.4 R12, [R2+0x17000] ;  /* 0x01700000020c783b */ /* 0x000eaa0000004200 */
[----:B------:R-:W3:Y:S05]  /*7fb0*/  LDSM.16.MT88.4 R16, [R3+0x1000] ;  /* 0x001000000310783b */ /* 0x000eea0000004200 */
[----:B------:R-:W4:Y:S05]  /*7fc0*/  LDSM.16.MT88.4 R28, [R3+0x2000] ;  /* 0x00200000031c783b */ /* 0x000f2a0000004200 */
[----:B------:R-:W-:Y:S05]  /*7fd0*/  LDSM.16.MT88.4 R32, [R2+0x15800] ;  /* 0x015800000220783b */ /* 0x000fea0000004200 */
[----:B------:R-:W3:Y:S05]  /*7fe0*/  LDSM.16.MT88.4 R20, [R3+0x400] ;  /* 0x000400000314783b */ /* 0x000eea0000004200 */
        /* <DEDUP_REMOVED lines=16> */
[----:B------:R-:W2:Y:S05]  /*80f0*/  LDSM.16.MT88.4 R4, [R2+0x16000] ;  /* 0x016000000204783b */ /* 0x000eaa0000004200 */
[----:B------:R-:W3:Y:S02]  /*8100*/  LDSM.16.MT88.4 R28, [R3+0x1800] ;  /* 0x00180000031c783b */ /* 0x000ee40000004200 */
        /* <DEDUP_REMOVED lines=68> */
[----:B------:R1:W-:Y:S01]  /*8550*/  STS [R250], R25 ;  /* 0x00000019fa007388 */ /* 0x0003e20000000800 */
[----:B------:R-:W-:Y:S01]  /*8560*/  FMUL.FTZ R19, R93, c[0x0][0x2e0] ;  /* 0x0000b8005d137a20 */ /* 0x000fe20000410000 */
[----:B------:R-:W-:Y:S01]  /*8570*/  F2FP.BF16.PACK_AB R22, R22, R90 ;  /* 0x0000005a1616723e */ /* 0x000fe200000010ff */
[----:B------:R-:W-:Y:S01]  /*8580*/  FMUL.FTZ R94, R94, c[0x0][0x2e0] ;  /* 0x0000b8005e5e7a20 */ /* 0x000fe20000410000 */
[----:B------:R1:W-:Y:S01]  /*8590*/  STS [R250+0x200], R24 ;  /* 0x00020018fa007388 */ /* 0x0003e20000000800 */
        /* <DEDUP_REMOVED lines=66> */
[----:B------:R-:W-:Y:S01]  /*89c0*/  UISETP.NE.AND UP0, UPT, UR26, -0x1, UPT ;  /* 0xffffffff1a00788c */ /* 0x000fe2000bf05270 */
[----:B------:R1:W-:Y:S01]  /*89d0*/  STS [R251+0x4000], R5 ;  /* 0x00400005fb007388 */ /* 0x0003e20000000800 */
[----:B------:R-:W-:Y:S01]  /*89e0*/  F2FP.BF16.PACK_AB R46, R47, R46 ;  /* 0x0000002e2f2e723e */ /* 0x000fe200000010ff */
[----:B------:R-:W-:Y:S01]  /*89f0*/  ULDC.64 UR8, c[0x0][0x3a0] ;  /* 0x0000e80000087ab9 */ /* 0x000fe20000000a00 */
[----:B------:R-:W-:Y:S01]  /*8a00*/  F2FP.BF16.PACK_AB R0, R0, R126 ;  /* 0x0000007e0000723e */ /* 0x000fe200000010ff */
[----:B------:R1:W-:Y:S01]  /*8a10*/  STS [R251+0x4200], R4 ;  /* 0x00420004fb007388 */ /* 0x0003e20000000800 */
[----:B------:R-:W-:-:S02]  /*8a20*/  F2FP.BF16.PACK_AB R52, R53, R52 ;  /* 0x000000343534723e */ /* 0x000fc400000010ff */
[----:B------:R-:W-:Y:S01]  /*8a30*/  F2FP.BF16.PACK_AB R54, R55, R54 ;  /* 0x000000363736723e */ /* 0x000fe200000010ff */
[----:B------:R1:W-:Y:S01]  /*8a40*/  STS [R250+0x5000], R7 ;  /* 0x00500007fa007388 */ /* 0x0003e20000000800 */
[----:B------:R-:W-:Y:S01]  /*8a50*/  F2FP.BF16.PACK_AB R64, R65, R64 ;  /* 0x000000404140723e */ /* 0x000fe200000010ff */
[----:B------:R-:W-:Y:S01]  /*8a60*/  @UP0 UIADD3 UR6, UR19, UR26, URZ ;  /* 0x0000001a13060290 */ /* 0x000fe2000fffe03f */
[----:B------:R-:W-:Y:S01]  /*8a70*/  F2FP.BF16.PACK_AB R66, R67, R66 ;  /* 0x000000424342723e */ /* 0x000fe200000010ff */
[----:B------:R1:W-:Y:S01]  /*8a80*/  STS [R250+0x5200], R6 ;  /* 0x00520006fa007388 */ /* 0x0003e20000000800 */
[----:B------:R-:W-:Y:S01]  /*8a90*/  F2FP.BF16.PACK_AB R56, R57, R56 ;  /* 0x000000383938723e */ /* 0x000fe200000010ff */
[----:B------:R-:W-:Y:S01]  /*8aa0*/  @UP0 UIMAD.WIDE.U32 UR4, UR6, UR8, URZ ;  /* 0x00000008060402a5 */ /* 0x000fe2000f8e003f */
[----:B------:R-:W-:Y:S01]  /*8ab0*/  F2FP.BF16.PACK_AB R58, R59, R58 ;  /* 0x0000003a3b3a723e */ /* 0x000fe200000010ff */
[----:B------:R1:W-:Y:S01]  /*8ac0*/  STS [R251+0x5000], R3 ;  /* 0x00500003fb007388 */ /* 0x0003e20000000800 */
[----:B------:R-:W-:Y:S01]  /*8ad0*/  F2FP.BF16.PACK_AB R60, R61, R60 ;  /* 0x0000003c3d3c723e */ /* 0x000fe200000010ff */
[----:B------:R-:W-:Y:S01]  /*8ae0*/  @UP0 UIMAD UR15, UR6, UR9, UR5 ;  /* 0x00000009060f02a4 */ /* 0x000fe2000f8e0205 */
[----:B------:R-:W-:Y:S01]  /*8af0*/  F2FP.BF16.PACK_AB R62, R63, R62 ;  /* 0x0000003e3f3e723e */ /* 0x000fe200000010ff */
[----:B------:R1:W-:Y:S01]  /*8b00*/  STS [R251+0x5200], R0 ;  /* 0x00520000fb007388 */ /* 0x0003e20000000800 */
[----:B------:R-:W-:Y:S01]  /*8b10*/  F2FP.BF16.PACK_AB R68, R69, R68 ;  /* 0x000000444544723e */ /* 0x000fe200000010ff */
[----:B------:R-:W-:Y:S01]  /*8b20*/  @UP0 UMOV UR11, UR4 ;  /* 0x00000004000b0c82 */ /* 0x000fe20008000000 */
[----:B------:R-:W-:Y:S01]  /*8b30*/  F2FP.BF16.PACK_AB R70, R71, R70 ;  /* 0x000000464746723e */ /* 0x000fe200000010ff */
[----:B------:R1:W-:Y:S01]  /*8b40*/  STS [R250+0x6000], R36 ;  /* 0x00600024fa007388 */ /* 0x0003e20000000800 */
[----:B------:R-:W-:-:S02]  /*8b50*/  F2FP.BF16.PACK_AB R80, R81, R80 ;  /* 0x000000505150723e */ /* 0x000fc400000010ff */
[----:B------:R-:W-:Y:S01]  /*8b60*/  F2FP.BF16.PACK_AB R82, R83, R82 ;  /* 0x000000525352723e */ /* 0x000fe200000010ff */
[----:B------:R1:W-:Y:S01]  /*8b70*/  STS [R250+0x6200], R38 ;  /* 0x00620026fa007388 */ /* 0x0003e20000000800 */
[----:B------:R-:W-:Y:S02]  /*8b80*/  F2FP.BF16.PACK_AB R72, R73, R72 ;  /* 0x000000484948723e */ /* 0x000fe400000010ff */
[----:B------:R-:W-:Y:S01]  /*8b90*/  F2FP.BF16.PACK_AB R74, R75, R74 ;  /* 0x0000004a4b4a723e */ /* 0x000fe200000010ff */
[----:B------:R1:W-:Y:S01]  /*8ba0*/  STS [R251+0x6000], R48 ;  /* 0x00600030fb007388 */ /* 0x0003e20000000800 */
[----:B------:R-:W-:Y:S02]  /*8bb0*/  F2FP.BF16.PACK_AB R76, R77, R76 ;  /* 0x0000004c4d4c723e */ /* 0x000fe400000010ff */
[----:B------:R-:W-:Y:S01]  /*8bc0*/  F2FP.BF16.PACK_AB R78, R79, R78 ;  /* 0x0000004e4f4e723e */ /* 0x000fe200000010ff */
[----:B------:R1:W-:Y:S01]  /*8bd0*/  STS [R251+0x6200], R50 ;  /* 0x00620032fb007388 */ /* 0x0003e20000000800 */
[----:B------:R-:W-:-:S03]  /*8be0*/  PLOP3.LUT P0, PT, PT, PT, UP0, 0x80, 0x0 ;  /* 0x000000000000781c */ /* 0x000fc60003f0f008 */
        /* <DEDUP_REMOVED lines=33> */
.L_x_473:
        /* <DEDUP_REMOVED lines=18> */
.L_x_474:
[----:B------:R-:W-:Y:S01]  /*8f20*/  BAR.SYNC.DEFER_BLOCKING 0x0 ;  /* 0x0000000000007b1d */ /* 0x000fe20000010000 */
[----:B------:R-:W-:Y:S01]  /*8f30*/  USHF.L.U32 UR4, UR18, 0x7, URZ ;  /* 0x0000000712047899 */ /* 0x000fe2000800063f */
[--C-:B-1----:R-:W-:Y:S01]  /*8f40*/  SHF.R.S32.HI R7, RZ, 0x1f, R222.reuse ;  /* 0x0000001fff077819 */ /* 0x102fe200000114de */
[----:B------:R-:W-:Y:S02]  /*8f50*/  IMAD.MOV.U32 R6, RZ, RZ, R222 ;  /* 0x000000ffff067224 */ /* 0x000fe400078e00de */
[----:B------:R-:W-:Y:S01]  /*8f60*/  USHF.R.S32.HI UR8, URZ, 0x1f, UR4 ;  /* 0x0000001f3f087899 */ /* 0x000fe20008011404 */
[----:B------:R-:W1:Y:S01]  /*8f70*/  S2R R8, SR_TID.X ;  /* 0x0000000000087919 */ /* 0x000e620000002100 */
[----:B------:R-:W-:Y:S01]  /*8f80*/  ULDC.64 UR6, c[0x0][0x3a0] ;  /* 0x0000e80000067ab9 */ /* 0x000fe20000000a00 */
[----:B------:R-:W-:Y:S01]  /*8f90*/  IMAD.U32 R21, RZ, RZ, UR4 ;  /* 0x00000004ff157e24 */ /* 0x000fe2000f8e00ff */
[----:B------:R-:W-:Y:S01]  /*8fa0*/  UIMAD UR5, UR8, UR6, URZ ;  /* 0x00000006080572a4 */ /* 0x000fe2000f8e023f */
[----:B------:R-:W-:Y:S02]  /*8fb0*/  BSSY B0, `(.L_x_475) ;  /* 0x000002d000007945 */ /* 0x000fe40003800000 */
[----:B------:R-:W-:Y:S01]  /*8fc0*/  IMAD.WIDE.U32 R4, R21, c[0x0][0x3a0], R6 ;  /* 0x0000e80015047a25 */ /* 0x000fe200078e0006 */
[----:B------:R-:W-:-:S03]  /*8fd0*/  UIMAD UR5, UR4, UR7, UR5 ;  /* 0x00000007040572a4 */ /* 0x000fc6000f8e0205 */
[----:B------:R-:W-:Y:S01]  /*8fe0*/  ULDC.64 UR6, c[0x0][0x3b8] ;  /* 0x0000ee0000067ab9 */ /* 0x000fe20000000a00 */
[----:B------:R-:W-:Y:S01]  /*8ff0*/  IADD3 R4, P0, R4, UR11, RZ ;  /* 0x0000000b04047c10 */ /* 0x000fe2000ff1e0ff */
[----:B------:R-:W-:Y:S01]  /*9000*/  UIMAD UR6, UR58, UR6, URZ ;  /* 0x000000063a0672a4 */ /* 0x000fe2000f8e023f */
[----:B------:R-:W-:Y:S01]  /*9010*/  IMAD.U32 R3, RZ, RZ, UR5 ;  /* 0x00000005ff037e24 */ /* 0x000fe2000f8e00ff */
[----:B------:R-:W-:Y:S02]  /*9020*/  UIMAD UR5, UR18, -0x80, UR14 ;  /* 0xffffff80120578a4 */ /* 0x000fe4000f8e020e */
[----:B------:R-:W-:Y:S01]  /*9030*/  UIMAD UR6, UR35, UR7, UR6 ;  /* 0x00000007230672a4 */ /* 0x000fe2000f8e0206 */
[----:B------:R2:W3:Y:S01]  /*9040*/  LDS.128 R32, [R160+0xa000] ;  /* 0x00a00000a0207984 */ /* 0x0004e20000000c00 */
[----:B------:R-:W-:-:S03]  /*9050*/  IADD3.X R5, R5, UR15, R3, P0, !PT ;  /* 0x0000000f05057c10 */ /* 0x000fc600087fe403 */
[----:B------:R2:W4:Y:S01]  /*9060*/  LDS.128 R28, [R160+0xc000] ;  /* 0x00c00000a01c7984 */ /* 0x0005220000000c00 */
[----:B-1----:R-:W-:-:S03]  /*9070*/  SHF.R.S32.HI R0, RZ, 0x1f, R8 ;  /* 0x0000001fff007819 */ /* 0x002fc60000011408 */
[----:B------:R2:W1:Y:S01]  /*9080*/  LDS.128 R24, [R160+0xe000] ;  /* 0x00e00000a0187984 */ /* 0x0004620000000c00 */
[----:B------:R-:W-:Y:S01]  /*9090*/  LEA.HI R0, R0, R8, RZ, 0x2 ;  /* 0x0000000800007211 */ /* 0x000fe200078f10ff */
[----:B------:R-:W-:Y:S02]  /*90a0*/  IMAD.U32 R8, RZ, RZ, UR35 ;  /* 0x00000023ff087e24 */ /* 0x000fe4000f8e00ff */
[----:B------:R2:W1:Y:S01]  /*90b0*/  LDS.128 R44, [R160+0xf000] ;  /* 0x00f00000a02c7984 */ /* 0x0004620000000c00 */
[----:B------:R-:W-:Y:S01]  /*90c0*/  SHF.R.S32.HI R0, RZ, 0x2, R0 ;  /* 0x00000002ff007819 */ /* 0x000fe20000011400 */
[----:B------:R-:W-:Y:S02]  /*90d0*/  IMAD.WIDE.U32 R8, R8, c[0x0][0x3b8], R4 ;  /* 0x0000ee0008087a25 */ /* 0x000fe400078e0004 */
[----:B------:R2:W1:Y:S01]  /*90e0*/  LDS.128 R56, [R160+0x10000] ;  /* 0x01000000a0387984 */ /* 0x0004620000000c00 */
[----:B------:R-:W-:-:S03]  /*90f0*/  ISETP.GE.AND P4, PT, R0, UR5, PT ;  /* 0x0000000500007c0c */ /* 0x000fc6000bf86270 */
[----:B------:R2:W1:Y:S01]  /*9100*/  LDS.128 R40, [R160+0x11000] ;  /* 0x01100000a0287984 */ /* 0x0004620000000c00 */
[----:B------:R-:W-:Y:S02]  /*9110*/  IADD3 R20, R9, UR6, RZ ;  /* 0x0000000609147c10 */ /* 0x000fe4000fffe0ff */
[----:B------:R-:W-:Y:S01]  /*9120*/  SHF.R.S32.HI R22, RZ, 0x1f, R0 ;  /* 0x0000001fff167819 */ /* 0x000fe20000011400 */
        /* <DEDUP_REMOVED lines=21> */
.L_x_476:
[----:B------:R-:W-:Y:S05]  /*9280*/  BSYNC B0 ;  /* 0x0000000000007941 */ /* 0x000fea0003800000 */
.L_x_475:
[----:B------:R-:W-:Y:S01]  /*9290*/  IADD3 R3, R0, 0x40, RZ ;  /* 0x0000004000037810 */ /* 0x000fe20007ffe0ff */
[----:B------:R-:W-:Y:S03]  /*92a0*/  BSSY B0, `(.L_x_477) ;  /* 0x0000013000007945 */ /* 0x000fe60003800000 */
[----:B------:R-:W-:-:S13]  /*92b0*/  ISETP.GE.AND P3, PT, R3, UR5, PT ;  /* 0x0000000503007c0c */ /* 0x000fda000bf66270 */
        /* <DEDUP_REMOVED lines=17> */
.L_x_478:
[----:B------:R-:W-:Y:S05]  /*93d0*/  BSYNC B0 ;  /* 0x0000000000007941 */ /* 0x000fea0003800000 */
.L_x_477:
        /* <DEDUP_REMOVED lines=15> */
[----:B---3--:R-:W-:Y:S01]  /*94d0*/  MOV R5, R3 ;  /* 0x0000000300057202 */ /* 0x008fe20000000f00 */
        /* <DEDUP_REMOVED lines=13> */
.L_x_480:
[----:B------:R-:W-:Y:S05]  /*95b0*/  BSYNC B0 ;  /* 0x0000000000007941 */ /* 0x000fea0003800000 */
.L_x_479:
        /* <DEDUP_REMOVED lines=16> */
.L_x_456:
[----:B------:R-:W-:Y:S05]  /*96c0*/  BSYNC B1 ;  /* 0x0000000000017941 */ /* 0x000fea0003800000 */
.L_x_442:
        /* <DEDUP_REMOVED lines=11> */
.L_x_481:
[----:B------:R-:W-:Y:S05]  /*9780*/  EXIT ;  /* 0x000000000000794d */ /* 0x000fea0003800000 */
.L_x_483:
        /* <DEDUP_REMOVED lines=15> */
.L_x_681:


//--------------------- .text._ZN5flash44flash_bwd_dq_dk_dv_loop_seqk_parallel_kernelI23Flash_bwd_kernel_traitsILi96ELi64ELi128ELi8ELi2ELi4ELi4ELb0ELb0EN7cutlass10bfloat16_tE19Flash_kernel_traitsILi96ELi64ELi128ELi8ES3_EELb1ELb1ELb0ELb0ELb1ELb1ELb0EEEvNS_16Flash_bwd_paramsE --------------------------
	.section	.text._ZN5flash44flash_bwd_dq_dk_dv_loop_seqk_parallel_kernelI23Flash_bwd_kernel_traitsILi96ELi64ELi128ELi8ELi2ELi4ELi4ELb0ELb0EN7cutlass10bfloat16_tE19Flash_kernel_traitsILi96ELi64ELi128ELi8ES3_EELb1ELb1ELb0ELb0ELb1ELb1ELb0EEEvNS_16Flash_bwd_paramsE,"ax",@progbits
	.sectioninfo	@"SHI_REGISTERS=255"
	.align	128
        .global         _ZN5flash44flash_bwd_dq_dk_dv_loop_seqk_parallel_kernelI23Flash_bwd_kernel_traitsILi96ELi64ELi128ELi8ELi2ELi4ELi4ELb0ELb0EN7cutlass10bfloat16_tE19Flash_kernel_traitsILi96ELi64ELi128ELi8ES3_EELb1ELb1ELb0ELb0ELb1ELb1ELb0EEEvNS_16Flash_bwd_paramsE
        .type           _ZN5flash44flash_bwd_dq_dk_dv_loop_seqk_parallel_kernelI23Flash_bwd_kernel_traitsILi96ELi64ELi128ELi8ELi2ELi4ELi4ELb0ELb0EN7cutlass10bfloat16_tE19Flash_kernel_traitsILi96ELi64ELi128ELi8ES3_EELb1ELb1ELb0ELb0ELb1ELb1ELb0EEEvNS_16Flash_bwd_paramsE,@function
        .size           _ZN5flash44flash_bwd_dq_dk_dv_loop_seqk_parallel_kernelI23Flash_bwd_kernel_traitsILi96ELi64ELi128ELi8ELi2ELi4ELi4ELb0ELb0EN7cutlass10bfloat16_tE19Flash_kernel_traitsILi96ELi64ELi128ELi8ES3_EELb1ELb1ELb0ELb0ELb1ELb1ELb0EEEvNS_16Flash_bwd_paramsE,(.L_x_682 - _ZN5flash44flash_bwd_dq_dk_dv_loop_seqk_parallel_kernelI23Flash_bwd_kernel_traitsILi96ELi64ELi128ELi8ELi2ELi4ELi4ELb0ELb0EN7cutlass10bfloat16_tE19Flash_kernel_traitsILi96ELi64ELi128ELi8ES3_EELb1ELb1ELb0ELb0ELb1ELb1ELb0EEEvNS_16Flash_bwd_paramsE)
        .other          _ZN5flash44flash_bwd_dq_dk_dv_loop_seqk_parallel_kernelI23Flash_bwd_kernel_traitsILi96ELi64ELi128ELi8ELi2ELi4ELi4ELb0ELb0EN7cutlass10bfloat16_tE19Flash_kernel_traitsILi96ELi64ELi128ELi8ES3_EELb1ELb1ELb0ELb0ELb1ELb1ELb0EEEvNS_16Flash_bwd_paramsE,@"STO_CUDA_ENTRY STV_DEFAULT"
_ZN5flash44flash_bwd_dq_dk_dv_loop_seqk_parallel_kernelI23Flash_bwd_kernel_traitsILi96ELi64ELi128ELi8ELi2ELi4ELi4ELb0ELb0EN7cutlass10bfloat16_tE19Flash_kernel_traitsILi96ELi64ELi128ELi8ES3_EELb1ELb1ELb0ELb0ELb1ELb1ELb0EEEvNS_16Flash_bwd_paramsE:
.text._ZN5flash44flash_bwd_dq_dk_dv_loop_seqk_parallel_kernelI23Flash_bwd_kernel_traitsILi96ELi64ELi128ELi8ELi2ELi4ELi4ELb0ELb0EN7cutlass10bfloat16_tE19Flash_kernel_traitsILi96ELi64ELi128ELi8ES3_EELb1ELb1ELb0ELb0ELb1ELb1ELb0EEEvNS_16Flash_bwd_paramsE:
        /* <DEDUP_REMOVED lines=17> */
[----:B------:R-:W-:Y:S02]  /*0110*/  USHF.R.S32.HI UR5, URZ, 0x1f, UR4 ;  /* 0x0000001f3f057899 */ /* 0x000fe40008011404 */
[----:B------:R-:W-:-:S02]  /*0120*/  USHF.L.U32 UR9, UR10, 0x6, URZ ;  /* 0x000000060a097899 */ /* 0x000fc4000800063f */
[----:B------:R-:W-:Y:S02]  /*0130*/  UIMAD.WIDE.U32 UR14, UR4, UR6, URZ ;  /* 0x00000006040e72a5 */ /* 0x000fe4000f8e003f */
[----:B------:R-:W-:Y:S02]  /*0140*/  UIMAD UR6, UR5, UR6, URZ ;  /* 0x00000006050672a4 */ /* 0x000fe4000f8e023f */
[----:B------:R-:W-:Y:S02]  /*0150*/  USHF.R.S32.HI UR7, URZ, 0x1f, UR9 ;  /* 0x0000001f3f077899 */ /* 0x000fe40008011409 */
[----:B------:R-:W-:Y:S01]  /*0160*/  ULDC.64 UR16, c[0x0][0x118] ;  /* 0x0000460000107ab9 */ /* 0x000fe20000000a00 */
        /* <DEDUP_REMOVED lines=12> */
[----:B------:R-:W-:Y:S02]  /*0230*/  LOP3.LUT R7, R18, 0xfffffff8, RZ, 0xc0, !PT ;  /* 0xfffffff812077812 */ /* 0x000fe400078ec0ff */
[----:B------:R-:W-:-:S02]  /*0240*/  LOP3.LUT R4, R4, 0xfffffffe, RZ, 0xc0, !PT ;  /* 0xfffffffe04047812 */ /* 0x000fc400078ec0ff */
        /* <DEDUP_REMOVED lines=8> */
[----:B------:R-:W-:Y:S02]  /*02d0*/  SHF.R.S32.HI R4, RZ, 0x1f, R2 ;  /* 0x0000001fff047819 */ /* 0x000fe40000011402 */
[----:B------:R-:W-:Y:S01]  /*02e0*/  LEA.HI R8, R5, R248, RZ, 0x1 ;  /* 0x000000f805087211 */ /* 0x000fe200078f08ff */
[----:B------:R-:W-:Y:S01]  /*02f0*/  IMAD.SHL.U32 R250, R19, 0x8, RZ ;  /* 0x0000000813fa7824 */ /* 0x000fe200078e00ff */
[----:B------:R-:W-:-:S02]  /*0300*/  LEA.HI R208, R6, R3, RZ, 0x2 ;  /* 0x0000000306d07211 */ /* 0x000fc400078f10ff */
[-C--:B------:R-:W-:Y:S02]  /*0310*/  LEA.HI R3, R2, R0.reuse, RZ, 0x1 ;  /* 0x0000000002037211 */ /* 0x080fe400078f08ff */
[----:B------:R-:W-:Y:S02]  /*0320*/  LEA.HI R2, R4, R0, RZ, 0x2 ;  /* 0x0000000004027211 */ /* 0x000fe400078f10ff */
[----:B------:R-:W-:Y:S02]  /*0330*/  LOP3.LUT R4, R8, 0x7fffffe, RZ, 0xc0, !PT ;  /* 0x07fffffe08047812 */ /* 0x000fe400078ec0ff */
[----:B------:R-:W-:Y:S02]  /*0340*/  SHF.R.S32.HI R8, RZ, 0x3, R18 ;  /* 0x00000003ff087819 */ /* 0x000fe40000011412 */
[----:B------:R-:W-:Y:S01]  /*0350*/  LOP3.LUT R6, R3, 0xfffffffe, RZ, 0xc0, !PT ;  /* 0xfffffffe03067812 */ /* 0x000fe200078ec0ff */
[----:B------:R-:W-:Y:S01]  /*0360*/  IMAD.IADD R3, R248, 0x1, -R4 ;  /* 0x00000001f8037824 */ /* 0x000fe200078e0a04 */
[----:B------:R-:W-:Y:S01]  /*0370*/  LOP3.LUT R2, R2, 0xfffffffc, RZ, 0xc0, !PT ;  /* 0xfffffffc02027812 */ /* 0x000fe200078ec0ff */
[----:B------:R-:W-:Y:S01]  /*0380*/  IMAD.SHL.U32 R4, R8, 0x40, RZ ;  /* 0x0000004008047824 */ /* 0x000fe200078e00ff */
[----:B------:R-:W-:Y:S01]  /*0390*/  LEA.HI R10, R12, R12, RZ, 0x1 ;  /* 0x0000000c0c0a7211 */ /* 0x000fe200078f08ff */
[C---:B------:R-:W-:Y:S01]  /*03a0*/  IMAD.IADD R244, R0.reuse, 0x1, -R6 ;  /* 0x0000000100f47824 */ /* 0x040fe200078e0a06 */
[----:B------:R-:W-:Y:S01]  /*03b0*/  SHF.R.S32.HI R21, RZ, 0x6, R13 ;  /* 0x00000006ff157819 */ /* 0x000fe2000001140d */
[----:B------:R-:W-:Y:S01]  /*03c0*/  IMAD.IADD R11, R0, 0x1, -R2 ;  /* 0x00000001000b7824 */ /* 0x000fe200078e0a02 */
[----:B------:R-:W-:Y:S01]  /*03d0*/  LOP3.LUT R2, R10, 0x7fffffe, RZ, 0xc0, !PT ;  /* 0x07fffffe0a027812 */ /* 0x000fe200078ec0ff */
[----:B------:R-:W-:Y:S01]  /*03e0*/  IMAD R8, R0, 0x8, R3 ;  /* 0x0000000800087824 */ /* 0x000fe200078e0203 */
[----:B------:R-:W-:-:S02]  /*03f0*/  LOP3.LUT R0, R4, 0xc0, RZ, 0xc0, !PT ;  /* 0x000000c004007812 */ /* 0x000fc400078ec0ff */
[----:B------:R-:W-:Y:S01]  /*0400*/  SHF.R.S32.HI R3, RZ, 0x1f, R5 ;  /* 0x0000001fff037819 */ /* 0x000fe20000011405 */
[----:B------:R-:W-:Y:S01]  /*0410*/  IMAD.IADD R4, R12, 0x1, -R2 ;  /* 0x000000010c047824 */ /* 0x000fe200078e0a02 */
[----:B------:R-:W-:Y:S02]  /*0420*/  SHF.R.U32.HI R6, RZ, 0x3, R0 ;  /* 0x00000003ff067819 */ /* 0x000fe40000011600 */
[----:B------:R-:W-:Y:S01]  /*0430*/  LOP3.LUT R5, R0, 0x18, R250, 0xf8, !PT ;  /* 0x0000001800057812 */ /* 0x000fe200078ef8fa */
[----:B------:R-:W-:Y:S01]  /*0440*/  IMAD R0, R21, 0x4, R16 ;  /* 0x0000000415007824 */ /* 0x000fe200078e0210 */
[----:B------:R-:W-:Y:S01]  /*0450*/  LEA.HI R3, R3, R248, RZ, 0x3 ;  /* 0x000000f803037211 */ /* 0x000fe200078f18ff */
[----:B------:R-:W-:Y:S01]  /*0460*/  IMAD.SHL.U32 R21, R21, 0x20, RZ ;  /* 0x0000002015157824 */ /* 0x000fe200078e00ff */
[----:B------:R-:W-:Y:S01]  /*0470*/  LOP3.LUT R5, R5, R6, RZ, 0x3c, !PT ;  /* 0x0000000605057212 */ /* 0x000fe200078e3cff */
[----:B------:R-:W-:Y:S01]  /*0480*/  IMAD R168, R0, 0x8, R4 ;  /* 0x0000000800a87824 */ /* 0x000fe200078e0204 */
[----:B------:R-:W-:-:S02]  /*0490*/  SHF.R.S32.HI R4, RZ, 0x1f, R7 ;  /* 0x0000001fff047819 */ /* 0x000fc40000011407 */
[-C--:B------:R-:W-:Y:S01]  /*04a0*/  LEA.HI R2, R7, R7.reuse, RZ, 0x1 ;  /* 0x0000000707027211 */ /* 0x080fe200078f08ff */
[----:B------:R-:W-:Y:S01]  /*04b0*/  IMAD.U32 R5, R8, 0x20, R5 ;  /* 0x0000002008057824 */ /* 0x000fe200078e0005 */
[----:B------:R-:W-:Y:S02]  /*04c0*/  LOP3.LUT R0, R3, 0xfffffff8, RZ, 0xc0, !PT ;  /* 0xfffffff803007812 */ /* 0x000fe400078ec0ff */
[----:B------:R-:W-:Y:S02]  /*04d0*/  LEA.HI R8, R4, R7, RZ, 0x3 ;  /* 0x0000000704087211 */ /* 0x000fe400078f18ff */
[----:B------:R-:W-:Y:S01]  /*04e0*/  SHF.R.S32.HI R6, RZ, 0x1, R2 ;  /* 0x00000001ff067819 */ /* 0x000fe20000011402 */
[----:B------:R-:W-:Y:S01]  /*04f0*/  IMAD.IADD R0, R248, 0x1, -R0 ;  /* 0x00000001f8007824 */ /* 0x000fe200078e0a00 */
[----:B------:R-:W-:Y:S01]  /*0500*/  SHF.R.S32.HI R3, RZ, 0x1f, R2 ;  /* 0x0000001fff037819 */ /* 0x000fe20000011402 */
[----:B------:R1:W-:Y:S01]  /*0510*/  STL [R1], R5 ;  /* 0x0000000501007387 */ /* 0x0003e20000100800 */
[----:B------:R-:W-:-:S02]  /*0520*/  LOP3.LUT R4, R2, 0x7fffffe, RZ, 0xc0, !PT ;  /* 0x07fffffe02047812 */ /* 0x000fc400078ec0ff */
[----:B------:R-:W-:Y:S01]  /*0530*/  LOP3.LUT R2, R8, 0xfffffff8, RZ, 0xc0, !PT ;  /* 0xfffffff808027812 */ /* 0x000fe200078ec0ff */
[----:B------:R2:W-:Y:S01]  /*0540*/  STL [R1+0x4], R21 ;  /* 0x0000041501007387 */ /* 0x0005e20000100800 */
[----:B------:R-:W-:Y:S01]  /*0550*/  LOP3.LUT P4, RZ, R0, 0x2, RZ, 0xc0, !PT ;  /* 0x0000000200ff7812 */ /* 0x000fe2000788c0ff */
[C---:B------:R-:W-:Y:S01]  /*0560*/  IMAD.IADD R14, R7.reuse, 0x1, -R4 ;  /* 0x00000001070e7824 */ /* 0x040fe200078e0a04 */
[----:B------:R-:W-:Y:S01]  /*0570*/  SHF.R.S32.HI R9, RZ, 0x7, R20 ;  /* 0x00000007ff097819 */ /* 0x000fe20000011414 */
[----:B------:R-:W-:Y:S01]  /*0580*/  IMAD.IADD R17, R7, 0x1, -R2 ;  /* 0x0000000107117824 */ /* 0x000fe200078e0a02 */
[----:B------:R-:W-:Y:S01]  /*0590*/  SHF.R.S32.HI R208, RZ, 0x2, R208 ;  /* 0x00000002ffd07819 */ /* 0x000fe200000114d0 */
[----:B------:R-:W-:Y:S02]  /*05a0*/  IMAD.SHL.U32 R2, R12, 0x40, RZ ;  /* 0x000000400c027824 */ /* 0x000fe400078e00ff */
[----:B------:R-:W-:Y:S02]  /*05b0*/  IMAD.SHL.U32 R4, R11, 0x10, RZ ;  /* 0x000000100b047824 */ /* 0x000fe400078e00ff */
[----:B------:R-:W-:Y:S01]  /*05c0*/  IMAD.SHL.U32 R7, R19, 0x2, RZ ;  /* 0x0000000213077824 */ /* 0x000fe200078e00ff */
[----:B------:R-:W-:Y:S01]  /*05d0*/  LOP3.LUT R2, R2, 0x1c0, RZ, 0xc0, !PT ;  /* 0x000001c002027812 */ /* 0x000fe200078ec0ff */
[----:B------:R-:W-:-:S03]  /*05e0*/  IMAD R208, R244, 0x10, R208 ;  /* 0x00000010f4d07824 */ /* 0x000fc600078e02d0 */
[----:B------:R-:W-:Y:S02]  /*05f0*/  SHF.R.U32.HI R12, RZ, 0x3, R2 ;  /* 0x00000003ff0c7819 */ /* 0x000fe40000011602 */
[----:B-1----:R-:W-:Y:S02]  /*0600*/  LEA.HI R5, R3, R6, RZ, 0x2 ;  /* 0x0000000603057211 */ /* 0x002fe400078f10ff */
[----:B------:R-:W-:Y:S02]  /*0610*/  LOP3.LUT R3, R0, 0x1, RZ, 0xc0, !PT ;  /* 0x0000000100037812 */ /* 0x000fe400078ec0ff */
[----:B------:R-:W-:Y:S02]  /*0620*/  LOP3.LUT R5, R5, 0xfffffffc, RZ, 0xc0, !PT ;  /* 0xfffffffc05057812 */ /* 0x000fe400078ec0ff */
[----:B------:R-:W-:Y:S02]  /*0630*/  ISETP.NE.U32.AND P5, PT, R3, 0x1, PT ;  /* 0x000000010300780c */ /* 0x000fe40003fa5070 */
[----:B------:R-:W-:Y:S01]  /*0640*/  SHF.R.S32.HI R3, RZ, 0x1, R10 ;  /* 0x00000001ff037819 */ /* 0x000fe2000001140a */
[----:B------:R-:W-:Y:S01]  /*0650*/  IMAD.IADD R15, R6, 0x1, -R5 ;  /* 0x00000001060f7824 */ /* 0x000fe200078e0a05 */
[----:B------:R-:W-:-:S02]  /*0660*/  LEA.HI R10, R0, R0, RZ, 0x1 ;  /* 0x00000000000a7211 */ /* 0x000fc400078f08ff */
[----:B------:R-:W-:Y:S01]  /*0670*/  LOP3.LUT R6, R2, 0x30, R4, 0xf8, !PT ;  /* 0x0000003002067812 */ /* 0x000fe200078ef804 */
[C---:B------:R-:W-:Y:S01]  /*0680*/  IMAD.SHL.U32 R5, R3.reuse, 0x40, RZ ;  /* 0x0000004003057824 */ /* 0x040fe200078e00ff */
[----:B------:R-:W-:Y:S02]  /*0690*/  LOP3.LUT R4, R10, 0x3fffffe, RZ, 0xc0, !PT ;  /* 0x03fffffe0a047812 */ /* 0x000fe400078ec0ff */
[----:B------:R-:W-:Y:S02]  /*06a0*/  LOP3.LUT P6, RZ, R3, 0x2, RZ, 0xc0, !PT ;  /* 0x0000000203ff7812 */ /* 0x000fe400078cc0ff */
[----:B------:R-:W-:Y:S01]  /*06b0*/  SHF.R.S32.HI R3, RZ, 0x3, R8 ;  /* 0x00000003ff037819 */ /* 0x000fe20000011408 */
[C---:B------:R-:W-:Y:S01]  /*06c0*/  IMAD.IADD R13, R0.reuse, 0x1, -R4 ;  /* 0x00000001000d7824 */ /* 0x040fe200078e0a04 */
[----:B------:R-:W-:Y:S01]  /*06d0*/  LOP3.LUT R2, R5, 0xc0, RZ, 0xc0, !PT ;  /* 0x000000c005027812 */ /* 0x000fe200078ec0ff */
[----:B------:R-:W-:Y:S01]  /*06e0*/  IMAD.SHL.U32 R0, R0, 0x40, RZ ;  /* 0x0000004000007824 */ /* 0x000fe200078e00ff */
[----:B------:R-:W-:Y:S01]  /*06f0*/  LOP3.LUT R6, R6, 0x8, R18, 0xf8, !PT ;  /* 0x0000000806067812 */ /* 0x000fe200078ef812 */
[----:B------:R-:W-:Y:S01]  /*0700*/  IMAD R14, R3, 0x8, R14 ;  /* 0x00000008030e7824 */ /* 0x000fe200078e020e */
[----:B------:R-:W-:Y:S01]  /*0710*/  LOP3.LUT R5, R2, 0x8, R18, 0xf8, !PT ;  /* 0x0000000802057812 */ /* 0x000fe200078ef812 */
[C---:B------:R-:W-:Y:S01]  /*0720*/  IMAD R19, R11.reuse, 0x2, R3 ;  /* 0x000000020b137824 */ /* 0x040fe200078e0203 */
[----:B------:R-:W-:Y:S01]  /*0730*/  LOP3.LUT R0, R0, 0x1c0, RZ, 0xc0, !PT ;  /* 0x000001c000007812 */ /* 0x000fe200078ec0ff */
[----:B------:R-:W-:Y:S01]  /*0740*/  IMAD R8, R11, 0x200, R7 ;  /* 0x000002000b087824 */ /* 0x000fe200078e0207 */
[----:B------:R-:W-:-:S02]  /*0750*/  SHF.R.U32.HI R4, RZ, 0x3, R2 ;  /* 0x00000003ff047819 */ /* 0x000fc40000011602 */
[----:B------:R-:W-:Y:S01]  /*0760*/  SHF.R.U32.HI R3, RZ, 0x3, R0 ;  /* 0x00000003ff037819 */ /* 0x000fe20000011600 */
[----:B------:R-:W-:Y:S01]  /*0770*/  IMAD R13, R13, 0x20, R8 ;  /* 0x000000200d0d7824 */ /* 0x000fe200078e0208 */
[----:B------:R-:W-:Y:S01]  /*0780*/  LOP3.LUT R2, R0, 0x20, R21, 0xf8, !PT ;  /* 0x0000002000027812 */ /* 0x000fe200078ef815 */
[----:B------:R-:W-:Y:S01]  /*0790*/  IMAD R0, R9, 0x1000, R7 ;  /* 0x0000100009007824 */ /* 0x000fe200078e0207 */
[----:B------:R-:W-:Y:S02]  /*07a0*/  LOP3.LUT R4, R5, R4, RZ, 0x3c, !PT ;  /* 0x0000000405047212 */ /* 0x000fe400078e3cff */
[----:B------:R-:W-:Y:S01]  /*07b0*/  LOP3.LUT R3, R2, R3, RZ, 0x3c, !PT ;  /* 0x0000000302037212 */ /* 0x000fe200078e3cff */
[----:B------:R-:W-:Y:S01]  /*07c0*/  IMAD R2, R244, 0x400, R0 ;  /* 0x00000400f4027824 */ /* 0x000fe200078e0200 */
[----:B------:R-:W-:Y:S01]  /*07d0*/  R2P PR, R17, 0x6 ;  /* 0x0000000611007804 */ /* 0x000fe20000000000 */
[----:B------:R-:W-:Y:S01]  /*07e0*/  IMAD.SHL.U32 R0, R9, 0x8, RZ ;  /* 0x0000000809007824 */ /* 0x000fe200078e00ff */
[----:B------:R-:W-:Y:S01]  /*07f0*/  LOP3.LUT R5, R6, R12, RZ, 0x3c, !PT ;  /* 0x0000000c06057212 */ /* 0x000fe200078e3cff */
[----:B------:R-:W-:Y:S01]  /*0800*/  IMAD.U32 R168, R168, 0x20, R4 ;  /* 0x00000020a8a87824 */ /* 0x000fe200078e0004 */
[----:B------:R-:W-:Y:S01]  /*0810*/  LOP3.LUT P0, RZ, R15, 0x2, RZ, 0xc0, !PT ;  /* 0x000000020fff7812 */ /* 0x000fe2000780c0ff */
[----:B------:R-:W-:Y:S01]  /*0820*/  IMAD.SHL.U32 R4, R17, 0x40, RZ ;  /* 0x0000004011047824 */ /* 0x000fe200078e00ff */
[----:B------:R-:W-:Y:S01]  /*0830*/  LOP3.LUT R7, R0, 0x8, RZ, 0xc0, !PT ;  /* 0x0000000800077812 */ /* 0x000fe200078ec0ff */
[----:B------:R-:W-:Y:S01]  /*0840*/  IMAD.SHL.U32 R6, R16, 0x8, RZ ;  /* 0x0000000810067824 */ /* 0x000fe200078e00ff */
[----:B------:R-:W-:Y:S01]  /*0850*/  SHF.R.S32.HI R0, RZ, 0x1, R10 ;  /* 0x00000001ff007819 */ /* 0x000fe2000001140a */
[----:B------:R-:W-:Y:S01]  /*0860*/  IMAD.IADD R197, R3, 0x1, R2 ;  /* 0x0000000103c57824 */ /* 0x000fe200078e0202 */
[----:B------:R-:W-:Y:S01]  /*0870*/  LOP3.LUT R4, R4, 0x1c0, RZ, 0xc0, !PT ;  /* 0x000001c004047812 */ /* 0x000fe200078ec0ff */
[----:B------:R-:W-:Y:S01]  /*0880*/  IMAD.SHL.U32 R2, R15, 0x40, RZ ;  /* 0x000000400f027824 */ /* 0x000fe200078e00ff */
[C---:B------:R-:W-:Y:S01]  /*0890*/  LOP3.LUT P3, RZ, R0.reuse, 0x2, RZ, 0xc0, !PT ;  /* 0x0000000200ff7812 */ /* 0x040fe2000786c0ff */
[----:B------:R-:W-:Y:S01]  /*08a0*/  IMAD.SHL.U32 R0, R0, 0x40, RZ ;  /* 0x0000004000007824 */ /* 0x000fe200078e00ff */
[----:B------:R-:W-:Y:S01]  /*08b0*/  LOP3.LUT R6, R6, 0x8, RZ, 0xc0, !PT ;  /* 0x0000000806067812 */ /* 0x000fe200078ec0ff */
[C---:B------:R-:W-:Y:S01]  /*08c0*/  IMAD R3, R16.reuse, 0x200, R5 ;  /* 0x0000020010037824 */ /* 0x040fe200078e0205 */
[----:B------:R-:W-:Y:S01]  /*08d0*/  SHF.R.U32.HI R173, RZ, 0x3, R4 ;  /* 0x00000003ffad7819 */ /* 0x000fe20000011604 */
[----:B------:R-:W-:Y:S01]  /*08e0*/  IMAD.SHL.U32 R5, R16, 0x10, RZ ;  /* 0x0000001010057824 */ /* 0x000fe200078e00ff */
[----:B------:R-:W-:Y:S01]  /*08f0*/  LOP3.LUT R0, R0, 0xc0, RZ, 0xc0, !PT ;  /* 0x000000c000007812 */ /* 0x000fe200078ec0ff */
[----:B------:R-:W-:Y:S01]  /*0900*/  IMAD.SHL.U32 R197, R197, 0x2, RZ ;  /* 0x00000002c5c57824 */ /* 0x000fe200078e00ff */
[----:B------:R-:W-:Y:S01]  /*0910*/  LOP3.LUT R2, R2, 0xc0, RZ, 0xc0, !PT ;  /* 0x000000c002027812 */ /* 0x000fe200078ec0ff */
[----:B------:R-:W-:Y:S01]  /*0920*/  IMAD.SHL.U32 R168, R168, 0x2, RZ ;  /* 0x00000002a8a87824 */ /* 0x000fe200078e00ff */
[----:B------:R-:W-:-:S02]  /*0930*/  SHF.R.U32.HI R8, RZ, 0x3, R0 ;  /* 0x00000003ff087819 */ /* 0x000fc40000011600 */
[----:B------:R-:W-:Y:S02]  /*0940*/  LOP3.LUT R173, R173, R4, R6, 0x1e, !PT ;  /* 0x00000004adad7212 */ /* 0x000fe400078e1e06 */
[----:B------:R-:W-:Y:S02]  /*0950*/  LOP3.LUT R9, R7, 0x10, R5, 0xf8, !PT ;  /* 0x0000001007097812 */ /* 0x000fe400078ef805 */
[----:B------:R-:W-:Y:S01]  /*0960*/  SHF.R.U32.HI R5, RZ, 0x3, R2 ;  /* 0x00000003ff057819 */ /* 0x000fe20000011602 */
[----:B------:R-:W-:Y:S01]  /*0970*/  IMAD.U32 R173, R19, 0x200, R173 ;  /* 0x0000020013ad7824 */ /* 0x000fe200078e00ad */
[----:B------:R-:W-:Y:S01]  /*0980*/  LOP3.LUT R8, R8, R0, R7, 0x1e, !PT ;  /* 0x0000000008087212 */ /* 0x000fe200078e1e07 */
[----:B------:R-:W-:Y:S01]  /*0990*/  IMAD.SHL.U32 R0, R14, 0x20, RZ ;  /* 0x000000200e007824 */ /* 0x000fe200078e00ff */
[----:B------:R-:W-:Y:S02]  /*09a0*/  LOP3.LUT R6, R5, R2, R6, 0x1e, !PT ;  /* 0x0000000205067212 */ /* 0x000fe400078e1e06 */
[----:B------:R-:W-:Y:S01]  /*09b0*/  SEL R174, R178, 0xffffffe0, !P1 ;  /* 0xffffffe0b2ae7807 */ /* 0x000fe20004800000 */
[----:B------:R-:W-:Y:S01]  /*09c0*/  IMAD R179, R244, 0x200, R0 ;  /* 0x00000200f4b37824 */ /* 0x000fe200078e0200 */
[----:B------:R-:W-:Y:S01]  /*09d0*/  LEA R173, R173, 0x15000, 0x1 ;  /* 0x00015000adad7811 */ /* 0x000fe200078e08ff */
[----:B------:R-:W-:Y:S01]  /*09e0*/  IMAD.IADD R8, R8, 0x1, R13 ;  /* 0x0000000108087824 */ /* 0x000fe200078e020d */
[----:B------:R-:W-:Y:S01]  /*09f0*/  LOP3.LUT R2, R5, R9, R2, 0x1e, !PT ;  /* 0x0000000905027212 */ /* 0x000fe200078e1e02 */
[----:B------:R-:W-:Y:S01]  /*0a00*/  IMAD.IADD R179, R179, 0x1, R6 ;  /* 0x00000001b3b37824 */ /* 0x000fe200078e0206 */
[----:B------:R-:W-:Y:S01]  /*0a10*/  SEL R169, R178, 0xffffffe0, !P6 ;  /* 0xffffffe0b2a97807 */ /* 0x000fe20007000000 */
[----:B------:R-:W-:Y:S01]  /*0a20*/  IMAD.IADD R174, R173, 0x1, R174 ;  /* 0x00000001adae7824 */ /* 0x000fe200078e02ae */
[----:B------:R-:W-:Y:S01]  /*0a30*/  SEL R195, R195, 0x10, !P5 ;  /* 0x00000010c3c37807 */ /* 0x000fe20006800000 */
[----:B------:R-:W-:Y:S01]  /*0a40*/  IMAD.SHL.U32 R171, R179, 0x2, RZ ;  /* 0x00000002b3ab7824 */ /* 0x000fe200078e00ff */
[----:B------:R-:W-:Y:S01]  /*0a50*/  SEL R175, R175, 0xffffffc0, !P2 ;  /* 0xffffffc0afaf7807 */ /* 0x000fe20005000000 */
[----:B------:R-:W-:Y:S01]  /*0a60*/  IMAD.IADD R177, R0, 0x1, R2 ;  /* 0x0000000100b17824 */ /* 0x000fe200078e0202 */
[C---:B------:R-:W-:Y:S01]  /*0a70*/  IADD3 R198, R197.reuse, 0x20, RZ ;  /* 0x00000020c5c67810 */ /* 0x040fe20007ffe0ff */
[----:B------:R-:W-:Y:S01]  /*0a80*/  IMAD.IADD R196, R197, 0x1, R195 ;  /* 0x00000001c5c47824 */ /* 0x000fe200078e02c3 */
[----:B------:R-:W-:Y:S01]  /*0a90*/  SEL R178, R178, 0xffffffe0, !P0 ;  /* 0xffffffe0b2b27807 */ /* 0x000fe20004000000 */
[----:B------:R-:W-:Y:S01]  /*0aa0*/  IMAD.IADD R176, R173, 0x1, R175 ;  /* 0x00000001adb07824 */ /* 0x000fe200078e02af */
[----:B------:R-:W-:Y:S01]  /*0ab0*/  @P4 IADD3 R198, R197, -0x20, RZ ;  /* 0xffffffe0c5c64810 */ /* 0x000fe20007ffe0ff */
[----:B------:R-:W-:Y:S01]  /*0ac0*/  IMAD.SHL.U32 R2, R3, 0x2, RZ ;  /* 0x0000000203027824 */ /* 0x000fe200078e00ff */
[----:B------:R-:W-:Y:S01]  /*0ad0*/  LEA R238, R8, 0x9000, 0x1 ;  /* 0x0000900008ee7811 */ /* 0x000fe200078e08ff */
[----:B------:R-:W-:-:S02]  /*0ae0*/  IMAD.IADD R169, R168, 0x1, R169 ;  /* 0x00000001a8a97824 */ /* 0x000fc400078e02a9 */
[----:B------:R-:W-:Y:S01]  /*0af0*/  IMAD.IADD R195, R195, 0x1, R198 ;  /* 0x00000001c3c37824 */ /* 0x000fe200078e02c6 */
[----:B------:R-:W-:Y:S01]  /*0b00*/  IADD3 R239, R238, 0x20, RZ ;  /* 0x00000020eeef7810 */ /* 0x000fe20007ffe0ff */
[----:B------:R-:W-:Y:S01]  /*0b10*/  IMAD.IADD R175, R174, 0x1, R175 ;  /* 0x00000001aeaf7824 */ /* 0x000fe200078e02af */
[----:B------:R-:W-:Y:S01]  /*0b20*/  @P3 IADD3 R239, R238, -0x20, RZ ;  /* 0xffffffe0eeef3810 */ /* 0x000fe20007ffe0ff */
[----:B--2---:R-:W-:Y:S02]  /*0b30*/  IMAD.IADD R172, R171, 0x1, R178 ;  /* 0x00000001abac7824 */ /* 0x004fe400078e02b2 */
.L_x_492:
[----:B------:R-:W-:Y:S01]  /*0b40*/  ISETP.NE.U32.AND P1, PT, RZ, c[0x0][0x258], PT ;  /* 0x00009600ff007a0c */ /* 0x000fe20003f25070 */
[----:B-1----:R-:W-:Y:S01]  /*0b50*/  IMAD.MOV.U32 R6, RZ, RZ, RZ ;  /* 0x000000ffff067224 */ /* 0x002fe200078e00ff */
[----:B------:R-:W-:Y:S02]  /*0b60*/  ISETP.NE.U32.AND P0, PT, RZ, c[0x0][0x250], PT ;  /* 0x00009400ff007a0c */ /* 0x000fe40003f05070 */
[----:B------:R-:W-:Y:S02]  /*0b70*/  ISETP.NE.AND.EX P1, PT, RZ, c[0x0][0x25c], PT, P1 ;  /* 0x00009700ff007a0c */ /* 0x000fe40003f25310 */
[----:B------:R-:W-:-:S11]  /*0b80*/  ISETP.NE.AND.EX P0, PT, RZ, c[0x0][0x254], PT, P0 ;  /* 0x00009500ff007a0c */ /* 0x000fd60003f05300 */
[----:B------:R-:W1:Y:S01]  /*0b90*/  @P1 S2R R5, SR_CTAID.Y ;  /* 0x0000000000051919 */ /* 0x000e620000002600 */
[----:B------:R-:W-:Y:S02]  /*0ba0*/  @P1 IMAD.MOV.U32 R4, RZ, RZ, 0x4 ;  /* 0x00000004ff041424 */ /* 0x000fe400078e00ff */
[----:B------:R-:W-:Y:S01]  /*0bb0*/  @P0 IMAD.MOV.U32 R8, RZ, RZ, 0x4 ;  /* 0x00000004ff080424 */ /* 0x000fe200078e00ff */
[----:B------:R-:W2:Y:S01]  /*0bc0*/  @P0 S2R R9, SR_CTAID.Y ;  /* 0x0000000000090919 */ /* 0x000ea20000002600 */
[----:B-1----:R-:W-:-:S04]  /*0bd0*/  @P1 IMAD.WIDE R4, R5, R4, c[0x0][0x258] ;  /* 0x0000960005041625 */ /* 0x002fc800078e0204 */
[----:B--2---:R-:W-:Y:S02]  /*0be0*/  @P0 IMAD.WIDE R8, R9, R8, c[0x0][0x250] ;  /* 0x0000940009080625 */ /* 0x004fe400078e0208 */
[----:B------:R-:W2:Y:S04]  /*0bf0*/  @P1 LDG.E R4, [R4.64] ;  /* 0x0000001004041981 */ /* 0x000ea8000c1e1900 */
[----:B------:R-:W2:Y:S01]  /*0c00*/  @P0 LDG.E R6, [R8.64] ;  /* 0x0000001008060981 */ /* 0x000ea2000c1e1900 */
[----:B------:R-:W-:-:S04]  /*0c10*/  @!P1 ISETP.NE.U32.AND P0, PT, RZ, c[0x0][0x268], PT ;  /* 0x00009a00ff009a0c */ /* 0x000fc80003f05070 */
[----:B------:R-:W-:Y:S01]  /*0c20*/  @!P1 ISETP.NE.AND.EX P0, PT, RZ, c[0x0][0x26c], PT, P0 ;  /* 0x00009b00ff009a0c */ /* 0x000fe20003f05300 */
[----:B------:R-:W-:-:S03]  /*0c30*/  IMAD.SHL.U32 R21, R240, 0x80, RZ ;  /* 0x00000080f0157824 */ /* 0x000fc600078e00ff */
[----:B------:R-:W-:Y:S01]  /*0c40*/  @!P1 SEL R0, RZ, c[0x0][0x21c], !P0 ;  /* 0x00008700ff009a07 */ /* 0x000fe20004000000 */
[----:B--2---:R-:W-:-:S03]  /*0c50*/  @P1 IMAD.IADD R204, R4, 0x1, -R6 ;  /* 0x0000000104cc1824 */ /* 0x004fc600078e0a06 */
[----:B------:R-:W-:-:S04]  /*0c60*/  @!P1 IADD3 R204, R0, c[0x0][0x218], -R6 ;  /* 0x0000860000cc9a10 */ /* 0x000fc80007ffe806 */
[----:B------:R-:W-:-:S13]  /*0c70*/  ISETP.GE.AND P0, PT, R21, R204, PT ;  /* 0x000000cc1500720c */ /* 0x000fda0003f06270 */
[----:B-----5:R-:W-:Y:S05]  /*0c80*/  @P0 BRA `(.L_x_484) ;  /* 0x0000676000000947 */ /* 0x020fea0003800000 */
[----:B------:R-:W-:Y:S01]  /*0c90*/  IABS R9, c[0x0][0x1c8] ;  /* 0x0000720000097a13 */ /* 0x000fe20000000000 */
[----:B------:R-:W1:Y:S01]  /*0ca0*/  S2R R30, SR_CTAID.Z ;  /* 0x00000000001e7919 */ /* 0x000e620000002700 */
[----:B------:R-:W-:Y:S01]  /*0cb0*/  ULDC UR8, c[0x0][0x214] ;  /* 0x0000850000087ab9 */ /* 0x000fe20000000800 */
[----:B------:R-:W-:Y:S01]  /*0cc0*/  ISETP.NE.U32.AND P1, PT, RZ, c[0x0][0x240], PT ;  /* 0x00009000ff007a0c */ /* 0x000fe20003f25070 */
[----:B------:R-:W2:Y:S01]  /*0cd0*/  I2F.RP R4, R9 ;  /* 0x0000000900047306 */ /* 0x000ea20000209400 */
[----:B------:R-:W3:Y:S01]  /*0ce0*/  S2R R29, SR_CTAID.Y ;  /* 0x00000000001d7919 */ /* 0x000ee20000002600 */
[----:B------:R-:W-:Y:S01]  /*0cf0*/  UIADD3 UR8, UR8, 0x3f, URZ ;  /* 0x0000003f08087890 */ /* 0x000fe2000fffe03f */
[----:B------:R-:W-:Y:S01]  /*0d00*/  ISETP.NE.AND.EX P1, PT, RZ, c[0x0][0x244], PT, P1 ;  /* 0x00009100ff007a0c */ /* 0x000fe20003f25310 */
[----:B------:R-:W-:Y:S01]  /*0d10*/  ULDC.U8 UR5, c[0x0][0x3d0] ;  /* 0x0000f40000057ab9 */ /* 0x000fe20000000000 */
[----:B------:R-:W4:Y:S01]  /*0d20*/  S2R R12, SR_CTAID.X ;  /* 0x00000000000c7919 */ /* 0x000f220000002500 */
[----:B------:R-:W-:Y:S01]  /*0d30*/  USHF.R.S32.HI UR12, URZ, 0x1f, UR8 ;  /* 0x0000001f3f0c7899 */ /* 0x000fe20008011408 */
[----:B------:R-:W-:Y:S01]  /*0d40*/  ISETP.NE.AND P4, PT, RZ, UR5, PT ;  /* 0x00000005ff007c0c */ /* 0x000fe2000bf85270 */
[----:B------:R-:W-:-:S02]  /*0d50*/  ULDC UR5, c[0x0][0x1c0] ;  /* 0x0000700000057ab9 */ /* 0x000fc40000000800 */
[----:B------:R-:W-:Y:S02]  /*0d60*/  ULEA.HI UR12, UR12, UR8, URZ, 0x6 ;  /* 0x000000080c0c7291 */ /* 0x000fe4000f8f303f */
[----:B------:R-:W-:Y:S02]  /*0d70*/  USHF.R.S32.HI UR5, URZ, 0x1f, UR5 ;  /* 0x0000001f3f057899 */ /* 0x000fe40008011405 */
[----:B------:R-:W-:Y:S01]  /*0d80*/  ULOP3.LUT UR11, UR12, 0xffffffc0, URZ, 0xc0, !UPT ;  /* 0xffffffc00c0b7892 */ /* 0x000fe2000f8ec03f */
[----:B--2---:R-:W2:Y:S01]  /*0d90*/  MUFU.RCP R4, R4 ;  /* 0x0000000400047308 */ /* 0x004ea20000001000 */
[----:B------:R-:W-:Y:S02]  /*0da0*/  USHF.R.S32.HI UR12, URZ, 0x6, UR12 ;  /* 0x000000063f0c7899 */ /* 0x000fe4000801140c */
[----:B------:R-:W-:Y:S01]  /*0db0*/  UIADD3 UR11, UR11, -0x40, URZ ;  /* 0xffffffc00b0b7890 */ /* 0x000fe2000fffe03f */
[----:B-1----:R-:W-:Y:S01]  /*0dc0*/  IABS R3, R30 ;  /* 0x0000001e00037213 */ /* 0x002fe20000000000 */
[C---:B------:R-:W-:Y:S01]  /*0dd0*/  IMAD R18, R30.reuse, c[0x0][0x22c], RZ ;  /* 0x00008b001e127a24 */ /* 0x040fe200078e02ff */
[----:B------:R-:W-:Y:S01]  /*0de0*/  LOP3.LUT R10, R30, c[0x0][0x1c8], RZ, 0x3c, !PT ;  /* 0x000072001e0a7a12 */ /* 0x000fe200078e3cff */
[----:B------:R-:W-:Y:S01]  /*0df0*/  USHF.R.S32.HI UR8, URZ, 0x1f, UR11 ;  /* 0x0000001f3f087899 */ /* 0x000fe2000801140b */
[----:B---3--:R-:W-:-:S02]  /*0e00*/  SHF.R.S32.HI R31, RZ, 0x1f, R29 ;  /* 0x0000001fff1f7819 */ /* 0x008fc4000001141d */
[----:B------:R-:W-:Y:S02]  /*0e10*/  SHF.R.S32.HI R32, RZ, 0x1f, R30 ;  /* 0x0000001fff207819 */ /* 0x000fe4000001141e */
[----:B------:R-:W-:Y:S02]  /*0e20*/  SHF.R.S32.HI R33, RZ, 0x1f, R18 ;  /* 0x0000001fff217819 */ /* 0x000fe40000011412 */
[----:B--2---:R-:W-:-:S04]  /*0e30*/  IADD3 R4, R4, 0xffffffe, RZ ;  /* 0x0ffffffe04047810 */ /* 0x004fc80007ffe0ff */
[----:B------:R-:W1:Y:S02]  /*0e40*/  F2I.FTZ.U32.TRUNC.NTZ R5, R4 ;  /* 0x0000000400057305 */ /* 0x000e64000021f000 */
[----:B-1----:R-:W-:Y:S02]  /*0e50*/  IMAD.MOV R0, RZ, RZ, -R5 ;  /* 0x000000ffff007224 */ /* 0x002fe400078e0a05 */
[----:B------:R-:W-:Y:S02]  /*0e60*/  IMAD.MOV.U32 R4, RZ, RZ, RZ ;  /* 0x000000ffff047224 */ /* 0x000fe400078e00ff */
[----:B------:R-:W-:-:S04]  /*0e70*/  IMAD R0, R0, R9, RZ ;  /* 0x0000000900007224 */ /* 0x000fc800078e02ff */
[----:B------:R-:W-:Y:S02]  /*0e80*/  IMAD.HI.U32 R0, R5, R0, R4 ;  /* 0x0000000005007227 */ /* 0x000fe400078e0004 */
[----:B------:R-:W1:Y:S02]  /*0e90*/  LDC.U8 R5, c[0x0][0x328] ;  /* 0x0000ca00ff057b82 */ /* 0x000e640000000000 */
[----:B------:R-:W-:-:S04]  /*0ea0*/  IMAD.MOV.U32 R4, RZ, RZ, R3 ;  /* 0x000000ffff047224 */ /* 0x000fc800078e0003 */
[----:B------:R-:W-:-:S04]  /*0eb0*/  IMAD.HI.U32 R0, R0, R4, RZ ;  /* 0x0000000400007227 */ /* 0x000fc800078e00ff */
[----:B------:R-:W-:-:S04]  /*0ec0*/  IMAD.MOV R3, RZ, RZ, -R0 ;  /* 0x000000ffff037224 */ /* 0x000fc800078e0a00 */
[----:B------:R-:W-:-:S05]  /*0ed0*/  IMAD R3, R9, R3, R4 ;  /* 0x0000000309037224 */ /* 0x000fca00078e0204 */
[----:B------:R-:W-:Y:S02]  /*0ee0*/  ISETP.GT.U32.AND P2, PT, R9, R3, PT ;  /* 0x000000030900720c */ /* 0x000fe40003f44070 */
[----:B-1----:R-:W-:Y:S01]  /*0ef0*/  ISETP.NE.AND P0, PT, R5, RZ, PT ;  /* 0x000000ff0500720c */ /* 0x002fe20003f05270 */
[----:B------:R-:W-:-:S05]  /*0f00*/  IMAD.WIDE R4, R29, 0x80, RZ ;  /* 0x000000801d047825 */ /* 0x000fca00078e02ff */
[----:B------:R-:W-:-:S05]  /*0f10*/  SEL R8, R4, RZ, P1 ;  /* 0x000000ff04087207 */ /* 0x000fca0000800000 */
[----:B------:R-:W-:Y:S01]  /*0f20*/  @!P2 IMAD.IADD R3, R3, 0x1, -R9 ;  /* 0x000000010303a824 */ /* 0x000fe200078e0a09 */
[----:B------:R-:W-:Y:S01]  /*0f30*/  SEL R7, R5, RZ, P1 ;  /* 0x000000ff05077207 */ /* 0x000fe20000800000 */
[----:B------:R-:W-:Y:S01]  /*0f40*/  IMAD.U32 R5, RZ, RZ, UR8 ;  /* 0x00000008ff057e24 */ /* 0x000fe2000f8e00ff */
[----:B------:R-:W-:Y:S01]  /*0f50*/  ISETP.GE.AND P1, PT, R10, RZ, PT ;  /* 0x000000ff0a00720c */ /* 0x000fe20003f26270 */
[----:B----4-:R-:W-:Y:S01]  /*0f60*/  IMAD.WIDE.U32 R10, R12, c[0x0][0x3d8], RZ ;  /* 0x0000f6000c0a7a25 */ /* 0x010fe200078e00ff */
[----:B------:R-:W-:Y:S02]  /*0f70*/  ISETP.GE.U32.AND P3, PT, R3, R9, PT ;  /* 0x000000090300720c */ /* 0x000fe40003f66070 */
[----:B------:R-:W-:Y:S01]  /*0f80*/  @!P2 IADD3 R0, R0, 0x1, RZ ;  /* 0x000000010000a810 */ /* 0x000fe20007ffe0ff */
[C---:B------:R-:W-:Y:S01]  /*0f90*/  @P0 IMAD R3, R29.reuse, c[0x0][0x214], RZ ;  /* 0x000085001d030a24 */ /* 0x040fe200078e02ff */
[----:B------:R-:W-:Y:S01]  /*0fa0*/  ISETP.NE.AND P2, PT, RZ, c[0x0][0x1c8], PT ;  /* 0x00007200ff007a0c */ /* 0x000fe20003f45270 */
[----:B------:R-:W-:Y:S01]  /*0fb0*/  @!P0 IMAD R4, R29, c[0x0][0x1c0], R30 ;  /* 0x000070001d048a24 */ /* 0x000fe200078e021e */
[----:B------:R-:W-:Y:S01]  /*0fc0*/  SEL R27, R10, RZ, P4 ;  /* 0x000000ff0a1b7207 */ /* 0x000fe20002000000 */
[----:B------:R-:W-:Y:S01]  /*0fd0*/  @P0 IMAD R23, R30, c[0x0][0x234], R3 ;  /* 0x00008d001e170a24 */ /* 0x000fe200078e0203 */
[----:B------:R-:W-:Y:S01]  /*0fe0*/  SHF.R.S32.HI R10, RZ, 0x1f, R6 ;  /* 0x0000001fff0a7819 */ /* 0x000fe20000011406 */
[----:B------:R-:W-:Y:S01]  /*0ff0*/  IMAD R3, R12, c[0x0][0x3dc], R11 ;  /* 0x0000f7000c037a24 */ /* 0x000fe200078e020b */
[----:B------:R-:W-:Y:S01]  /*1000*/  SHF.R.S32.HI R9, RZ, 0x1f, R21 ;  /* 0x0000001fff097819 */ /* 0x000fe20000011415 */
[----:B------:R-:W-:-:S02]  /*1010*/  @!P0 IMAD R23, R4, c[0x0][0x214], RZ ;  /* 0x0000850004178a24 */ /* 0x000fc400078e02ff */
[----:B------:R-:W-:Y:S01]  /*1020*/  @P3 IADD3 R0, R0, 0x1, RZ ;  /* 0x0000000100003810 */ /* 0x000fe20007ffe0ff */
[----:B------:R-:W-:Y:S01]  /*1030*/  IMAD.U32 R4, RZ, RZ, UR11 ;  /* 0x0000000bff047e24 */ /* 0x000fe2000f8e00ff */
[----:B------:R-:W-:-:S03]  /*1040*/  SEL R25, R3, RZ, P4 ;  /* 0x000000ff03197207 */ /* 0x000fc60002000000 */
[----:B------:R-:W-:Y:S01]  /*1050*/  @!P1 IMAD.MOV R0, RZ, RZ, -R0 ;  /* 0x000000ffff009224 */ /* 0x000fe200078e0a00 */
[----:B------:R-:W-:-:S04]  /*1060*/  @!P2 LOP3.LUT R0, RZ, c[0x0][0x1c8], RZ, 0x33, !PT ;  /* 0x00007200ff00aa12 */ /* 0x000fc800078e33ff */
[----:B------:R-:W-:Y:S01]  /*1070*/  SHF.R.S32.HI R19, RZ, 0x1f, R0 ;  /* 0x0000001fff137819 */ /* 0x000fe20000011400 */
[----:B------:R-:W-:Y:S05]  /*1080*/  @!P0 BRA `(.L_x_485) ;  /* 0x0000007000008947 */ /* 0x000fea0003800000 */
[----:B------:R-:W-:Y:S02]  /*1090*/  MOV R11, 0x80 ;  /* 0x00000080000b7802 */ /* 0x000fe40000000f00 */
[----:B------:R-:W-:Y:S02]  /*10a0*/  MOV R12, c[0x0][0x210] ;  /* 0x00008400000c7a02 */ /* 0x000fe40000000f00 */
[----:B------:R-:W-:-:S03]  /*10b0*/  IADD3 R3, R11, c[0x0][0x224], RZ ;  /* 0x000089000b037a10 */ /* 0x000fc60007ffe0ff */
[----:B------:R-:W-:Y:S02]  /*10c0*/  IMAD R11, R11, R12, c[0x0][0x234] ;  /* 0x00008d000b0b7624 */ /* 0x000fe400078e020c */
[----:B------:R-:W-:-:S04]  /*10d0*/  IMAD R3, R3, R29, RZ ;  /* 0x0000001d03037224 */ /* 0x000fc800078e02ff */
[----:B------:R-:W-:Y:S01]  /*10e0*/  IMAD R22, R11, R30, R3 ;  /* 0x0000001e0b167224 */ /* 0x000fe200078e0203 */
[----:B------:R-:W-:Y:S05]  /*10f0*/  BRA `(.L_x_486) ;  /* 0x0000002000007947 */ /* 0x000fea0003800000 */
.L_x_485:
[----:B------:R-:W-:-:S04]  /*1100*/  IMAD R3, R29, c[0x0][0x1c0], R30 ;  /* 0x000070001d037a24 */ /* 0x000fc800078e021e */
[----:B------:R-:W-:Y:S02]  /*1110*/  IMAD R22, R3, c[0x0][0x224], RZ ;  /* 0x0000890003167a24 */ /* 0x000fe400078e02ff */
.L_x_486:
[----:B------:R-:W2:Y:S01]  /*1120*/  LDL R34, [R1] ;  /* 0x0000000001227983 */ /* 0x000ea20000100800 */
[----:B------:R-:W-:Y:S01]  /*1130*/  IMAD.WIDE R4, R29, c[0x0][0x224], R4 ;  /* 0x000089001d047a25 */ /* 0x000fe200078e0204 */
[----:B------:R-:W-:Y:S01]  /*1140*/  UIMAD UR5, UR5, UR4, UR6 ;  /* 0x00000004050572a4 */ /* 0x000fe2000f8e0206 */
[----:B------:R-:W-:Y:S01]  /*1150*/  SHF.R.S32.HI R28, RZ, 0x1f, R248 ;  /* 0x0000001fff1c7819 */ /* 0x000fe200000114f8 */
[----:B------:R-:W1:Y:S01]  /*1160*/  S2R R24, SR_TID.X ;  /* 0x0000000000187919 */ /* 0x000e620000002100 */
[--C-:B------:R-:W-:Y:S01]  /*1170*/  SHF.R.S32.HI R251, RZ, 0x1f, R250.reuse ;  /* 0x0000001ffffb7819 */ /* 0x100fe200000114fa */
[----:B------:R-:W-:Y:S01]  /*1180*/  UIADD3 UR5, UR15, UR5, URZ ;  /* 0x000000050f057290 */ /* 0x000fe2000fffe03f */
[----:B------:R-:W-:Y:S01]  /*1190*/  IADD3 R20, P0, R4, R8, RZ ;  /* 0x0000000804147210 */ /* 0x000fe20007f1e0ff */
[----:B------:R-:W-:Y:S01]  /*11a0*/  IMAD R11, R31, c[0x0][0x368], RZ ;  /* 0x0000da001f0b7a24 */ /* 0x000fe200078e02ff */
[----:B------:R-:W-:Y:S01]  /*11b0*/  IADD3 R23, R23, UR11, RZ ;  /* 0x0000000b17177c10 */ /* 0x000fe2000fffe0ff */
[----:B------:R-:W-:Y:S01]  /*11c0*/  CS2R R126, SRZ ;  /* 0x00000000007e7805 */ /* 0x000fe2000001ff00 */
[----:B------:R-:W-:Y:S01]  /*11d0*/  IADD3.X R4, R5, R7, RZ, P0, !PT ;  /* 0x0000000705047210 */ /* 0x000fe200007fe4ff */
[----:B------:R-:W-:Y:S01]  /*11e0*/  IMAD R3, R20, UR5, RZ ;  /* 0x0000000514037c24 */ /* 0x000fe2000f8e02ff */
[----:B------:R-:W-:Y:S01]  /*11f0*/  IADD3 R249, P0, R21, R6, RZ ;  /* 0x0000000615f97210 */ /* 0x000fe20007f1e0ff */
[----:B------:R-:W-:Y:S01]  /*1200*/  UIADD3 UR5, UR12, -0x1, URZ ;  /* 0xffffffff0c057890 */ /* 0x000fe2000fffe03f */
[C---:B------:R-:W-:Y:S01]  /*1210*/  IMAD R11, R29.reuse, c[0x0][0x36c], R11 ;  /* 0x0000db001d0b7a24 */ /* 0x040fe200078e020b */
[----:B------:R-:W-:Y:S01]  /*1220*/  IADD3 R22, R22, UR11, RZ ;  /* 0x0000000b16167c10 */ /* 0x000fe2000fffe0ff */
[----:B------:R-:W-:Y:S01]  /*1230*/  IMAD R26, R4, UR14, R3 ;  /* 0x0000000e041a7c24 */ /* 0x000fe2000f8e0203 */
[----:B------:R-:W-:Y:S01]  /*1240*/  IADD3 R4, -R204, c[0x0][0x214], R21 ;  /* 0x00008500cc047a10 */ /* 0x000fe20007ffe115 */
[----:B------:R-:W-:Y:S01]  /*1250*/  IMAD.X R252, R10, 0x1, R9, P0 ;  /* 0x000000010afc7824 */ /* 0x000fe200000e0609 */
[----:B------:R-:W-:Y:S01]  /*1260*/  IADD3 R3, P0, R248, UR11, RZ ;  /* 0x0000000bf8037c10 */ /* 0x000fe2000ff1e0ff */
[----:B------:R-:W-:Y:S01]  /*1270*/  CS2R R124, SRZ ;  /* 0x00000000007c7805 */ /* 0x000fe2000001ff00 */
[----:B------:R-:W-:Y:S01]  /*1280*/  IADD3 R8, R4, -c[0x0][0x2e8], RZ ;  /* 0x8000ba0004087a10 */ /* 0x000fe20007ffe0ff */
[----:B------:R-:W-:Y:S01]  /*1290*/  IMAD.WIDE.U32 R4, R29, c[0x0][0x368], R250 ;  /* 0x0000da001d047a25 */ /* 0x000fe200078e00fa */
[----:B------:R-:W-:Y:S01]  /*12a0*/  IADD3.X R9, R28, UR8, RZ, P0, !PT ;  /* 0x000000081c097c10 */ /* 0x000fe200087fe4ff */
[----:B------:R-:W-:Y:S01]  /*12b0*/  CS2R R130, SRZ ;  /* 0x0000000000827805 */ /* 0x000fe2000001ff00 */
[----:B------:R-:W-:Y:S01]  /*12c0*/  SHF.R.S32.HI R12, RZ, 0x1f, R8 ;  /* 0x0000001fff0c7819 */ /* 0x000fe20000011408 */
[----:B------:R-:W-:Y:S01]  /*12d0*/  IMAD.WIDE.U32 R6, R3, c[0x0][0x190], R250 ;  /* 0x0000640003067a25 */ /* 0x000fe200078e00fa */
[----:B-1----:R-:W-:Y:S01]  /*12e0*/  SHF.R.S32.HI R17, RZ, 0x1f, R24 ;  /* 0x0000001fff117819 */ /* 0x002fe20000011418 */
[----:B------:R-:W-:Y:S01]  /*12f0*/  CS2R R128, SRZ ;  /* 0x0000000000807805 */ /* 0x000fe2000001ff00 */
[----:B------:R-:W-:Y:S01]  /*1300*/  MOV R194, UR5 ;  /* 0x0000000500c27c02 */ /* 0x000fe20008000f00 */
[----:B------:R-:W-:Y:S01]  /*1310*/  IMAD R10, R9, c[0x0][0x190], RZ ;  /* 0x00006400090a7a24 */ /* 0x000fe200078e02ff */
[----:B------:R-:W-:Y:S01]  /*1320*/  LEA.HI R17, R17, R24, RZ, 0x5 ;  /* 0x0000001811117211 */ /* 0x000fe200078f28ff */
[----:B------:R-:W-:Y:S01]  /*1330*/  IMAD R15, R9, c[0x0][0x370], RZ ;  /* 0x0000dc00090f7a24 */ /* 0x000fe200078e02ff */
[----:B------:R-:W-:Y:S01]  /*1340*/  LEA.HI R222, R12, R8, RZ, 0x6 ;  /* 0x000000080cde7211 */ /* 0x000fe200078f30ff */
[----:B------:R-:W-:Y:S01]  /*1350*/  IMAD R10, R3, c[0x0][0x194], R10 ;  /* 0x00006500030a7a24 */ /* 0x000fe200078e020a */
[----:B------:R-:W-:Y:S01]  /*1360*/  LOP3.LUT R13, R17, 0xffffffe0, RZ, 0xc0, !PT ;  /* 0xffffffe0110d7812 */ /* 0x000fe200078ec0ff */
[----:B------:R-:W-:Y:S01]  /*1370*/  IMAD R12, R252, c[0x0][0x198], RZ ;  /* 0x00006600fc0c7a24 */ /* 0x000fe200078e02ff */
[----:B------:R-:W-:Y:S01]  /*1380*/  IADD3 R5, R5, R11, RZ ;  /* 0x0000000b05057210 */ /* 0x000fe20007ffe0ff */
[----:B------:R-:W-:Y:S01]  /*1390*/  IMAD.IADD R11, R7, 0x1, R10 ;  /* 0x00000001070b7824 */ /* 0x000fe200078e020a */
[----:B------:R-:W-:Y:S01]  /*13a0*/  IADD3 R24, -R13, R24, RZ ;  /* 0x000000180d187210 */ /* 0x000fe20007ffe1ff */
[----:B------:R-:W-:Y:S01]  /*13b0*/  IMAD.MOV.U32 R10, RZ, RZ, R6 ;  /* 0x000000ffff0a7224 */ /* 0x000fe200078e0006 */
[----:B------:R-:W-:Y:S01]  /*13c0*/  LEA.HI R14, R194, R194, RZ, 0x1 ;  /* 0x000000c2c20e7211 */ /* 0x000fe200078f08ff */
[----:B------:R-:W-:Y:S01]  /*13d0*/  IMAD R13, R252, c[0x0][0x1a0], RZ ;  /* 0x00006800fc0d7a24 */ /* 0x000fe200078e02ff */
[----:B------:R-:W-:Y:S01]  /*13e0*/  SHF.R.S32.HI R222, RZ, 0x6, R222 ;  /* 0x00000006ffde7819 */ /* 0x000fe200000114de */
[C---:B------:R-:W-:Y:S01]  /*13f0*/  IMAD.WIDE.U32 R6, R249.reuse, c[0x0][0x198], R250 ;  /* 0x00006600f9067a25 */ /* 0x040fe200078e00fa */
[----:B------:R-:W-:Y:S01]  /*1400*/  LOP3.LUT R16, R14, 0xfffffffe, RZ, 0xc0, !PT ;  /* 0xfffffffe0e107812 */ /* 0x000fe200078ec0ff */
[----:B------:R-:W-:Y:S01]  /*1410*/  CS2R R122, SRZ ;  /* 0x00000000007a7805 */ /* 0x000fe2000001ff00 */
[----:B------:R-:W-:Y:S01]  /*1420*/  IMNMX R222, RZ, R222, !PT ;  /* 0x000000deffde7217 */ /* 0x000fe20007800200 */
[C---:B------:R-:W-:Y:S01]  /*1430*/  IMAD R12, R249.reuse, c[0x0][0x19c], R12 ;  /* 0x00006700f90c7a24 */ /* 0x040fe200078e020c */
[----:B------:R-:W-:Y:S01]  /*1440*/  CS2R R120, SRZ ;  /* 0x0000000000787805 */ /* 0x000fe2000001ff00 */
[C---:B------:R-:W-:Y:S01]  /*1450*/  IMAD.WIDE.U32 R8, R249.reuse, c[0x0][0x1a0], R250 ;  /* 0x00006800f9087a25 */ /* 0x040fe200078e00fa */
[----:B------:R-:W-:Y:S01]  /*1460*/  CS2R R118, SRZ ;  /* 0x0000000000767805 */ /* 0x000fe2000001ff00 */
[----:B------:R-:W-:Y:S01]  /*1470*/  CS2R R116, SRZ ;  /* 0x0000000000747805 */ /* 0x000fe2000001ff00 */
[----:B------:R-:W-:Y:S01]  /*1480*/  CS2R R110, SRZ ;  /* 0x00000000006e7805 */ /* 0x000fe2000001ff00 */
[----:B------:R-:W-:Y:S01]  /*1490*/  IMAD R14, R249, c[0x0][0x1a4], R13 ;  /* 0x00006900f90e7a24 */ /* 0x000fe200078e020d */
[----:B------:R-:W-:Y:S01]  /*14a0*/  CS2R R108, SRZ ;  /* 0x00000000006c7805 */ /* 0x000fe2000001ff00 */
[----:B------:R-:W-:Y:S01]  /*14b0*/  IMAD.IADD R7, R7, 0x1, R12 ;  /* 0x0000000107077824 */ /* 0x000fe200078e020c */
[----:B------:R-:W-:Y:S01]  /*14c0*/  CS2R R114, SRZ ;  /* 0x0000000000727805 */ /* 0x000fe2000001ff00 */
[C---:B------:R-:W-:Y:S01]  /*14d0*/  IMAD R15, R3.reuse, c[0x0][0x374], R15 ;  /* 0x0000dd00030f7a24 */ /* 0x040fe200078e020f */
[----:B------:R-:W-:Y:S01]  /*14e0*/  CS2R R112, SRZ ;  /* 0x0000000000707805 */ /* 0x000fe2000001ff00 */
[----:B------:R-:W-:Y:S01]  /*14f0*/  IMAD.WIDE.U32 R12, R3, c[0x0][0x370], R4 ;  /* 0x0000dc00030c7a25 */ /* 0x000fe200078e0004 */
[----:B------:R-:W-:Y:S01]  /*1500*/  IADD3 R4, R194, -R16, RZ ;  /* 0x80000010c2047210 */ /* 0x000fe20007ffe0ff */
[----:B------:R-:W-:Y:S01]  /*1510*/  CS2R R106, SRZ ;  /* 0x00000000006a7805 */ /* 0x000fe2000001ff00 */
[----:B------:R-:W-:Y:S01]  /*1520*/  SHF.R.S32.HI R3, RZ, 0x5, R17 ;  /* 0x00000005ff037819 */ /* 0x000fe20000011411 */
[----:B------:R-:W-:Y:S01]  /*1530*/  IMAD.IADD R5, R9, 0x1, R14 ;  /* 0x0000000109057824 */ /* 0x000fe200078e020e */
[----:B------:R-:W-:Y:S01]  /*1540*/  ISETP.NE.AND P0, PT, R4, 0x1, PT ;  /* 0x000000010400780c */ /* 0x000fe20003f05270 */
[----:B------:R-:W-:Y:S01]  /*1550*/  IMAD R9, R31, c[0x0][0x180], RZ ;  /* 0x000060001f097a24 */ /* 0x000fe200078e02ff */
[----:B------:R-:W-:Y:S01]  /*1560*/  MOV R4, R8 ;  /* 0x0000000800047202 */ /* 0x000fe20000000f00 */
[----:B------:R-:W-:Y:S01]  /*1570*/  IMAD R3, R3, UR10, R24 ;  /* 0x0000000a03037c24 */ /* 0x000fe2000f8e0218 */
[----:B------:R-:W-:Y:S01]  /*1580*/  CS2R R104, SRZ ;  /* 0x0000000000687805 */ /* 0x000fe2000001ff00 */
[----:B------:R-:W-:Y:S01]  /*1590*/  IMAD R14, R31, c[0x0][0x188], RZ ;  /* 0x000062001f0e7a24 */ /* 0x000fe200078e02ff */
[----:B------:R-:W-:Y:S01]  /*15a0*/  CS2R R102, SRZ ;  /* 0x0000000000667805 */ /* 0x000fe2000001ff00 */
[----:B------:R-:W-:Y:S01]  /*15b0*/  IMAD R8, R29, c[0x0][0x184], R9 ;  /* 0x000061001d087a24 */ /* 0x000fe200078e0209 */
[----:B------:R-:W-:Y:S01]  /*15c0*/  IADD3 R16, P2, P1, R3, UR9, R18 ;  /* 0x0000000903107c10 */ /* 0x000fe2000f95e012 */
[C---:B------:R-:W-:Y:S01]  /*15d0*/  IMAD.WIDE.U32 R6, R29.reuse, c[0x0][0x180], R6 ;  /* 0x000060001d067a25 */ /* 0x040fe200078e0006 */
[----:B------:R-:W-:Y:S01]  /*15e0*/  SHF.R.S32.HI R3, RZ, 0x1f, R3 ;  /* 0x0000001fff037819 */ /* 0x000fe20000011403 */
[----:B------:R-:W-:Y:S01]  /*15f0*/  CS2R R100, SRZ ;  /* 0x0000000000647805 */ /* 0x000fe2000001ff00 */
[----:B------:R-:W-:Y:S01]  /*1600*/  CS2R R94, SRZ ;  /* 0x00000000005e7805 */ /* 0x000fe2000001ff00 */
[----:B------:R-:W-:Y:S01]  /*1610*/  IMAD R14, R29, c[0x0][0x18c], R14 ;  /* 0x000063001d0e7a24 */ /* 0x000fe200078e020e */
[----:B------:R-:W-:Y:S01]  /*1620*/  IADD3 R7, R7, R8, RZ ;  /* 0x0000000807077210 */ /* 0x000fe20007ffe0ff */
[----:B------:R-:W-:Y:S01]  /*1630*/  IMAD.WIDE.U32 R4, R29, c[0x0][0x188], R4 ;  /* 0x000062001d047a25 */ /* 0x000fe200078e0004 */
[----:B------:R-:W-:Y:S01]  /*1640*/  IADD3.X R18, R3, UR7, R33, P2, P1 ;  /* 0x0000000703127c10 */ /* 0x000fe200097e2421 */
[----:B------:R-:W-:Y:S01]  /*1650*/  CS2R R92, SRZ ;  /* 0x00000000005c7805 */ /* 0x000fe2000001ff00 */
[----:B------:R-:W-:Y:S01]  /*1660*/  IADD3 R16, P1, R16, R27, RZ ;  /* 0x0000001b10107210 */ /* 0x000fe20007f3e0ff */
[----:B------:R-:W-:Y:S01]  /*1670*/  IMAD.IADD R9, R13, 0x1, R15 ;  /* 0x000000010d097824 */ /* 0x000fe200078e020f */
[----:B------:R-:W-:Y:S01]  /*1680*/  IADD3 R5, R5, R14, RZ ;  /* 0x0000000e05057210 */ /* 0x000fe20007ffe0ff */
[----:B------:R-:W-:Y:S01]  /*1690*/  IMAD.MOV.U32 R8, RZ, RZ, R12 ;  /* 0x000000ffff087224 */ /* 0x000fe200078e000c */
[----:B------:R-:W-:Y:S01]  /*16a0*/  CS2R R98, SRZ ;  /* 0x0000000000627805 */ /* 0x000fe2000001ff00 */
[----:B------:R-:W-:Y:S01]  /*16b0*/  IMAD R17, R32, c[0x0][0x378], RZ ;  /* 0x0000de0020117a24 */ /* 0x000fe200078e02ff */
[----:B------:R-:W-:Y:S01]  /*16c0*/  CS2R R96, SRZ ;  /* 0x0000000000607805 */ /* 0x000fe2000001ff00 */
[----:B------:R-:W-:Y:S01]  /*16d0*/  IMAD R15, R31, c[0x0][0x178], RZ ;  /* 0x00005e001f0f7a24 */ /* 0x000fe200078e02ff */
[----:B------:R-:W-:Y:S01]  /*16e0*/  CS2R R90, SRZ ;  /* 0x00000000005a7805 */ /* 0x000fe2000001ff00 */
[C---:B------:R-:W-:Y:S01]  /*16f0*/  IMAD R3, R19.reuse, c[0x0][0x1b0], RZ ;  /* 0x00006c0013037a24 */ /* 0x040fe200078e02ff */
[----:B------:R-:W-:Y:S01]  /*1700*/  CS2R R88, SRZ ;  /* 0x0000000000587805 */ /* 0x000fe2000001ff00 */
[----:B------:R-:W-:Y:S01]  /*1710*/  IMAD R14, R19, c[0x0][0x1b8], RZ ;  /* 0x00006e00130e7a24 */ /* 0x000fe200078e02ff */
[----:B------:R-:W-:Y:S01]  /*1720*/  CS2R R86, SRZ ;  /* 0x0000000000567805 */ /* 0x000fe2000001ff00 */
[C---:B------:R-:W-:Y:S01]  /*1730*/  IMAD R17, R30.reuse, c[0x0][0x37c], R17 ;  /* 0x0000df001e117a24 */ /* 0x040fe200078e0211 */
[----:B------:R-:W-:Y:S01]  /*1740*/  CS2R R84, SRZ ;  /* 0x0000000000547805 */ /* 0x000fe2000001ff00 */
[----:B------:R-:W-:Y:S01]  /*1750*/  IMAD.WIDE.U32 R12, R30, c[0x0][0x378], R8 ;  /* 0x0000de001e0c7a25 */ /* 0x000fe200078e0008 */
[----:B------:R-:W-:Y:S01]  /*1760*/  CS2R R78, SRZ ;  /* 0x00000000004e7805 */ /* 0x000fe2000001ff00 */
[----:B------:R-:W-:Y:S01]  /*1770*/  CS2R R76, SRZ ;  /* 0x00000000004c7805 */ /* 0x000fe2000001ff00 */
[----:B------:R-:W-:Y:S01]  /*1780*/  CS2R R82, SRZ ;  /* 0x0000000000527805 */ /* 0x000fe2000001ff00 */
[C---:B------:R-:W-:Y:S01]  /*1790*/  IMAD R15, R29.reuse, c[0x0][0x17c], R15 ;  /* 0x00005f001d0f7a24 */ /* 0x040fe200078e020f */
[----:B------:R-:W-:Y:S01]  /*17a0*/  LEA R202, P2, R12, c[0x0][0x330], 0x1 ;  /* 0x0000cc000cca7a11 */ /* 0x000fe200078408ff */
[----:B------:R-:W-:Y:S01]  /*17b0*/  IMAD.WIDE.U32 R10, R29, c[0x0][0x178], R10 ;  /* 0x00005e001d0a7a25 */ /* 0x000fe200078e000a */
[----:B------:R-:W-:Y:S01]  /*17c0*/  CS2R R80, SRZ ;  /* 0x0000000000507805 */ /* 0x000fe2000001ff00 */
[----:B------:R-:W-:Y:S01]  /*17d0*/  CS2R R74, SRZ ;  /* 0x00000000004a7805 */ /* 0x000fe2000001ff00 */
[----:B------:R-:W-:Y:S01]  /*17e0*/  CS2R R72, SRZ ;  /* 0x0000000000487805 */ /* 0x000fe2000001ff00 */
[C---:B------:R-:W-:Y:S01]  /*17f0*/  IMAD R3, R0.reuse, c[0x0][0x1b4], R3 ;  /* 0x00006d0000037a24 */ /* 0x040fe200078e0203 */
[----:B------:R-:W-:Y:S01]  /*1800*/  IADD3 R9, R11, R15, RZ ;  /* 0x0000000f0b097210 */ /* 0x000fe20007ffe0ff */
[C---:B------:R-:W-:Y:S01]  /*1810*/  IMAD R14, R0.reuse, c[0x0][0x1bc], R14 ;  /* 0x00006f00000e7a24 */ /* 0x040fe200078e020e */
[----:B------:R-:W-:Y:S01]  /*1820*/  MOV R8, R10 ;  /* 0x0000000a00087202 */ /* 0x000fe20000000f00 */
[C---:B------:R-:W-:Y:S01]  /*1830*/  IMAD.WIDE.U32 R6, R0.reuse, c[0x0][0x1b0], R6 ;  /* 0x00006c0000067a25 */ /* 0x040fe200078e0006 */
[----:B------:R-:W-:Y:S01]  /*1840*/  CS2R R70, SRZ ;  /* 0x0000000000467805 */ /* 0x000fe2000001ff00 */
[----:B------:R-:W-:Y:S01]  /*1850*/  CS2R R68, SRZ ;  /* 0x0000000000447805 */ /* 0x000fe2000001ff00 */
[----:B------:R-:W-:Y:S01]  /*1860*/  CS2R R62, SRZ ;  /* 0x00000000003e7805 */ /* 0x000fe2000001ff00 */
[----:B------:R-:W-:Y:S01]  /*1870*/  IMAD.WIDE.U32 R4, R0, c[0x0][0x1b8], R4 ;  /* 0x00006e0000047a25 */ /* 0x000fe200078e0004 */
[----:B------:R-:W-:Y:S01]  /*1880*/  IADD3 R0, R13, R17, RZ ;  /* 0x000000110d007210 */ /* 0x000fe20007ffe0ff */
[----:B------:R-:W-:Y:S01]  /*1890*/  CS2R R60, SRZ ;  /* 0x00000000003c7805 */ /* 0x000fe2000001ff00 */
[----:B------:R-:W-:Y:S01]  /*18a0*/  IADD3.X R17, R18, R25, RZ, P1, !PT ;  /* 0x0000001912117210 */ /* 0x000fe20000ffe4ff */
[----:B------:R-:W-:Y:S01]  /*18b0*/  IMAD.IADD R5, R5, 0x1, R14 ;  /* 0x0000000105057824 */ /* 0x000fe200078e020e */
[----:B------:R-:W-:Y:S01]  /*18c0*/  LEA.HI.X R203, R12, c[0x0][0x334], R0, 0x1, P2 ;  /* 0x0000cd000ccb7a11 */ /* 0x000fe200010f0c00 */
[----:B------:R-:W-:Y:S01]  /*18d0*/  IMAD R12, R32, c[0x0][0x1a8], RZ ;  /* 0x00006a00200c7a24 */ /* 0x000fe200078e02ff */
        /* <DEDUP_REMOVED lines=9> */
[----:B------:R-:W-:Y:S01]  /*1970*/  IMAD R0, R248, c[0x0][0x1a4], R0 ;  /* 0x00006900f8007a24 */ /* 0x000fe200078e0200 */
[----:B------:R-:W-:Y:S01]  /*1980*/  LEA R200, P3, R14, c[0x0][0x160], 0x1 ;  /* 0x000058000ec87a11 */ /* 0x000fe200078608ff */
[----:B------:R-:W-:Y:S01]  /*1990*/  IMAD.WIDE.U32 R8, R248, c[0x0][0x1a0], R4 ;  /* 0x00006800f8087a25 */ /* 0x000fe200078e0004 */
[----:B------:R-:W-:Y:S01]  /*19a0*/  IADD3 R5, R15, R12, RZ ;  /* 0x0000000c0f057210 */ /* 0x000fe20007ffe0ff */
[----:B------:R-:W-:Y:S01]  /*19b0*/  CS2R R46, SRZ ;  /* 0x00000000002e7805 */ /* 0x000fe2000001ff00 */
[----:B------:R-:W-:Y:S01]  /*19c0*/  CS2R R44, SRZ ;  /* 0x00000000002c7805 */ /* 0x000fe2000001ff00 */
[----:B------:R-:W-:Y:S01]  /*19d0*/  IMAD.IADD R0, R9, 0x1, R0 ;  /* 0x0000000109007824 */ /* 0x000fe200078e0200 */
[----:B------:R-:W-:Y:S01]  /*19e0*/  LEA R4, P1, R8, c[0x0][0x170], 0x1 ;  /* 0x00005c0008047a11 */ /* 0x000fe200078208ff */
[----:B------:R-:W-:Y:S01]  /*19f0*/  IMAD.IADD R7, R7, 0x1, R3 ;  /* 0x0000000107077824 */ /* 0x000fe200078e0203 */
[----:B------:R-:W-:Y:S01]  /*1a00*/  LEA.HI.X R201, R14, c[0x0][0x164], R5, 0x1, P3 ;  /* 0x000059000ec97a11 */ /* 0x000fe200018f0c05 */
[----:B------:R-:W-:Y:S01]  /*1a10*/  IMAD R3, R28, c[0x0][0x198], RZ ;  /* 0x000066001c037a24 */ /* 0x000fe200078e02ff */
[----:B------:R-:W-:Y:S01]  /*1a20*/  LEA.HI.X R5, R8, c[0x0][0x174], R0, 0x1, P1 ;  /* 0x00005d0008057a11 */ /* 0x000fe200008f0c00 */
[C---:B------:R-:W-:Y:S01]  /*1a30*/  IMAD.WIDE.U32 R10, R248.reuse, c[0x0][0x198], R6 ;  /* 0x00006600f80a7a25 */ /* 0x040fe200078e0006 */
[----:B------:R-:W-:Y:S01]  /*1a40*/  MOV R9, c[0x0][0x198] ;  /* 0x0000660000097a02 */ /* 0x000fe20000000f00 */
[----:B------:R-:W-:Y:S01]  /*1a50*/  CS2R R50, SRZ ;  /* 0x0000000000327805 */ /* 0x000fe2000001ff00 */
[----:B------:R-:W-:Y:S01]  /*1a60*/  CS2R R48, SRZ ;  /* 0x0000000000307805 */ /* 0x000fe2000001ff00 */
[----:B------:R-:W-:Y:S01]  /*1a70*/  IMAD R3, R248, c[0x0][0x19c], R3 ;  /* 0x00006700f8037a24 */ /* 0x000fe200078e0203 */
[----:B------:R-:W-:Y:S01]  /*1a80*/  LEA R6, P2, R10, c[0x0][0x168], 0x1 ;  /* 0x00005a000a067a11 */ /* 0x000fe200078408ff */
[----:B------:R-:W-:Y:S01]  /*1a90*/  IMAD.WIDE.U32 R12, R20, UR14, R16 ;  /* 0x0000000e140c7c25 */ /* 0x000fe2000f8e0010 */
[----:B------:R-:W-:Y:S01]  /*1aa0*/  CS2R R42, SRZ ;  /* 0x00000000002a7805 */ /* 0x000fe2000001ff00 */
[----:B------:R-:W-:Y:S01]  /*1ab0*/  CS2R R40, SRZ ;  /* 0x0000000000287805 */ /* 0x000fe2000001ff00 */
[----:B------:R-:W-:Y:S01]  /*1ac0*/  IADD3 R3, R11, R3, RZ ;  /* 0x000000030b037210 */ /* 0x000fe20007ffe0ff */
[----:B------:R-:W-:Y:S01]  /*1ad0*/  IMAD.MOV.U32 R14, RZ, RZ, c[0x0][0x1a0] ;  /* 0x00006800ff0e7624 */ /* 0x000fe200078e00ff */
[----:B------:R-:W-:Y:S01]  /*1ae0*/  MOV R11, c[0x0][0x19c] ;  /* 0x00006700000b7a02 */ /* 0x000fe20000000f00 */
[----:B------:R-:W-:Y:S01]  /*1af0*/  CS2R R38, SRZ ;  /* 0x0000000000267805 */ /* 0x000fe2000001ff00 */
[----:B------:R-:W-:Y:S01]  /*1b00*/  LEA.HI.X R7, R10, c[0x0][0x16c], R3, 0x1, P2 ;  /* 0x00005b000a077a11 */ /* 0x000fe200010f0c03 */
[----:B------:R-:W-:Y:S01]  /*1b10*/  CS2R R36, SRZ ;  /* 0x0000000000247805 */ /* 0x000fe2000001ff00 */
[----:B------:R-:W-:Y:S01]  /*1b20*/  IADD3 R3, R13, R26, RZ ;  /* 0x0000001a0d037210 */ /* 0x000fe20007ffe0ff */
[----:B------:R-:W-:Y:S01]  /*1b30*/  @P4 BAR.SYNC.DEFER_BLOCKING 0x0 ;  /* 0x0000000000004b1d */ /* 0x000fe20000010000 */
[----:B------:R-:W-:-:S02]  /*1b40*/  LEA R10, P2, R9, R6, 0x7 ;  /* 0x00000006090a7211 */ /* 0x000fc400078438ff */
[----:B------:R-:W-:Y:S02]  /*1b50*/  MOV R13, c[0x0][0x1a4] ;  /* 0x00006900000d7a02 */ /* 0x000fe40000000f00 */
[C---:B------:R-:W-:Y:S02]  /*1b60*/  LEA R8, P1, R14.reuse, R4, 0x7 ;  /* 0x000000040e087211 */ /* 0x040fe400078238ff */
[----:B------:R-:W-:Y:S02]  /*1b70*/  LEA.HI.X R11, R9, R7, R11, 0x7, P2 ;  /* 0x00000007090b7211 */ /* 0x000fe400010f3c0b */
[----:B------:R-:W-:Y:S02]  /*1b80*/  LEA.HI.X R9, R14, R5, R13, 0x7, P1 ;  /* 0x000000050e097211 */ /* 0x000fe400008f3c0d */
[----:B------:R-:W-:Y:S02]  /*1b90*/  ISETP.LT.AND P1, PT, R222, UR12, PT ;  /* 0x0000000cde007c0c */ /* 0x000fe4000bf21270 */
[----:B------:R-:W-:-:S04]  /*1ba0*/  LEA R180, P3, R12, c[0x0][0x350], 0x2 ;  /* 0x0000d4000cb47a11 */ /* 0x000fc800078610ff */
[----:B------:R-:W-:Y:S02]  /*1bb0*/  LEA.HI.X R181, R12, c[0x0][0x354], R3, 0x2, P3 ;  /* 0x0000d5000cb57a11 */ /* 0x000fe400018f1403 */
[----:B------:R-:W-:-:S05]  /*1bc0*/  MOV R3, 0x4 ;  /* 0x0000000400037802 */ /* 0x000fca0000000f00 */
[----:B------:R-:W-:-:S04]  /*1bd0*/  IMAD.WIDE R206, R23, R3, c[0x0][0x200] ;  /* 0x0000800017ce7625 */ /* 0x000fc800078e0203 */
[----:B------:R-:W-:Y:S01]  /*1be0*/  IMAD.WIDE R22, R22, R3, c[0x0][0x3c8] ;  /* 0x0000f20016167625 */ /* 0x000fe200078e0203 */
[----:B--2---:R-:W-:-:S03]  /*1bf0*/  IADD3 R0, R34, 0x1800, RZ ;  /* 0x0000180022007810 */ /* 0x004fc60007ffe0ff */
[----:B------:R-:W-:Y:S01]  /*1c00*/  IMAD.SHL.U32 R205, R34, 0x2, RZ ;  /* 0x0000000222cd7824 */ /* 0x000fe200078e00ff */
[----:B------:R-:W-:-:S04]  /*1c10*/  SEL R0, R0, R34, !P0 ;  /* 0x0000002200007207 */ /* 0x000fc80004000000 */
[----:B------:R-:W-:Y:S01]  /*1c20*/  @!PT LDS RZ, [RZ] ;  /* 0x00000000fffff984 */ /* 0x000fe20000000800 */
[----:B------:R-:W-:Y:S01]  /*1c30*/  @!PT LDS RZ, [RZ] ;  /* 0x00000000fffff984 */ /* 0x000fe20000000800 */
[----:B------:R-:W-:Y:S01]  /*1c40*/  @!PT LDS RZ, [RZ] ;  /* 0x00000000fffff984 */ /* 0x000fe20000000800 */
[----:B------:R1:W-:Y:S01]  /*1c50*/  LDGSTS.E.BYPASS.LTC128B.128 [R205+0x6000], [R202.64] ;  /* 0x06000000cacd7fae */ /* 0x0003e2000b901d50 */
[----:B------:R-:W-:-:S03]  /*1c60*/  SHF.L.U32 R0, R0, 0x1, RZ ;  /* 0x0000000100007819 */ /* 0x000fc600000006ff */
[----:B------:R1:W-:Y:S04]  /*1c70*/  LDGSTS.E.BYPASS.LTC128B.128 [R205+0x7000], [R202.64+0x40] ;  /* 0x07000040cacd7fae */ /* 0x0003e8000b901d50 */
[----:B------:R1:W-:Y:S04]  /*1c80*/  LDGSTS.E.BYPASS.LTC128B.128 [R205+0x8000], [R202.64+0x80] ;  /* 0x08000080cacd7fae */ /* 0x0003e8000b901d50 */
[----:B------:R1:W-:Y:S04]  /*1c90*/  LDGSTS.E.BYPASS.LTC128B.128 [R0], [R200.64] ;  /* 0x00000000c8007fae */ /* 0x0003e8000b901d50 */
[----:B------:R1:W-:Y:S04]  /*1ca0*/  LDGSTS.E.BYPASS.LTC128B.128 [R0+0x1000], [R200.64+0x40] ;  /* 0x01000040c8007fae */ /* 0x0003e8000b901d50 */
[----:B------:R1:W-:Y:S04]  /*1cb0*/  LDGSTS.E.BYPASS.LTC128B.128 [R0+0x2000], [R200.64+0x80] ;  /* 0x02000080c8007fae */ /* 0x0003e8000b901d50 */
[----:B------:R1:W-:Y:S04]  /*1cc0*/  LDGSTS.E.BYPASS.LTC128B.128 [R205+0x9000], [R6.64] ;  /* 0x0900000006cd7fae */ /* 0x0003e8000b901d50 */
        /* <DEDUP_REMOVED lines=11> */
[----:B------:R-:W0:Y:S01]  /*1d80*/  LDGDEPBAR ;  /* 0x00000000000079af */ /* 0x000e220000000000 */
[----:B------:R-:W-:Y:S05]  /*1d90*/  @!P1 BRA `(.L_x_487) ;  /* 0x0000458000009947 */ /* 0x000fea0003800000 */
[----:B-1----:R-:W-:Y:S02]  /*1da0*/  IMAD.MOV.U32 R4, RZ, RZ, c[0x0][0x308] ;  /* 0x0000c200ff047624 */ /* 0x002fe400078e00ff */
[----:B------:R-:W-:-:S05]  /*1db0*/  IMAD.MOV.U32 R5, RZ, RZ, c[0x0][0x30c] ;  /* 0x0000c300ff057624 */ /* 0x000fca00078e00ff */
[----:B------:R1:W2:Y:S01]  /*1dc0*/  LDG.E.64 R8, [R4.64+0x8] ;  /* 0x0000081004087981 */ /* 0x0002a2000c1e1b00 */
[----:B------:R-:W-:-:S03]  /*1dd0*/  IMAD.WIDE R6, R208, 0x4, R206 ;  /* 0x00000004d0067825 */ /* 0x000fc600078e02ce */
[----:B------:R-:W3:Y:S04]  /*1de0*/  S2R R12, SR_TID.X ;  /* 0x00000000000c7919 */ /* 0x000ee80000002100 */
[----:B------:R-:W4:Y:S01]  /*1df0*/  S2R R13, SR_TID.X ;  /* 0x00000000000d7919 */ /* 0x000f220000002100 */
[----:B------:R-:W-:Y:S01]  /*1e00*/  IMAD R3, R29, c[0x0][0x1c0], R30 ;  /* 0x000070001d037a24 */ /* 0x000fe200078e021e */
[----:B------:R-:W-:Y:S01]  /*1e10*/  SHF.R.S32.HI R237, RZ, 0x1f, R24 ;  /* 0x0000001fffed7819 */ /* 0x000fe20000011418 */
[----:B------:R-:W-:Y:S01]  /*1e20*/  IMAD.MOV.U32 R199, RZ, RZ, R0 ;  /* 0x000000ffffc77224 */ /* 0x000fe200078e0000 */
[----:B------:R4:W5:Y:S04]  /*1e30*/  LDG.E R212, [R6.64] ;  /* 0x0000001006d47981 */ /* 0x000968000c1e1900 */
[----:B-1----:R-:W2:Y:S01]  /*1e40*/  LDG.E.64 R4, [R4.64] ;  /* 0x0000001004047981 */ /* 0x002ea2000c1e1b00 */
[----:B------:R-:W-:Y:S01]  /*1e50*/  IMAD.SHL.U32 R3, R3, 0x20, RZ ;  /* 0x0000002003037824 */ /* 0x000fe200078e00ff */
[----:B---3--:R-:W-:-:S02]  /*1e60*/  SHF.R.S32.HI R12, RZ, 0x1f, R12 ;  /* 0x0000001fff0c7819 */ /* 0x008fc4000001140c */
[----:B------:R1:W5:Y:S02]  /*1e70*/  LDG.E R211, [R6.64+0x20] ;  /* 0x0000201006d37981 */ /* 0x000364000c1e1900 */
[----:B----4-:R-:W-:Y:S02]  /*1e80*/  LEA.HI R12, R12, R13, RZ, 0x6 ;  /* 0x0000000d0c0c7211 */ /* 0x010fe400078f30ff */
[----:B------:R1:W5:Y:S01]  /*1e90*/  LDG.E R210, [R6.64+0x80] ;  /* 0x0000801006d27981 */ /* 0x000362000c1e1900 */
[----:B------:R-:W-:Y:S02]  /*1ea0*/  IADD3 R0, R177, 0x1800, RZ ;  /* 0x00001800b1007810 */ /* 0x000fe40007ffe0ff */
[----:B------:R-:W-:Y:S01]  /*1eb0*/  SHF.R.S32.HI R12, RZ, 0x6, R12 ;  /* 0x00000006ff0c7819 */ /* 0x000fe2000001140c */
[----:B------:R1:W5:Y:S01]  /*1ec0*/  LDG.E R209, [R6.64+0xa0] ;  /* 0x0000a01006d17981 */ /* 0x000362000c1e1900 */
[----:B------:R-:W-:Y:S02]  /*1ed0*/  SEL R0, R0, R177, !P0 ;  /* 0x000000b100007207 */ /* 0x000fe40004000000 */
[----:B------:R-:W-:Y:S01]  /*1ee0*/  IADD3 R21, R21, c[0x0][0x214], RZ ;  /* 0x0000850015157a10 */ /* 0x000fe20007ffe0ff */
[----:B------:R-:W-:-:S02]  /*1ef0*/  IMAD.MOV.U32 R214, RZ, RZ, R22 ;  /* 0x000000ffffd67224 */ /* 0x000fc400078e0016 */
[----:B------:R-:W-:Y:S01]  /*1f00*/  IMAD.MOV.U32 R213, RZ, RZ, R23 ;  /* 0x000000ffffd57224 */ /* 0x000fe200078e0017 */
[----:B------:R-:W-:Y:S01]  /*1f10*/  IADD3 R241, -R204, 0x80, R21 ;  /* 0x00000080ccf17810 */ /* 0x000fe20007ffe115 */
[----:B------:R-:W-:Y:S02]  /*1f20*/  IMAD.MOV.U32 R127, RZ, RZ, RZ ;  /* 0x000000ffff7f7224 */ /* 0x000fe400078e00ff */
[----:B-1----:R-:W-:Y:S01]  /*1f30*/  IMAD R6, R240, 0x4, R12 ;  /* 0x00000004f0067824 */ /* 0x002fe200078e020c */
[----:B--2---:R-:W-:Y:S02]  /*1f40*/  IADD3 R24, P2, P1, R3, R8, R24 ;  /* 0x0000000803187210 */ /* 0x004fe4000795e018 */
[----:B------:R-:W-:-:S04]  /*1f50*/  SHF.R.S32.HI R3, RZ, 0x1f, R3 ;  /* 0x0000001fff037819 */ /* 0x000fc80000011403 */
[----:B------:R-:W-:Y:S02]  /*1f60*/  IADD3.X R237, R3, R9, R237, P2, P1 ;  /* 0x0000000903ed7210 */ /* 0x000fe400017e24ed */
[----:B------:R-:W-:-:S04]  /*1f70*/  IADD3 R3, R179, 0x1800, RZ ;  /* 0x00001800b3037810 */ /* 0x000fc80007ffe0ff */
[----:B------:R-:W-:Y:S01]  /*1f80*/  SEL R170, R3, R179, !P0 ;  /* 0x000000b303aa7207 */ /* 0x000fe20004000000 */
[----:B------:R-:W-:-:S04]  /*1f90*/  IMAD.SHL.U32 R3, R0, 0x2, RZ ;  /* 0x0000000200037824 */ /* 0x000fc800078e00ff */
[----:B------:R-:W-:Y:S01]  /*1fa0*/  IMAD.SHL.U32 R170, R170, 0x2, RZ ;  /* 0x00000002aaaa7824 */ /* 0x000fe200078e00ff */
[----:B------:R-:W-:Y:S02]  /*1fb0*/  LOP3.LUT R0, R5, R6, RZ, 0x3c, !PT ;  /* 0x0000000605007212 */ /* 0x000fe400078e3cff */
[----:B------:R-:W-:Y:S02]  /*1fc0*/  LOP3.LUT R237, R237, R4, RZ, 0x3c, !PT ;  /* 0x00000004eded7212 */ /* 0x000fe400078e3cff */
[----:B------:R-:W-:Y:S01]  /*1fd0*/  IMAD.MOV.U32 R6, RZ, RZ, c[0x0][0x1c0] ;  /* 0x00007000ff067624 */ /* 0x000fe200078e00ff */
[C---:B------:R-:W-:Y:S01]  /*1fe0*/  IADD3 R232, R5.reuse, -0x4498517b, RZ ;  /* 0xbb67ae8505e87810 */ /* 0x040fe20007ffe0ff */
[----:B------:R-:W-:Y:S01]  /*1ff0*/  IMAD.WIDE.U32 R24, R24, -0x2daee0ad, RZ ;  /* 0xd2511f5318187825 */ /* 0x000fe200078e00ff */
[C---:B------:R-:W-:Y:S02]  /*2000*/  IADD3 R236, R5.reuse, 0x646e171e, RZ ;  /* 0x646e171e05ec7810 */ /* 0x040fe40007ffe0ff */
[C---:B------:R-:W-:Y:S01]  /*2010*/  IADD3 R235, R5.reuse, -0x56f99767, RZ ;  /* 0xa906689905eb7810 */ /* 0x040fe20007ffe0ff */
[----:B------:R-:W-:Y:S01]  /*2020*/  IMAD R6, R6, c[0x0][0x22c], RZ ;  /* 0x00008b0006067a24 */ /* 0x000fe200078e02ff */
[----:B------:R-:W-:-:S02]  /*2030*/  IADD3 R234, R5, -0x126145ec, RZ ;  /* 0xed9eba1405ea7810 */ /* 0x000fc40007ffe0ff */
[C---:B------:R-:W-:Y:S01]  /*2040*/  IADD3 R233, R5.reuse, 0x32370b8f, RZ ;  /* 0x32370b8f05e97810 */ /* 0x040fe20007ffe0ff */
[C---:B------:R-:W-:Y:S01]  /*2050*/  IMAD.SHL.U32 R245, R6.reuse, 0x10, RZ ;  /* 0x0000001006f57824 */ /* 0x040fe200078e00ff */
[----:B------:R-:W-:Y:S01]  /*2060*/  IADD3 R227, R5, 0x76cf5d0a, RZ ;  /* 0x76cf5d0a05e37810 */ /* 0x000fe20007ffe0ff */
[----:B------:R-:W-:Y:S01]  /*2070*/  IMAD.SHL.U32 R215, R6, 0x8, RZ ;  /* 0x0000000806d77824 */ /* 0x000fe200078e00ff */
[C---:B------:R-:W-:Y:S02]  /*2080*/  IADD3 R231, R4.reuse, -0x4ab325aa, RZ ;  /* 0xb54cda5604e77810 */ /* 0x040fe40007ffe0ff */
[C---:B------:R-:W-:Y:S02]  /*2090*/  IADD3 R247, R245.reuse, 0x20, RZ ;  /* 0x00000020f5f77810 */ /* 0x040fe40007ffe0ff */
[----:B------:R-:W-:Y:S02]  /*20a0*/  IADD3 R246, R245, 0x40, RZ ;  /* 0x00000040f5f67810 */ /* 0x000fe40007ffe0ff */
[C---:B------:R-:W-:Y:S01]  /*20b0*/  IADD3 R230, R4.reuse, 0x1715609d, RZ ;  /* 0x1715609d04e67810 */ /* 0x040fe20007ffe0ff */
[C---:B------:R-:W-:Y:S01]  /*20c0*/  IMAD.IADD R243, R215.reuse, 0x1, R247 ;  /* 0x00000001d7f37824 */ /* 0x040fe200078e02f7 */
[C---:B------:R-:W-:Y:S01]  /*20d0*/  IADD3 R229, R4.reuse, 0x78dde6e4, RZ ;  /* 0x78dde6e404e57810 */ /* 0x040fe20007ffe0ff */
[C---:B------:R-:W-:Y:S01]  /*20e0*/  IMAD.IADD R242, R215.reuse, 0x1, R246 ;  /* 0x00000001d7f27824 */ /* 0x040fe200078e02f6 */
[C---:B------:R-:W-:Y:S01]  /*20f0*/  IADD3 R228, R4.reuse, -0x255992d5, RZ ;  /* 0xdaa66d2b04e47810 */ /* 0x040fe20007ffe0ff */
[----:B------:R-:W-:Y:S01]  /*2100*/  IMAD.IADD R5, R215, 0x1, R243 ;  /* 0x00000001d7057824 */ /* 0x000fe200078e02f3 */
[----:B------:R-:W-:-:S02]  /*2110*/  IADD3 R225, R4, 0x3c6ef372, RZ ;  /* 0x3c6ef37204e17810 */ /* 0x000fc40007ffe0ff */
[----:B------:R-:W-:Y:S01]  /*2120*/  IADD3 R226, R4, -0x61c88647, RZ ;  /* 0x9e3779b904e27810 */ /* 0x000fe20007ffe0ff */
[----:B------:R-:W-:Y:S01]  /*2130*/  IMAD.IADD R4, R215, 0x1, R242 ;  /* 0x00000001d7047824 */ /* 0x000fe200078e02f2 */
[----:B------:R-:W-:Y:S01]  /*2140*/  LOP3.LUT R0, R25, R0, RZ, 0x3c, !PT ;  /* 0x0000000019007212 */ /* 0x000fe200078e3cff */
[C---:B------:R-:W-:Y:S01]  /*2150*/  IMAD.IADD R221, R215.reuse, 0x1, R5 ;  /* 0x00000001d7dd7824 */ /* 0x040fe200078e0205 */
[----:B------:R-:W-:Y:S01]  /*2160*/  LOP3.LUT R232, R24, R232, RZ, 0x3c, !PT ;  /* 0x000000e818e87212 */ /* 0x000fe200078e3cff */
[----:B------:R-:W-:Y:S02]  /*2170*/  IMAD.IADD R219, R215, 0x1, R4 ;  /* 0x00000001d7db7824 */ /* 0x000fe400078e0204 */
[----:B------:R-:W-:-:S04]  /*2180*/  IMAD.WIDE.U32 R216, R0, -0x326172a9, RZ ;  /* 0xcd9e8d5700d87825 */ /* 0x000fc800078e00ff */
[C---:B------:R-:W-:Y:S01]  /*2190*/  IMAD.IADD R220, R215.reuse, 0x1, R221 ;  /* 0x00000001d7dc7824 */ /* 0x040fe200078e02dd */
[----:B------:R-:W-:Y:S01]  /*21a0*/  LOP3.LUT R225, R216, R225, RZ, 0x3c, !PT ;  /* 0x000000e1d8e17212 */ /* 0x000fe200078e3cff */
[C---:B------:R-:W-:Y:S02]  /*21b0*/  IMAD.IADD R218, R215.reuse, 0x1, R219 ;  /* 0x00000001d7da7824 */ /* 0x040fe400078e02db */
[C---:B------:R-:W-:Y:S02]  /*21c0*/  IMAD.IADD R224, R215.reuse, 0x1, R220 ;  /* 0x00000001d7e07824 */ /* 0x040fe400078e02dc */
[----:B------:R-:W-:Y:S02]  /*21d0*/  IMAD.IADD R223, R215, 0x1, R218 ;  /* 0x00000001d7df7824 */ /* 0x000fe400078e02da */
.L_x_490:
[----:B------:R-:W0:Y:S01]  /*21e0*/  LDGDEPBAR ;  /* 0x00000000000079af */ /* 0x000e220000000000 */
[----:B------:R-:W-:Y:S01]  /*21f0*/  IMAD.IADD R0, R178, 0x1, R170 ;  /* 0x00000001b2007824 */ /* 0x000fe200078e02aa */
[----:B-----5:R-:W-:Y:S01]  /*2200*/  FSETP.NEU.FTZ.AND P0, PT, R212, -INF , PT ;  /* 0xff800000d400780b */ /* 0x020fe20003f1d000 */
[----:B------:R-:W-:Y:S01]  /*2210*/  IMAD.MOV.U32 R183, RZ, RZ, 0x1 ;  /* 0x00000001ffb77424 */ /* 0x000fe200078e00ff */
[----:B------:R-:W-:Y:S04]  /*2220*/  ULDC.U8 UR5, c[0x0][0x2d8] ;  /* 0x0000b60000057ab9 */ /* 0x000fe80000000000 */
[----:B------:R-:W2:Y:S01]  /*2230*/  LDL R182, [R1+0x4] ;  /* 0x0000040001b67983 */ /* 0x000ea20000100800 */
[----:B------:R-:W-:Y:S04]  /*2240*/  DEPBAR.LE SB0, 0x0 ;  /* 0x000080000000791a */ /* 0x000fe80000000000 */
[----:B------:R-:W-:Y:S08]  /*2250*/  BAR.SYNC.DEFER_BLOCKING 0x0 ;  /* 0x0000000000007b1d */ /* 0x000ff00000010000 */
[----:B------:R-:W-:Y:S08]  /*2260*/  LDSM.16.M88.4 R32, [R170] ;  /* 0x00000000aa20783b */ /* 0x000ff00000000200 */
[----:B------:R-:W1:Y:S08]  /*2270*/  LDSM.16.M88.4 R16, [R168+0x9000] ;  /* 0x00900000a810783b */ /* 0x000e700000000200 */
[----:B------:R-:W3:Y:S08]  /*2280*/  LDSM.16.M88.4 R28, [R170+0x800] ;  /* 0x00080000aa1c783b */ /* 0x000ef00000000200 */
[----:B------:R-:W4:Y:S08]  /*2290*/  LDSM.16.M88.4 R132, [R168+0x9400] ;  /* 0x00940000a884783b */ /* 0x000f300000000200 */
[----:B------:R-:W-:Y:S08]  /*22a0*/  LDSM.16.M88.4 R136, [R0] ;  /* 0x000000000088783b */ /* 0x000ff00000000200 */
[----:B------:R-:W4:Y:S01]  /*22b0*/  LDSM.16.M88.4 R140, [R169+0x9000] ;  /* 0x00900000a98c783b */ /* 0x000f220000000200 */
[-C--:B-1----:R-:W-:Y:S07]  /*22c0*/  HMMA.16816.F32.BF16 R4, R32, R16.reuse, RZ ;  /* 0x000000102004723c */ /* 0x082fee00000418ff */
[----:B------:R-:W1:Y:S01]  /*22d0*/  LDSM.16.M88.4 R144, [R0+0x800] ;  /* 0x000800000090783b */ /* 0x000e620000000200 */
[C---:B---3--:R-:W-:Y:S07]  /*22e0*/  HMMA.16816.F32.BF16 R8, R28.reuse, R16, RZ ;  /* 0x000000101c08723c */ /* 0x048fee00000418ff */
[----:B------:R-:W3:Y:S01]  /*22f0*/  LDSM.16.M88.4 R148, [R169+0x9400] ;  /* 0x00940000a994783b */ /* 0x000ee20000000200 */
[-C--:B------:R-:W-:Y:S07]  /*2300*/  HMMA.16816.F32.BF16 R12, R28, R18.reuse, RZ ;  /* 0x000000121c0c723c */ /* 0x080fee00000418ff */
[----:B------:R-:W-:Y:S01]  /*2310*/  LDSM.16.M88.4 R152, [R168+0xb000] ;  /* 0x00b00000a898783b */ /* 0x000fe20000000200 */
[C---:B------:R-:W-:Y:S07]  /*2320*/  HMMA.16816.F32.BF16 R16, R32.reuse, R18, RZ ;  /* 0x000000122010723c */ /* 0x040fee00000418ff */
[----:B------:R-:W-:Y:S01]  /*2330*/  LDSM.16.M88.4 R156, [R170+0x1800] ;  /* 0x00180000aa9c783b */ /* 0x000fe20000000200 */
[-C--:B----4-:R-:W-:Y:S07]  /*2340*/  HMMA.16816.F32.BF16 R20, R32, R132.reuse, RZ ;  /* 0x000000842014723c */ /* 0x090fee00000418ff */
[----:B------:R-:W-:Y:S01]  /*2350*/  LDSM.16.M88.4 R160, [R0+0x1000] ;  /* 0x0010000000a0783b */ /* 0x000fe20000000200 */
[C---:B------:R-:W-:Y:S07]  /*2360*/  HMMA.16816.F32.BF16 R24, R28.reuse, R132, RZ ;  /* 0x000000841c18723c */ /* 0x040fee00000418ff */
[----:B------:R-:W-:Y:S01]  /*2370*/  LDSM.16.M88.4 R164, [R169+0xb000] ;  /* 0x00b00000a9a4783b */ /* 0x000fe20000000200 */
[-C--:B------:R-:W-:Y:S08]  /*2380*/  HMMA.16816.F32.BF16 R28, R28, R134.reuse, RZ ;  /* 0x000000861c1c723c */ /* 0x080ff000000418ff */
[----:B------:R-:W-:Y:S01]  /*2390*/  HMMA.16816.F32.BF16 R32, R32, R134, RZ ;  /* 0x000000862020723c */ /* 0x000fe200000418ff */
[----:B------:R-:W4:Y:S07]  /*23a0*/  LDSM.16.M88.4 R132, [R170+0x1000] ;  /* 0x00100000aa84783b */ /* 0x000f2e0000000200 */
[-C--:B------:R-:W-:Y:S08]  /*23b0*/  HMMA.16816.F32.BF16 R4, R136, R140.reuse, R4 ;  /* 0x0000008c8804723c */ /* 0x080ff00000041804 */
[C---:B-1----:R-:W-:Y:S08]  /*23c0*/  HMMA.16816.F32.BF16 R8, R144.reuse, R140, R8 ;  /* 0x0000008c9008723c */ /* 0x042ff00000041808 */
[-C--:B------:R-:W-:Y:S08]  /*23d0*/  HMMA.16816.F32.BF16 R12, R144, R142.reuse, R12 ;  /* 0x0000008e900c723c */ /* 0x080ff0000004180c */
[C---:B------:R-:W-:Y:S01]  /*23e0*/  HMMA.16816.F32.BF16 R16, R136.reuse, R142, R16 ;  /* 0x0000008e8810723c */ /* 0x040fe20000041810 */
[----:B------:R-:W1:Y:S07]  /*23f0*/  LDSM.16.M88.4 R140, [R168+0xb400] ;  /* 0x00b40000a88c783b */ /* 0x000e6e0000000200 */
[-C--:B---3--:R-:W-:Y:S08]  /*2400*/  HMMA.16816.F32.BF16 R20, R136, R148.reuse, R20 ;  /* 0x000000948814723c */ /* 0x088ff00000041814 */
[C---:B------:R-:W-:Y:S08]  /*2410*/  HMMA.16816.F32.BF16 R24, R144.reuse, R148, R24 ;  /* 0x000000949018723c */ /* 0x040ff00000041818 */
[-C--:B------:R-:W-:Y:S01]  /*2420*/  HMMA.16816.F32.BF16 R28, R144, R150.reuse, R28 ;  /* 0x00000096901c723c */ /* 0x080fe2000004181c */
[----:B------:R-:W3:Y:S07]  /*2430*/  LDSM.16.M88.4 R144, [R0+0x1800] ;  /* 0x001800000090783b */ /* 0x000eee0000000200 */
[----:B------:R-:W-:Y:S01]  /*2440*/  HMMA.16816.F32.BF16 R32, R136, R150, R32 ;  /* 0x000000968820723c */ /* 0x000fe20000041820 */
[----:B------:R-:W2:Y:S07]  /*2450*/  LDSM.16.M88.4 R136, [R169+0xb400] ;  /* 0x00b40000a988783b */ /* 0x000eae0000000200 */
[-C--:B----4-:R-:W-:Y:S01]  /*2460*/  HMMA.16816.F32.BF16 R4, R132, R152.reuse, R4 ;  /* 0x000000988404723c */ /* 0x090fe20000041804 */
        /* <DEDUP_REMOVED lines=13> */
[C---:B---3--:R-:W-:Y:S08]  /*2540*/  HMMA.16816.F32.BF16 R8, R144.reuse, R164, R8 ;  /* 0x000000a49008723c */ /* 0x048ff00000041808 */
[-C--:B------:R-:W-:Y:S08]  /*2550*/  HMMA.16816.F32.BF16 R12, R144, R166.reuse, R12 ;  /* 0x000000a6900c723c */ /* 0x080ff0000004180c */
[C---:B------:R-:W-:Y:S01]  /*2560*/  HMMA.16816.F32.BF16 R16, R160.reuse, R166, R16 ;  /* 0x000000a6a010723c */ /* 0x040fe20000041810 */
[----:B------:R-:W3:Y:S07]  /*2570*/  LDSM.16.M88.4 R164, [R169+0xd000] ;  /* 0x00d00000a9a4783b */ /* 0x000eee0000000200 */
[-C--:B--2---:R-:W-:Y:S08]  /*2580*/  HMMA.16816.F32.BF16 R20, R160, R136.reuse, R20 ;  /* 0x00000088a014723c */ /* 0x084ff00000041814 */
[C---:B------:R-:W-:Y:S08]  /*2590*/  HMMA.16816.F32.BF16 R24, R144.reuse, R136, R24 ;  /* 0x000000889018723c */ /* 0x040ff00000041818 */
[-C--:B------:R-:W-:Y:S07]  /*25a0*/  HMMA.16816.F32.BF16 R28, R144, R138.reuse, R28 ;  /* 0x0000008a901c723c */ /* 0x080fee000004181c */
[----:B------:R-:W-:Y:S01]  /*25b0*/  IMAD.SHL.U32 R144, R194, 0x40, RZ ;  /* 0x00000040c2907824 */ /* 0x000fe200078e00ff */
[----:B------:R-:W-:Y:S04]  /*25c0*/  HMMA.16816.F32.BF16 R32, R160, R138, R32 ;  /* 0x0000008aa020723c */ /* 0x000fe80000041820 */
[----:B------:R-:W-:Y:S04]  /*25d0*/  ISETP.GE.AND P6, PT, R144, R241, PT ;  /* 0x000000f19000720c */ /* 0x000fe80003fc6270 */
[-C--:B-1----:R-:W-:Y:S08]  /*25e0*/  HMMA.16816.F32.BF16 R4, R132, R140.reuse, R4 ;  /* 0x0000008c8404723c */ /* 0x082ff00000041804 */
[C---:B------:R-:W-:Y:S01]  /*25f0*/  HMMA.16816.F32.BF16 R8, R148.reuse, R140, R8 ;  /* 0x0000008c9408723c */ /* 0x040fe20000041808 */
[----:B------:R-:W-:Y:S01]  /*2600*/  @!P6 IADD3 R136, R208, -c[0x0][0x214], R183 ;  /* 0x80008500d088ea10 */ /* 0x000fe20007ffe0b7 */
[----:B------:R-:W1:Y:S03]  /*2610*/  @!P6 S2R R137, SR_TID.X ;  /* 0x000000000089e919 */ /* 0x000e660000002100 */
[----:B------:R-:W-:Y:S02]  /*2620*/  @!P6 IADD3 R144, R144, R136, R204 ;  /* 0x000000889090e210 */ /* 0x000fe40007ffe0cc */
[----:B------:R-:W-:Y:S01]  /*2630*/  FMUL.FTZ R141, R211, 1.4426950216293334961 ;  /* 0x3fb8aa3bd38d7820 */ /* 0x000fe20000410000 */
[-C--:B------:R-:W-:Y:S01]  /*2640*/  HMMA.16816.F32.BF16 R12, R148, R142.reuse, R12 ;  /* 0x0000008e940c723c */ /* 0x080fe2000004180c */
[----:B------:R-:W-:Y:S04]  /*2650*/  @!P6 IADD3 R140, R144, 0x8, RZ ;  /* 0x00000008908ce810 */ /* 0x000fe80007ffe0ff */
[-C--:B------:R-:W-:Y:S03]  /*2660*/  @!P6 IMNMX R140, R140, R204.reuse, PT ;  /* 0x000000cc8c8ce217 */ /* 0x080fe60003800200 */
[C---:B------:R-:W-:Y:S07]  /*2670*/  HMMA.16816.F32.BF16 R16, R132.reuse, R142, R16 ;  /* 0x0000008e8410723c */ /* 0x040fee0000041810 */
[----:B------:R-:W-:Y:S01]  /*2680*/  @!P6 IMNMX R142, R144, R204, PT ;  /* 0x000000cc908ee217 */ /* 0x000fe20003800200 */
[-C--:B------:R-:W-:Y:S01]  /*2690*/  HMMA.16816.F32.BF16 R20, R132, R152.reuse, R20 ;  /* 0x000000988414723c */ /* 0x080fe20000041814 */
[----:B------:R-:W-:Y:S03]  /*26a0*/  FMUL.FTZ R143, R212, 1.4426950216293334961 ;  /* 0x3fb8aa3bd48f7820 */ /* 0x000fe60000410000 */
[----:B-1----:R-:W-:Y:S02]  /*26b0*/  @!P6 IMAD.SHL.U32 R137, R137, 0x2, RZ ;  /* 0x000000028989e824 */ /* 0x002fe400078e00ff */
[----:B------:R-:W-:Y:S02]  /*26c0*/  FSEL R143, R143, RZ, P0 ;  /* 0x000000ff8f8f7208 */ /* 0x000fe40000000000 */
[----:B------:R-:W-:Y:S01]  /*26d0*/  FSETP.NEU.FTZ.AND P0, PT, R211, -INF , PT ;  /* 0xff800000d300780b */ /* 0x000fe20003f1d000 */
[C---:B------:R-:W-:Y:S03]  /*26e0*/  HMMA.16816.F32.BF16 R24, R148.reuse, R152, R24 ;  /* 0x000000989418723c */ /* 0x040fe60000041818 */
[----:B------:R-:W-:Y:S02]  /*26f0*/  @!P6 LOP3.LUT R138, R182, 0x6, R137, 0xf8, !PT ;  /* 0x00000006b68ae812 */ /* 0x000fe400078ef889 */
[----:B------:R-:W-:Y:S03]  /*2700*/  FSEL R141, R141, RZ, P0 ;  /* 0x000000ff8d8d7208 */ /* 0x000fe60000000000 */
[-C--:B------:R-:W-:Y:S08]  /*2710*/  HMMA.16816.F32.BF16 R28, R148, R154.reuse, R28 ;  /* 0x0000009a941c723c */ /* 0x080ff0000004181c */
[----:B------:R-:W-:Y:S01]  /*2720*/  HMMA.16816.F32.BF16 R32, R132, R154, R32 ;  /* 0x0000009a8420723c */ /* 0x000fe20000041820 */
[----:B------:R1:W2:Y:S07]  /*2730*/  LDSM.16.M88.4 R132, [R0+0x2800] ;  /* 0x002800000084783b */ /* 0x0002ae0000000200 */
[-C--:B---3--:R-:W-:Y:S01]  /*2740*/  HMMA.16816.F32.BF16 R4, R156, R164.reuse, R4 ;  /* 0x000000a49c04723c */ /* 0x088fe20000041804 */
[----:B-1----:R-:W-:Y:S04]  /*2750*/  IMAD R0, R194, 0x4, R244 ;  /* 0x00000004c2007824 */ /* 0x002fe800078e02f4 */
[C---:B------:R-:W-:Y:S01]  /*2760*/  IMAD.WIDE.U32 R136, R0.reuse, -0x326172a9, RZ ;  /* 0xcd9e8d5700887825 */ /* 0x040fe200078e00ff */
[----:B------:R-:W-:Y:S03]  /*2770*/  IADD3 R139, R0, 0x2, RZ ;  /* 0x00000002008b7810 */ /* 0x000fe60007ffe0ff */
[----:B------:R-:W-:Y:S03]  /*2780*/  @!P6 IMAD R0, R240, 0x80, R138 ;  /* 0x00000080f000e824 */ /* 0x000fe600078e028a */
[-C--:B------:R-:W-:Y:S01]  /*2790*/  LOP3.LUT R137, R137, R237.reuse, RZ, 0x3c, !PT ;  /* 0x000000ed89897212 */ /* 0x080fe200078e3cff */
[----:B------:R-:W-:Y:S01]  /*27a0*/  IMAD.WIDE.U32 R138, R139, -0x326172a9, RZ ;  /* 0xcd9e8d578b8a7825 */ /* 0x000fe200078e00ff */
[--C-:B------:R-:W-:Y:S02]  /*27b0*/  LOP3.LUT R147, R217, R136, R226.reuse, 0x96, !PT ;  /* 0x00000088d9937212 */ /* 0x100fe400078e96e2 */
[C---:B------:R-:W-:Y:S01]  /*27c0*/  @!P6 IADD3 R145, R0.reuse, 0x1, RZ ;  /* 0x000000010091e810 */ /* 0x040fe20007ffe0ff */
[----:B------:R-:W-:Y:S01]  /*27d0*/  IMAD.WIDE.U32 R136, R137, -0x2daee0ad, RZ ;  /* 0xd2511f5389887825 */ /* 0x000fe200078e00ff */
[----:B------:R-:W-:Y:S02]  /*27e0*/  @!P6 ISETP.GE.AND P1, PT, R0, R142, PT ;  /* 0x0000008e0000e20c */ /* 0x000fe40003f26270 */
[----:B------:R-:W-:Y:S01]  /*27f0*/  LOP3.LUT R146, R139, R237, RZ, 0x3c, !PT ;  /* 0x000000ed8b927212 */ /* 0x000fe200078e3cff */
[----:B------:R-:W-:Y:S03]  /*2800*/  IMAD.WIDE.U32 R152, R147, -0x2daee0ad, RZ ;  /* 0xd2511f5393987825 */ /* 0x000fe600078e00ff */
[----:B------:R-:W-:Y:S01]  /*2810*/  @!P6 FSEL R4, R4, -INF , !P1 ;  /* 0xff8000000404e808 */ /* 0x000fe20004800000 */
[C---:B--2---:R-:W-:Y:S01]  /*2820*/  HMMA.16816.F32.BF16 R8, R132.reuse, R164, R8 ;  /* 0x000000a48408723c */ /* 0x044fe20000041808 */
[----:B------:R-:W-:Y:S02]  /*2830*/  LOP3.LUT R139, R217, R138, R226, 0x96, !PT ;  /* 0x0000008ad98b7212 */ /* 0x000fe400078e96e2 */
[----:B------:R-:W-:Y:S01]  /*2840*/  @!P6 ISETP.GE.AND P1, PT, R145, R142, PT ;  /* 0x0000008e9100e20c */ /* 0x000fe20003f26270 */
[--C-:B------:R-:W-:Y:S01]  /*2850*/  FFMA.FTZ R4, R4, c[0x0][0x23c], -R143.reuse ;  /* 0x00008f0004047a23 */ /* 0x100fe2000001088f */
[-C--:B------:R-:W-:Y:S01]  /*2860*/  @!P6 ISETP.GE.AND P0, PT, R0, R140.reuse, PT ;  /* 0x0000008c0000e20c */ /* 0x080fe20003f06270 */
[----:B------:R-:W-:Y:S01]  /*2870*/  IMAD.WIDE.U32 R154, R139, -0x2daee0ad, RZ ;  /* 0xd2511f538b9a7825 */ /* 0x000fe200078e00ff */
[----:B------:R-:W-:Y:S01]  /*2880*/  @!P6 FSEL R5, R5, -INF , !P1 ;  /* 0xff8000000505e808 */ /* 0x000fe20004800000 */
[----:B------:R1:W-:Y:S01]  /*2890*/  MUFU.EX2 R184, R4 ;  /* 0x0000000400b87308 */ /* 0x0003e20000000800 */
[----:B------:R-:W-:Y:S01]  /*28a0*/  @!P6 FSEL R6, R6, -INF , !P0 ;  /* 0xff8000000606e808 */ /* 0x000fe20004000000 */
[-C--:B------:R-:W-:Y:S01]  /*28b0*/  HMMA.16816.F32.BF16 R12, R132, R166.reuse, R12 ;  /* 0x000000a6840c723c */ /* 0x080fe2000004180c */
[----:B------:R-:W-:Y:S01]  /*28c0*/  @!P6 ISETP.GE.AND P0, PT, R145, R140, PT ;  /* 0x0000008c9100e20c */ /* 0x000fe20003f06270 */
[----:B------:R-:W-:Y:S01]  /*28d0*/  FFMA.FTZ R138, R5, c[0x0][0x23c], -R143 ;  /* 0x00008f00058a7a23 */ /* 0x000fe2000001088f */
[----:B------:R-:W-:Y:S02]  /*28e0*/  LOP3.LUT R147, R232, R137, RZ, 0x3c, !PT ;  /* 0x00000089e8937212 */ /* 0x000fe400078e3cff */
[----:B------:R-:W-:Y:S02]  /*28f0*/  @!P6 FSEL R7, R7, -INF , !P0 ;  /* 0xff8000000707e808 */ /* 0x000fe40004000000 */
[----:B------:R-:W-:Y:S01]  /*2900*/  FSETP.NEU.FTZ.AND P0, PT, R210, -INF , PT ;  /* 0xff800000d200780b */ /* 0x000fe20003f1d000 */
[----:B------:R2:W-:Y:S01]  /*2910*/  MUFU.EX2 R183, R138 ;  /* 0x0000008a00b77308 */ /* 0x0005e20000000800 */
[----:B------:R-:W-:Y:S01]  /*2920*/  LOP3.LUT R148, R153, R136, R227, 0x96, !PT ;  /* 0x0000008899947212 */ /* 0x000fe200078e96e3 */
[C---:B------:R-:W-:Y:S04]  /*2930*/  HMMA.16816.F32.BF16 R16, R156.reuse, R166, R16 ;  /* 0x000000a69c10723c */ /* 0x040fe80000041810 */
[----:B------:R-:W-:Y:S04]  /*2940*/  IMAD.WIDE.U32 R148, R148, -0x326172a9, RZ ;  /* 0xcd9e8d5794947825 */ /* 0x000fe800078e00ff */
[----:B-1----:R-:W-:Y:S04]  /*2950*/  IMAD.WIDE.U32 R4, R146, -0x2daee0ad, RZ ;  /* 0xd2511f5392047825 */ /* 0x002fe800078e00ff */
[--C-:B------:R-:W-:Y:S01]  /*2960*/  FFMA.FTZ R146, R7, c[0x0][0x23c], -R141.reuse ;  /* 0x00008f0007927a23 */ /* 0x100fe2000001088d */
[----:B------:R-:W-:Y:S01]  /*2970*/  LOP3.LUT R151, R232, R5, RZ, 0x3c, !PT ;  /* 0x00000005e8977212 */ /* 0x000fe200078e3cff */
[----:B------:R-:W-:Y:S01]  /*2980*/  FFMA.FTZ R5, R6, c[0x0][0x23c], -R141 ;  /* 0x00008f0006057a23 */ /* 0x000fe2000001088d */
[----:B------:R-:W-:Y:S01]  /*2990*/  @!P6 IADD3 R6, R144, 0x20, RZ ;  /* 0x000000209006e810 */ /* 0x000fe20007ffe0ff */
[----:B------:R1:W3:Y:S01]  /*29a0*/  MUFU.EX2 R190, R146 ;  /* 0x0000009200be7308 */ /* 0x0002e20000000800 */
[----:B------:R-:W-:Y:S01]  /*29b0*/  LOP3.LUT R150, R155, R4, R227, 0x96, !PT ;  /* 0x000000049b967212 */ /* 0x000fe200078e96e3 */
[----:B------:R-:W-:Y:S01]  /*29c0*/  FMUL.FTZ R4, R210, 1.4426950216293334961 ;  /* 0x3fb8aa3bd2047820 */ /* 0x000fe20000410000 */
[----:B------:R-:W-:Y:S01]  /*29d0*/  @!P6 IMNMX R6, R6, R204, PT ;  /* 0x000000cc0606e217 */ /* 0x000fe20003800200 */
[----:B--2---:R-:W2:Y:S03]  /*29e0*/  LDSM.16.M88.4 R136, [R169+0xd400] ;  /* 0x00d40000a988783b */ /* 0x004ea60000000200 */
[-C--:B------:R-:W-:Y:S02]  /*29f0*/  @!P6 ISETP.GE.AND P1, PT, R0, R6.reuse, PT ;  /* 0x000000060000e20c */ /* 0x080fe40003f26270 */
[----:B------:R-:W-:Y:S01]  /*2a00*/  FSEL R7, R4, RZ, P0 ;  /* 0x000000ff04077208 */ /* 0x000fe20000000000 */
[----:B------:R4:W2:Y:S01]  /*2a10*/  MUFU.EX2 R182, R5 ;  /* 0x0000000500b67308 */ /* 0x0008a20000000800 */
[----:B------:R-:W-:Y:S01]  /*2a20*/  @!P6 ISETP.GE.AND P0, PT, R145, R6, PT ;  /* 0x000000069100e20c */ /* 0x000fe20003f06270 */
[----:B------:R-:W-:Y:S01]  /*2a30*/  FMUL.FTZ R4, R209, 1.4426950216293334961 ;  /* 0x3fb8aa3bd1047820 */ /* 0x000fe20000410000 */
[----:B------:R-:W-:Y:S02]  /*2a40*/  @!P6 FSEL R8, R8, -INF , !P1 ;  /* 0xff8000000808e808 */ /* 0x000fe40004800000 */
[----:B------:R-:W-:Y:S02]  /*2a50*/  @!P6 FSEL R9, R9, -INF , !P0 ;  /* 0xff8000000909e808 */ /* 0x000fe40004000000 */
[----:B------:R-:W-:Y:S01]  /*2a60*/  FSETP.NEU.FTZ.AND P1, PT, R209, -INF , PT ;  /* 0xff800000d100780b */ /* 0x000fe20003f3d000 */
[--C-:B------:R-:W-:Y:S02]  /*2a70*/  FFMA.FTZ R8, R8, c[0x0][0x23c], -R7.reuse ;  /* 0x00008f0008087a23 */ /* 0x100fe40000010807 */
[--C-:B------:R-:W-:Y:S01]  /*2a80*/  FFMA.FTZ R9, R9, c[0x0][0x23c], -R7.reuse ;  /* 0x00008f0009097a23 */ /* 0x100fe20000010807 */
[----:B------:R-:W-:Y:S01]  /*2a90*/  FSEL R4, R4, RZ, P1 ;  /* 0x000000ff04047208 */ /* 0x000fe20000800000 */
[----:B------:R3:W3:Y:S01]  /*2aa0*/  MUFU.EX2 R191, R8 ;  /* 0x0000000800bf7308 */ /* 0x0006e20000000800 */
[----:B-1----:R-:W-:Y:S05]  /*2ab0*/  IMAD.WIDE.U32 R146, R147, -0x326172a9, RZ ;  /* 0xcd9e8d5793927825 */ /* 0x002fea00078e00ff */
[----:B------:R-:W-:Y:S04]  /*2ac0*/  LOP3.LUT R146, R149, R146, R228, 0x96, !PT ;  /* 0x0000009295927212 */ /* 0x000fe800078e96e4 */
[----:B------:R1:W1:Y:S01]  /*2ad0*/  MUFU.EX2 R189, R9 ;  /* 0x0000000900bd7308 */ /* 0x0002620000000800 */
[----:B----4-:R-:W-:Y:S02]  /*2ae0*/  @!P6 IADD3 R5, R144, 0x28, RZ ;  /* 0x000000289005e810 */ /* 0x010fe40007ffe0ff */
[----:B------:R-:W-:Y:S02]  /*2af0*/  LOP3.LUT R144, R225, R147, RZ, 0x3c, !PT ;  /* 0x00000093e1907212 */ /* 0x000fe400078e3cff */
[----:B------:R-:W-:Y:S04]  /*2b00*/  @!P6 IMNMX R5, R5, R204, PT ;  /* 0x000000cc0505e217 */ /* 0x000fe80003800200 */
[-C--:B------:R-:W-:Y:S01]  /*2b10*/  @!P6 ISETP.GE.AND P0, PT, R145, R5.reuse, PT ;  /* 0x000000059100e20c */ /* 0x080fe20003f06270 */
[----:B------:R-:W-:Y:S01]  /*2b20*/  IMAD.WIDE.U32 R144, R144, -0x2daee0ad, RZ ;  /* 0xd2511f5390907825 */ /* 0x000fe200078e00ff */
[CC--:B------:R-:W-:Y:S01]  /*2b30*/  @!P6 ISETP.GE.AND P2, PT, R0.reuse, R5.reuse, PT ;  /* 0x000000050000e20c */ /* 0x0c0fe20003f46270 */
[-C--:B--2---:R-:W-:Y:S01]  /*2b40*/  HMMA.16816.F32.BF16 R20, R156, R136.reuse, R20 ;  /* 0x000000889c14723c */ /* 0x084fe20000041814 */
[----:B------:R-:W-:Y:S02]  /*2b50*/  @!P6 FSEL R11, R11, -INF , !P0 ;  /* 0xff8000000b0be808 */ /* 0x000fe40004000000 */
[----:B---3--:R-:W-:Y:S02]  /*2b60*/  @!P6 IADD3 R8, R0, 0x8, RZ ;  /* 0x000000080008e810 */ /* 0x008fe40007ffe0ff */
[----:B------:R-:W-:Y:S01]  /*2b70*/  @!P6 FSEL R10, R10, -INF , !P2 ;  /* 0xff8000000a0ae808 */ /* 0x000fe20005000000 */
[--C-:B------:R-:W-:Y:S01]  /*2b80*/  FFMA.FTZ R11, R11, c[0x0][0x23c], -R4.reuse ;  /* 0x00008f000b0b7a23 */ /* 0x100fe20000010804 */
[CC--:B------:R-:W-:Y:S01]  /*2b90*/  @!P6 ISETP.GE.AND P5, PT, R8.reuse, R5.reuse, PT ;  /* 0x000000050800e20c */ /* 0x0c0fe20003fa6270 */
[C---:B------:R-:W-:Y:S01]  /*2ba0*/  HMMA.16816.F32.BF16 R24, R132.reuse, R136, R24 ;  /* 0x000000888418723c */ /* 0x040fe20000041818 */
[C---:B------:R-:W-:Y:S01]  /*2bb0*/  @!P6 ISETP.GE.AND P3, PT, R8.reuse, R6, PT ;  /* 0x000000060800e20c */ /* 0x040fe20003f66270 */
[----:B------:R-:W-:Y:S01]  /*2bc0*/  MUFU.EX2 R192, R11 ;  /* 0x0000000b00c07308 */ /* 0x000fe20000000800 */
[----:B------:R-:W-:Y:S01]  /*2bd0*/  @!P6 ISETP.GE.AND P1, PT, R8, R142, PT ;  /* 0x0000008e0800e20c */ /* 0x000fe20003f26270 */
[--C-:B------:R-:W-:Y:S01]  /*2be0*/  FFMA.FTZ R10, R10, c[0x0][0x23c], -R4.reuse ;  /* 0x00008f000a0a7a23 */ /* 0x100fe20000010804 */
[----:B-1----:R-:W-:Y:S02]  /*2bf0*/  @!P6 IADD3 R9, R0, 0x9, RZ ;  /* 0x000000090009e810 */ /* 0x002fe40007ffe0ff */
[----:B------:R-:W-:Y:S01]  /*2c00*/  @!P6 FSEL R14, R14, -INF , !P5 ;  /* 0xff8000000e0ee808 */ /* 0x000fe20006800000 */
[-C--:B------:R-:W-:Y:S01]  /*2c10*/  HMMA.16816.F32.BF16 R28, R132, R138.reuse, R28 ;  /* 0x0000008a841c723c */ /* 0x080fe2000004181c */
[CC--:B------:R-:W-:Y:S02]  /*2c20*/  @!P6 ISETP.GE.AND P4, PT, R9.reuse, R5.reuse, PT ;  /* 0x000000050900e20c */ /* 0x0c0fe40003f86270 */
[----:B------:R-:W-:Y:S01]  /*2c30*/  @!P6 ISETP.GE.AND P0, PT, R9, R6, PT ;  /* 0x000000060900e20c */ /* 0x000fe20003f06270 */
[--C-:B------:R-:W-:Y:S01]  /*2c40*/  FFMA.FTZ R14, R14, c[0x0][0x23c], -R4.reuse ;  /* 0x00008f000e0e7a23 */ /* 0x100fe20000010804 */
[----:B------:R-:W-:Y:S01]  /*2c50*/  @!P6 FSEL R15, R15, -INF , !P4 ;  /* 0xff8000000f0fe808 */ /* 0x000fe20006000000 */
[----:B------:R1:W2:Y:S01]  /*2c60*/  MUFU.EX2 R193, R10 ;  /* 0x0000000a00c17308 */ /* 0x0002a20000000800 */
[----:B------:R-:W-:Y:S01]  /*2c70*/  @!P6 FSEL R12, R12, -INF , !P3 ;  /* 0xff8000000c0ce808 */ /* 0x000fe20005800000 */
[----:B------:R-:W-:Y:S01]  /*2c80*/  HMMA.16816.F32.BF16 R32, R156, R138, R32 ;  /* 0x0000008a9c20723c */ /* 0x000fe20000041820 */
[----:B------:R-:W-:Y:S02]  /*2c90*/  @!P6 FSEL R13, R13, -INF , !P0 ;  /* 0xff8000000d0de808 */ /* 0x000fe40004000000 */
[----:B------:R-:W-:Y:S01]  /*2ca0*/  @!P6 ISETP.GE.AND P3, PT, R9, R142, PT ;  /* 0x0000008e0900e20c */ /* 0x000fe20003f66270 */
[----:B------:R-:W-:Y:S01]  /*2cb0*/  FFMA.FTZ R15, R15, c[0x0][0x23c], -R4 ;  /* 0x00008f000f0f7a23 */ /* 0x000fe20000010804 */
[----:B------:R-:W-:Y:S01]  /*2cc0*/  @!P6 FSEL R16, R16, -INF , !P1 ;  /* 0xff8000001010e808 */ /* 0x000fe20004800000 */
[--C-:B------:R-:W-:Y:S01]  /*2cd0*/  FFMA.FTZ R12, R12, c[0x0][0x23c], -R7.reuse ;  /* 0x00008f000c0c7a23 */ /* 0x100fe20000010807 */
[----:B------:R-:W-:Y:S01]  /*2ce0*/  @!P6 FSEL R17, R17, -INF , !P3 ;  /* 0xff8000001111e808 */ /* 0x000fe20005800000 */
[----:B------:R-:W-:Y:S01]  /*2cf0*/  MUFU.EX2 R187, R14 ;  /* 0x0000000e00bb7308 */ /* 0x000fe20000000800 */
[-C--:B------:R-:W-:Y:S02]  /*2d00*/  @!P6 ISETP.GE.AND P2, PT, R8, R140.reuse, PT ;  /* 0x0000008c0800e20c */ /* 0x080fe40003f46270 */
[----:B------:R-:W-:Y:S01]  /*2d10*/  @!P6 ISETP.GE.AND P0, PT, R9, R140, PT ;  /* 0x0000008c0900e20c */ /* 0x000fe20003f06270 */
[----:B------:R-:W-:Y:S01]  /*2d20*/  FFMA.FTZ R13, R13, c[0x0][0x23c], -R7 ;  /* 0x00008f000d0d7a23 */ /* 0x000fe20000010807 */
[----:B------:R-:W-:Y:S01]  /*2d30*/  @!P6 IADD3 R8, R0, 0x10, RZ ;  /* 0x000000100008e810 */ /* 0x000fe20007ffe0ff */
[--C-:B------:R-:W-:Y:S01]  /*2d40*/  FFMA.FTZ R16, R16, c[0x0][0x23c], -R143.reuse ;  /* 0x00008f0010107a23 */ /* 0x100fe2000001088f */
[----:B------:R-:W-:Y:S01]  /*2d50*/  @!P6 FSEL R18, R18, -INF , !P2 ;  /* 0xff8000001212e808 */ /* 0x000fe20005000000 */
[----:B------:R-:W-:Y:S01]  /*2d60*/  FFMA.FTZ R17, R17, c[0x0][0x23c], -R143 ;  /* 0x00008f0011117a23 */ /* 0x000fe2000001088f */
[C---:B------:R-:W-:Y:S01]  /*2d70*/  @!P6 ISETP.GE.AND P1, PT, R8.reuse, R6, PT ;  /* 0x000000060800e20c */ /* 0x040fe20003f26270 */
[----:B------:R3:W-:Y:S01]  /*2d80*/  MUFU.EX2 R188, R15 ;  /* 0x0000000f00bc7308 */ /* 0x0007e20000000800 */
[----:B------:R-:W-:Y:S01]  /*2d90*/  @!P6 ISETP.GE.AND P5, PT, R8, R142, PT ;  /* 0x0000008e0800e20c */ /* 0x000fe20003fa6270 */
[----:B------:R-:W-:Y:S01]  /*2da0*/  IMAD.WIDE.U32 R136, R150, -0x326172a9, RZ ;  /* 0xcd9e8d5796887825 */ /* 0x000fe200078e00ff */
[C---:B------:R-:W-:Y:S02]  /*2db0*/  @!P6 ISETP.GE.AND P3, PT, R8.reuse, R5, PT ;  /* 0x000000050800e20c */ /* 0x040fe40003f66270 */
[----:B------:R-:W-:Y:S01]  /*2dc0*/  @!P6 ISETP.GE.AND P4, PT, R8, R140, PT ;  /* 0x0000008c0800e20c */ /* 0x000fe20003f86270 */
[----:B-1----:R-:W-:Y:S01]  /*2dd0*/  IMAD.WIDE.U32 R10, R151, -0x326172a9, RZ ;  /* 0xcd9e8d57970a7825 */ /* 0x002fe200078e00ff */
[----:B------:R-:W-:Y:S02]  /*2de0*/  @!P6 IADD3 R8, R0, 0x11, RZ ;  /* 0x000000110008e810 */ /* 0x000fe40007ffe0ff */
[----:B------:R-:W-:Y:S01]  /*2df0*/  @!P6 FSEL R19, R19, -INF , !P0 ;  /* 0xff8000001313e808 */ /* 0x000fe20004000000 */
[----:B------:R-:W1:Y:S01]  /*2e00*/  MUFU.EX2 R185, R12 ;  /* 0x0000000c00b97308 */ /* 0x000e620000000800 */
[----:B------:R-:W-:Y:S01]  /*2e10*/  @!P6 FSEL R24, R24, -INF , !P1 ;  /* 0xff8000001818e808 */ /* 0x000fe20004800000 */
[--C-:B------:R-:W-:Y:S01]  /*2e20*/  FFMA.FTZ R18, R18, c[0x0][0x23c], -R141.reuse ;  /* 0x00008f0012127a23 */ /* 0x100fe2000001088d */
[----:B------:R-:W-:Y:S01]  /*2e30*/  @!P6 ISETP.GE.AND P2, PT, R8, R142, PT ;  /* 0x0000008e0800e20c */ /* 0x000fe20003f46270 */
[----:B------:R-:W-:Y:S01]  /*2e40*/  FFMA.FTZ R19, R19, c[0x0][0x23c], -R141 ;  /* 0x00008f0013137a23 */ /* 0x000fe2000001088d */
[----:B------:R-:W-:Y:S01]  /*2e50*/  LOP3.LUT R9, R225, R11, RZ, 0x3c, !PT ;  /* 0x0000000be1097212 */ /* 0x000fe200078e3cff */
[----:B------:R-:W-:Y:S01]  /*2e60*/  FFMA.FTZ R24, R24, c[0x0][0x23c], -R7 ;  /* 0x00008f0018187a23 */ /* 0x000fe20000010807 */
[----:B------:R-:W-:Y:S02]  /*2e70*/  @!P6 FSEL R21, R21, -INF , !P2 ;  /* 0xff8000001515e808 */ /* 0x000fe40005000000 */
[C---:B------:R-:W-:Y:S01]  /*2e80*/  @!P6 ISETP.GE.AND P0, PT, R8.reuse, R140, PT ;  /* 0x0000008c0800e20c */ /* 0x040fe20003f06270 */
[----:B------:R4:W-:Y:S01]  /*2e90*/  MUFU.EX2 R186, R13 ;  /* 0x0000000d00ba7308 */ /* 0x0009e20000000800 */
[-C--:B------:R-:W-:Y:S01]  /*2ea0*/  @!P6 ISETP.GE.AND P2, PT, R8, R5.reuse, PT ;  /* 0x000000050800e20c */ /* 0x080fe20003f46270 */
[--C-:B------:R-:W-:Y:S01]  /*2eb0*/  FFMA.FTZ R21, R21, c[0x0][0x23c], -R143.reuse ;  /* 0x00008f0015157a23 */ /* 0x100fe2000001088f */
[----:B------:R-:W-:Y:S01]  /*2ec0*/  @!P6 FSEL R20, R20, -INF , !P5 ;  /* 0xff8000001414e808 */ /* 0x000fe20006800000 */
[----:B---3--:R-:W-:Y:S01]  /*2ed0*/  IMAD.WIDE.U32 R14, R146, -0x2daee0ad, RZ ;  /* 0xd2511f53920e7825 */ /* 0x008fe200078e00ff */
[----:B------:R-:W-:Y:S02]  /*2ee0*/  @!P6 ISETP.GE.AND P5, PT, R8, R6, PT ;  /* 0x000000060800e20c */ /* 0x000fe40003fa6270 */
[----:B------:R-:W-:Y:S01]  /*2ef0*/  LOP3.LUT R10, R137, R10, R228, 0x96, !PT ;  /* 0x0000000a890a7212 */ /* 0x000fe200078e96e4 */
[----:B------:R-:W-:Y:S01]  /*2f00*/  FFMA.FTZ R20, R20, c[0x0][0x23c], -R143 ;  /* 0x00008f0014147a23 */ /* 0x000fe2000001088f */
[----:B------:R-:W-:Y:S01]  /*2f10*/  @!P6 IADD3 R8, R0, 0x18, RZ ;  /* 0x000000180008e810 */ /* 0x000fe20007ffe0ff */
[----:B------:R3:W-:Y:S01]  /*2f20*/  MUFU.EX2 R167, R16 ;  /* 0x0000001000a77308 */ /* 0x0007e20000000800 */
[----:B------:R-:W-:Y:S01]  /*2f30*/  @!P6 FSEL R22, R22, -INF , !P4 ;  /* 0xff8000001616e808 */ /* 0x000fe20006000000 */
[----:B------:R-:W-:Y:S01]  /*2f40*/  IMAD.WIDE.U32 R132, R10, -0x2daee0ad, RZ ;  /* 0xd2511f530a847825 */ /* 0x000fe200078e00ff */
[----:B------:R-:W-:Y:S02]  /*2f50*/  @!P6 IADD3 R0, R0, 0x19, RZ ;  /* 0x000000190000e810 */ /* 0x000fe40007ffe0ff */
[----:B------:R-:W-:Y:S01]  /*2f60*/  @!P6 ISETP.GE.AND P4, PT, R8, R6, PT ;  /* 0x000000060800e20c */ /* 0x000fe20003f86270 */
[----:B------:R-:W-:Y:S01]  /*2f70*/  FFMA.FTZ R22, R22, c[0x0][0x23c], -R141 ;  /* 0x00008f0016167a23 */ /* 0x000fe2000001088d */
[-C--:B------:R-:W-:Y:S02]  /*2f80*/  @!P6 ISETP.GE.AND P1, PT, R8, R5.reuse, PT ;  /* 0x000000050800e20c */ /* 0x080fe40003f26270 */
[----:B------:R-:W-:Y:S01]  /*2f90*/  @!P6 FSEL R26, R26, -INF , !P3 ;  /* 0xff8000001a1ae808 */ /* 0x000fe20005800000 */
[----:B------:R1:W-:Y:S01]  /*2fa0*/  MUFU.EX2 R166, R17 ;  /* 0x0000001100a67308 */ /* 0x0003e20000000800 */
[----:B------:R-:W-:Y:S02]  /*2fb0*/  @!P6 FSEL R25, R25, -INF , !P5 ;  /* 0xff8000001919e808 */ /* 0x000fe40006800000 */
[----:B------:R-:W-:Y:S01]  /*2fc0*/  @!P6 ISETP.GE.AND P3, PT, R8, R142, PT ;  /* 0x0000008e0800e20c */ /* 0x000fe20003f66270 */
[----:B------:R-:W-:Y:S01]  /*2fd0*/  FFMA.FTZ R26, R26, c[0x0][0x23c], -R4 ;  /* 0x00008f001a1a7a23 */ /* 0x000fe20000010804 */
[----:B------:R-:W-:Y:S01]  /*2fe0*/  @!P6 ISETP.GE.AND P5, PT, R0, R5, PT ;  /* 0x000000050000e20c */ /* 0x000fe20003fa6270 */
[----:B------:R-:W-:Y:S01]  /*2ff0*/  FFMA.FTZ R25, R25, c[0x0][0x23c], -R7 ;  /* 0x00008f0019197a23 */ /* 0x000fe20000010807 */
[----:B------:R-:W-:Y:S01]  /*3000*/  @!P6 FSEL R28, R28, -INF , !P4 ;  /* 0xff8000001c1ce808 */ /* 0x000fe20006000000 */
[----:B----4-:R-:W-:Y:S01]  /*3010*/  IMAD.WIDE.U32 R12, R9, -0x2daee0ad, RZ ;  /* 0xd2511f53090c7825 */ /* 0x010fe200078e00ff */
[----:B------:R-:W-:Y:S01]  /*3020*/  LOP3.LUT R5, R145, R152, R233, 0x96, !PT ;  /* 0x0000009891057212 */ /* 0x000fe200078e96e9 */
[----:B------:R-:W-:Y:S01]  /*3030*/  MUFU.EX2 R165, R18 ;  /* 0x0000001200a57308 */ /* 0x000fe20000000800 */
[----:B------:R-:W-:Y:S01]  /*3040*/  @!P6 ISETP.GE.AND P4, PT, R8, R140, PT ;  /* 0x0000008c0800e20c */ /* 0x000fe20003f86270 */
[----:B------:R-:W-:Y:S01]  /*3050*/  FFMA.FTZ R28, R28, c[0x0][0x23c], -R7 ;  /* 0x00008f001c1c7a23 */ /* 0x000fe20000010807 */
[--C-:B------:R-:W-:Y:S01]  /*3060*/  LOP3.LUT R134, R15, R144, R234.reuse, 0x96, !PT ;  /* 0x000000900f867212 */ /* 0x100fe200078e96ea */
[----:B------:R-:W-:Y:S01]  /*3070*/  IMAD.WIDE.U32 R8, R5, -0x326172a9, RZ ;  /* 0xcd9e8d5705087825 */ /* 0x000fe200078e00ff */
[----:B------:R-:W-:Y:S02]  /*3080*/  LOP3.LUT R5, R13, R154, R233, 0x96, !PT ;  /* 0x0000009a0d057212 */ /* 0x000fe400078e96e9 */
[----:B---3--:R-:W-:Y:S01]  /*3090*/  LOP3.LUT R16, R133, R12, R234, 0x96, !PT ;  /* 0x0000000c85107212 */ /* 0x008fe200078e96ea */
[----:B------:R-:W-:Y:S01]  /*30a0*/  IMAD.WIDE.U32 R134, R134, -0x326172a9, RZ ;  /* 0xcd9e8d5786867825 */ /* 0x000fe200078e00ff */
[--C-:B------:R-:W-:Y:S01]  /*30b0*/  LOP3.LUT R12, R9, R148, R229.reuse, 0x96, !PT ;  /* 0x00000094090c7212 */ /* 0x100fe200078e96e5 */
[----:B------:R3:W-:Y:S01]  /*30c0*/  MUFU.EX2 R164, R19 ;  /* 0x0000001300a47308 */ /* 0x0007e20000000800 */
[----:B------:R-:W-:Y:S02]  /*30d0*/  @!P6 FSEL R23, R23, -INF , !P0 ;  /* 0xff8000001717e808 */ /* 0x000fe40004000000 */
[--C-:B------:R-:W-:Y:S01]  /*30e0*/  LOP3.LUT R10, R135, R8, R230.reuse, 0x96, !PT ;  /* 0x00000008870a7212 */ /* 0x100fe200078e96e6 */
[----:B------:R-:W-:Y:S01]  /*30f0*/  IMAD.WIDE.U32 R8, R5, -0x326172a9, RZ ;  /* 0xcd9e8d5705087825 */ /* 0x000fe200078e00ff */
[----:B------:R-:W-:Y:S02]  /*3100*/  @!P6 ISETP.GE.AND P0, PT, R0, R6, PT ;  /* 0x000000060000e20c */ /* 0x000fe40003f06270 */
[----:B------:R-:W-:Y:S01]  /*3110*/  @!P6 FSEL R27, R27, -INF , !P2 ;  /* 0xff8000001b1be808 */ /* 0x000fe20005000000 */
[----:B-1----:R-:W-:Y:S01]  /*3120*/  IMAD.WIDE.U32 R16, R16, -0x326172a9, RZ ;  /* 0xcd9e8d5710107825 */ /* 0x002fe200078e00ff */
[----:B------:R-:W-:Y:S01]  /*3130*/  LOP3.LUT R15, R9, R136, R229, 0x96, !PT ;  /* 0x00000088090f7212 */ /* 0x000fe200078e96e5 */
[----:B------:R1:W-:Y:S01]  /*3140*/  MUFU.EX2 R161, R20 ;  /* 0x0000001400a17308 */ /* 0x0003e20000000800 */
[----:B------:R-:W-:Y:S01]  /*3150*/  @!P6 FSEL R29, R29, -INF , !P0 ;  /* 0xff8000001d1de808 */ /* 0x000fe20004000000 */
[----:B------:R-:W-:Y:S01]  /*3160*/  IMAD.WIDE.U32 R12, R12, -0x2daee0ad, RZ ;  /* 0xd2511f530c0c7825 */ /* 0x000fe200078e00ff */
[----:B------:R-:W-:Y:S02]  /*3170*/  LOP3.LUT R8, R17, R8, R230, 0x96, !PT ;  /* 0x0000000811087212 */ /* 0x000fe400078e96e6 */
[----:B------:R-:W-:Y:S01]  /*3180*/  @!P6 ISETP.GE.AND P2, PT, R0, R142, PT ;  /* 0x0000008e0000e20c */ /* 0x000fe20003f46270 */
[----:B------:R-:W-:Y:S01]  /*3190*/  IMAD.WIDE.U32 R10, R10, -0x2daee0ad, RZ ;  /* 0xd2511f530a0a7825 */ /* 0x000fe200078e00ff */
[--C-:B------:R-:W-:Y:S02]  /*31a0*/  LOP3.LUT R13, R13, R14, R235.reuse, 0x96, !PT ;  /* 0x0000000e0d0d7212 */ /* 0x100fe400078e96eb */
[----:B------:R-:W-:Y:S01]  /*31b0*/  @!P6 ISETP.GE.AND P0, PT, R0, R140, PT ;  /* 0x0000008c0000e20c */ /* 0x000fe20003f06270 */
[----:B------:R-:W-:Y:S01]  /*31c0*/  IMAD.WIDE.U32 R14, R15, -0x2daee0ad, RZ ;  /* 0xd2511f530f0e7825 */ /* 0x000fe200078e00ff */
[--C-:B------:R-:W-:Y:S01]  /*31d0*/  SHF.R.U32.HI R142, RZ, 0x10, R10.reuse ;  /* 0x00000010ff8e7819 */ /* 0x100fe2000001160a */
[----:B------:R-:W-:Y:S01]  /*31e0*/  MUFU.EX2 R156, R21 ;  /* 0x00000015009c7308 */ /* 0x000fe20000000800 */
[----:B------:R-:W-:Y:S01]  /*31f0*/  LOP3.LUT R135, R10, 0xffff, RZ, 0xc0, !PT ;  /* 0x0000ffff0a877812 */ /* 0x000fe200078ec0ff */
[----:B------:R-:W-:Y:S01]  /*3200*/  IMAD.WIDE.U32 R8, R8, -0x2daee0ad, RZ ;  /* 0xd2511f5308087825 */ /* 0x000fe200078e00ff */
[----:B------:R-:W-:Y:S02]  /*3210*/  LOP3.LUT R132, R15, R132, R235, 0x96, !PT ;  /* 0x000000840f847212 */ /* 0x000fe400078e96eb */
[----:B------:R-:W-:Y:S01]  /*3220*/  LOP3.LUT R5, R10, 0xff, RZ, 0xc0, !PT ;  /* 0x000000ff0a057812 */ /* 0x000fe200078ec0ff */
[----:B------:R-:W-:Y:S01]  /*3230*/  FFMA.FTZ R7, R29, c[0x0][0x23c], -R7 ;  /* 0x00008f001d077a23 */ /* 0x000fe20000010807 */
[----:B------:R-:W-:Y:S01]  /*3240*/  SHF.R.U32.HI R0, RZ, 0x18, R10 ;  /* 0x00000018ff007819 */ /* 0x000fe2000001160a */
[----:B------:R-:W-:Y:S01]  /*3250*/  FFMA.FTZ R27, R27, c[0x0][0x23c], -R4 ;  /* 0x00008f001b1b7a23 */ /* 0x000fe20000010804 */
[----:B------:R-:W-:Y:S01]  /*3260*/  LOP3.LUT R12, R11, R12, R236, 0x96, !PT ;  /* 0x0000000c0b0c7212 */ /* 0x000fe200078e96ec */
[----:B------:R-:W-:Y:S01]  /*3270*/  IMAD.WIDE.U32 R10, R13, -0x326172a9, RZ ;  /* 0xcd9e8d570d0a7825 */ /* 0x000fe200078e00ff */
[C---:B------:R-:W-:Y:S01]  /*3280*/  LOP3.LUT R133, R8.reuse, 0xff, RZ, 0xc0, !PT ;  /* 0x000000ff08857812 */ /* 0x040fe200078ec0ff */
[----:B------:R-:W-:Y:S01]  /*3290*/  MUFU.EX2 R154, R7 ;  /* 0x00000007009a7308 */ /* 0x000fe20000000800 */
[--C-:B------:R-:W-:Y:S01]  /*32a0*/  SHF.R.U32.HI R140, RZ, 0x18, R8.reuse ;  /* 0x00000018ff8c7819 */ /* 0x100fe20000011608 */
[----:B------:R-:W-:Y:S01]  /*32b0*/  FFMA.FTZ R23, R23, c[0x0][0x23c], -R141 ;  /* 0x00008f0017177a23 */ /* 0x000fe2000001088d */
[----:B------:R-:W-:Y:S02]  /*32c0*/  LOP3.LUT R137, R8, 0xffff, RZ, 0xc0, !PT ;  /* 0x0000ffff08897812 */ /* 0x000fe400078ec0ff */
[----:B------:R-:W-:Y:S02]  /*32d0*/  SHF.R.U32.HI R136, RZ, 0x10, R8 ;  /* 0x00000010ff887819 */ /* 0x000fe40000011608 */
[----:B------:R-:W-:Y:S01]  /*32e0*/  LOP3.LUT R6, R9, R14, R236, 0x96, !PT ;  /* 0x0000000e09067212 */ /* 0x000fe200078e96ec */
[----:B------:R-:W-:Y:S01]  /*32f0*/  IMAD.WIDE.U32 R8, R132, -0x326172a9, RZ ;  /* 0xcd9e8d5784087825 */ /* 0x000fe200078e00ff */
[----:B------:R-:W-:Y:S01]  /*3300*/  @!P6 FSEL R30, R30, -INF , !P1 ;  /* 0xff8000001e1ee808 */ /* 0x000fe20004800000 */
[----:B------:R-:W-:Y:S01]  /*3310*/  MUFU.EX2 R159, R22 ;  /* 0x00000016009f7308 */ /* 0x000fe20000000800 */
[----:B------:R-:W-:Y:S02]  /*3320*/  ISETP.LE.U32.AND P1, PT, R5, UR5, PT ;  /* 0x0000000505007c0c */ /* 0x000fe4000bf23070 */
[--C-:B------:R-:W-:Y:S01]  /*3330*/  LOP3.LUT R5, R11, R134, R231.reuse, 0x96, !PT ;  /* 0x000000860b057212 */ /* 0x100fe200078e96e7 */
[--C-:B------:R-:W-:Y:S01]  /*3340*/  FFMA.FTZ R30, R30, c[0x0][0x23c], -R4.reuse ;  /* 0x00008f001e1e7a23 */ /* 0x100fe20000010804 */
[----:B------:R-:W-:Y:S02]  /*3350*/  @!P6 FSEL R31, R31, -INF , !P5 ;  /* 0xff8000001f1fe808 */ /* 0x000fe40006800000 */
[----:B------:R-:W-:Y:S02]  /*3360*/  ISETP.LE.U32.AND P5, PT, R0, UR5, PT ;  /* 0x0000000500007c0c */ /* 0x000fe4000bfa3070 */
[----:B------:R-:W-:Y:S01]  /*3370*/  LOP3.LUT R0, R9, R16, R231, 0x96, !PT ;  /* 0x0000001009007212 */ /* 0x000fe200078e96e7 */
[----:B------:R-:W-:Y:S01]  /*3380*/  MUFU.EX2 R160, R24 ;  /* 0x0000001800a07308 */ /* 0x000fe20000000800 */
[----:B------:R-:W-:Y:S01]  /*3390*/  LOP3.LUT R13, R8, 0xffff, RZ, 0xc0, !PT ;  /* 0x0000ffff080d7812 */ /* 0x000fe200078ec0ff */
[----:B------:R-:W-:Y:S01]  /*33a0*/  FFMA.FTZ R4, R31, c[0x0][0x23c], -R4 ;  /* 0x00008f001f047a23 */ /* 0x000fe20000010804 */
[C---:B------:R-:W-:Y:S02]  /*33b0*/  LOP3.LUT R9, R5.reuse, 0xffff, RZ, 0xc0, !PT ;  /* 0x0000ffff05097812 */ /* 0x040fe400078ec0ff */
[C---:B------:R-:W-:Y:S02]  /*33c0*/  LOP3.LUT R17, R10.reuse, 0xffff, RZ, 0xc0, !PT ;  /* 0x0000ffff0a117812 */ /* 0x040fe400078ec0ff */
[----:B---3--:R-:W-:Y:S02]  /*33d0*/  LOP3.LUT R19, R10, 0xff, RZ, 0xc0, !PT ;  /* 0x000000ff0a137812 */ /* 0x008fe400078ec0ff */
[--C-:B------:R-:W-:Y:S01]  /*33e0*/  SHF.R.U32.HI R18, RZ, 0x10, R10.reuse ;  /* 0x00000010ff127819 */ /* 0x100fe2000001160a */
[----:B------:R-:W-:Y:S01]  /*33f0*/  MUFU.EX2 R163, R26 ;  /* 0x0000001a00a37308 */ /* 0x000fe20000000800 */
[----:B-1----:R-:W-:Y:S02]  /*3400*/  SHF.R.U32.HI R20, RZ, 0x18, R10 ;  /* 0x00000018ff147819 */ /* 0x002fe4000001160a */
[----:B------:R-:W-:Y:S02]  /*3410*/  LOP3.LUT R10, R5, 0xff, RZ, 0xc0, !PT ;  /* 0x000000ff050a7812 */ /* 0x000fe400078ec0ff */
[--C-:B------:R-:W-:Y:S02]  /*3420*/  SHF.R.U32.HI R11, RZ, 0x10, R8.reuse ;  /* 0x00000010ff0b7819 */ /* 0x100fe40000011608 */
[----:B------:R-:W-:Y:S02]  /*3430*/  LOP3.LUT R15, R8, 0xff, RZ, 0xc0, !PT ;  /* 0x000000ff080f7812 */ /* 0x000fe400078ec0ff */
[----:B------:R-:W-:Y:S01]  /*3440*/  SHF.R.U32.HI R14, RZ, 0x18, R8 ;  /* 0x00000018ff0e7819 */ /* 0x000fe20000011608 */
[----:B------:R-:W-:Y:S01]  /*3450*/  MUFU.EX2 R152, R4 ;  /* 0x0000000400987308 */ /* 0x000fe20000000800 */
[----:B------:R-:W-:Y:S02]  /*3460*/  SHF.R.U32.HI R9, RZ, 0x8, R9 ;  /* 0x00000008ff097819 */ /* 0x000fe40000011609 */
[--C-:B------:R-:W-:Y:S02]  /*3470*/  SHF.R.U32.HI R8, RZ, 0x10, R5.reuse ;  /* 0x00000010ff087819 */ /* 0x100fe40000011605 */
[----:B------:R-:W-:Y:S02]  /*3480*/  SHF.R.U32.HI R5, RZ, 0x18, R5 ;  /* 0x00000018ff057819 */ /* 0x000fe40000011605 */
[----:B------:R-:W-:Y:S02]  /*3490*/  @!P6 FSEL R33, R33, -INF , !P2 ;  /* 0xff8000002121e808 */ /* 0x000fe40005000000 */
[----:B------:R-:W-:Y:S01]  /*34a0*/  ISETP.LE.U32.AND P2, PT, R5, UR5, PT ;  /* 0x0000000505007c0c */ /* 0x000fe2000bf43070 */
[----:B------:R-:W-:Y:S01]  /*34b0*/  MUFU.EX2 R158, R23 ;  /* 0x00000017009e7308 */ /* 0x000fe20000000800 */
[----:B------:R-:W-:Y:S02]  /*34c0*/  LOP3.LUT R5, R9, 0xffff, RZ, 0xc0, !PT ;  /* 0x0000ffff09057812 */ /* 0x000fe400078ec0ff */
[----:B------:R-:W-:Y:S02]  /*34d0*/  LOP3.LUT R8, R8, 0xff, RZ, 0xc0, !PT ;  /* 0x000000ff08087812 */ /* 0x000fe400078ec0ff */
[----:B------:R-:W-:Y:S02]  /*34e0*/  @!P6 FSEL R35, R35, -INF , !P0 ;  /* 0xff8000002323e808 */ /* 0x000fe40004000000 */
[----:B------:R-:W-:Y:S02]  /*34f0*/  ISETP.LE.U32.AND P0, PT, R5, UR5, PT ;  /* 0x0000000505007c0c */ /* 0x000fe4000bf03070 */
[----:B------:R-:W-:Y:S01]  /*3500*/  @!P6 FSEL R34, R34, -INF , !P4 ;  /* 0xff8000002222e808 */ /* 0x000fe20006000000 */
[----:B------:R-:W-:Y:S01]  /*3510*/  MUFU.EX2 R157, R25 ;  /* 0x00000019009d7308 */ /* 0x000fe20000000800 */
[----:B------:R-:W-:Y:S01]  /*3520*/  ISETP.LE.U32.AND P4, PT, R8, UR5, PT ;  /* 0x0000000508007c0c */ /* 0x000fe2000bf83070 */
[----:B------:R-:W-:Y:S01]  /*3530*/  @!P2 FADD.FTZ R190, -R190, -RZ ;  /* 0x800000ffbebea221 */ /* 0x000fe20000010100 */
[----:B------:R-:W-:Y:S01]  /*3540*/  LOP3.LUT R8, R0, 0xff, RZ, 0xc0, !PT ;  /* 0x000000ff00087812 */ /* 0x000fe200078ec0ff */
[--C-:B------:R-:W-:Y:S01]  /*3550*/  FFMA.FTZ R34, R34, c[0x0][0x23c], -R141.reuse ;  /* 0x00008f0022227a23 */ /* 0x100fe2000001088d */
[----:B------:R-:W-:Y:S01]  /*3560*/  LOP3.LUT R5, R0, 0xffff, RZ, 0xc0, !PT ;  /* 0x0000ffff00057812 */ /* 0x000fe200078ec0ff */
[----:B------:R-:W-:Y:S01]  /*3570*/  FFMA.FTZ R141, R35, c[0x0][0x23c], -R141 ;  /* 0x00008f00238d7a23 */ /* 0x000fe2000001088d */
[----:B------:R-:W-:Y:S02]  /*3580*/  @!P6 FSEL R32, R32, -INF , !P3 ;  /* 0xff8000002020e808 */ /* 0x000fe40005800000 */
[----:B------:R-:W-:Y:S01]  /*3590*/  ISETP.LE.U32.AND P6, PT, R8, UR5, PT ;  /* 0x0000000508007c0c */ /* 0x000fe2000bfc3070 */
[----:B------:R-:W-:Y:S01]  /*35a0*/  @!P0 FADD.FTZ R183, -R183, -RZ ;  /* 0x800000ffb7b78221 */ /* 0x000fe20000010100 */
[--C-:B------:R-:W-:Y:S01]  /*35b0*/  SHF.R.U32.HI R8, RZ, 0x18, R0.reuse ;  /* 0x00000018ff087819 */ /* 0x100fe20000011600 */
[----:B------:R-:W-:Y:S01]  /*35c0*/  FFMA.FTZ R32, R32, c[0x0][0x23c], -R143 ;  /* 0x00008f0020207a23 */ /* 0x000fe2000001088f */
[----:B------:R-:W-:Y:S01]  /*35d0*/  SHF.R.U32.HI R9, RZ, 0x10, R0 ;  /* 0x00000010ff097819 */ /* 0x000fe20000011600 */
[----:B------:R-:W-:Y:S01]  /*35e0*/  @!P4 FADD.FTZ R182, -R182, -RZ ;  /* 0x800000ffb6b6c221 */ /* 0x000fe20000010100 */
[----:B------:R-:W-:Y:S01]  /*35f0*/  SHF.R.U32.HI R0, RZ, 0x8, R5 ;  /* 0x00000008ff007819 */ /* 0x000fe20000011605 */
[----:B------:R-:W-:Y:S01]  /*3600*/  FFMA.FTZ R143, R33, c[0x0][0x23c], -R143 ;  /* 0x00008f00218f7a23 */ /* 0x000fe2000001088f */
[----:B------:R-:W-:Y:S01]  /*3610*/  LOP3.LUT R5, R9, 0xff, RZ, 0xc0, !PT ;  /* 0x000000ff09057812 */ /* 0x000fe200078ec0ff */
[----:B------:R-:W1:Y:S01]  /*3620*/  MUFU.EX2 R151, R32 ;  /* 0x0000002000977308 */ /* 0x000e620000000800 */
[----:B------:R-:W-:Y:S02]  /*3630*/  LOP3.LUT R0, R0, 0xffff, RZ, 0xc0, !PT ;  /* 0x0000ffff00007812 */ /* 0x000fe400078ec0ff */
[----:B------:R-:W-:Y:S01]  /*3640*/  ISETP.LE.U32.AND P3, PT, R10, UR5, PT ;  /* 0x000000050a007c0c */ /* 0x000fe2000bf63070 */
[----:B------:R-:W-:Y:S01]  /*3650*/  @!P6 FADD.FTZ R191, -R191, -RZ ;  /* 0x800000ffbfbfe221 */ /* 0x000fe20000010100 */
[----:B------:R-:W-:Y:S02]  /*3660*/  ISETP.LE.U32.AND P0, PT, R0, UR5, PT ;  /* 0x0000000500007c0c */ /* 0x000fe4000bf03070 */
[----:B------:R-:W-:Y:S02]  /*3670*/  ISETP.LE.U32.AND P4, PT, R5, UR5, PT ;  /* 0x0000000505007c0c */ /* 0x000fe4000bf83070 */
[----:B------:R-:W-:Y:S01]  /*3680*/  SHF.R.U32.HI R5, RZ, 0x8, R13 ;  /* 0x00000008ff057819 */ /* 0x000fe2000001160d */
[----:B------:R-:W-:Y:S01]  /*3690*/  MUFU.EX2 R149, R143 ;  /* 0x0000008f00957308 */ /* 0x000fe20000000800 */
[----:B------:R-:W-:Y:S02]  /*36a0*/  ISETP.LE.U32.AND P2, PT, R15, UR5, PT ;  /* 0x000000050f007c0c */ /* 0x000fe4000bf43070 */
[----:B------:R-:W-:Y:S02]  /*36b0*/  LOP3.LUT R5, R5, 0xffff, RZ, 0xc0, !PT ;  /* 0x0000ffff05057812 */ /* 0x000fe400078ec0ff */
[----:B------:R-:W-:Y:S01]  /*36c0*/  LOP3.LUT R0, R11, 0xff, RZ, 0xc0, !PT ;  /* 0x000000ff0b007812 */ /* 0x000fe200078ec0ff */
[----:B------:R-:W-:Y:S01]  /*36d0*/  @!P3 FADD.FTZ R184, -R184, -RZ ;  /* 0x800000ffb8b8b221 */ /* 0x000fe20000010100 */
[----:B------:R-:W-:Y:S01]  /*36e0*/  ISETP.LE.U32.AND P3, PT, R8, UR5, PT ;  /* 0x0000000508007c0c */ /* 0x000fe2000bf63070 */
[----:B------:R-:W-:Y:S01]  /*36f0*/  @!P0 FADD.FTZ R189, -R189, -RZ ;  /* 0x800000ffbdbd8221 */ /* 0x000fe20000010100 */
[----:B------:R-:W-:Y:S01]  /*3700*/  ISETP.LE.U32.AND P0, PT, R5, UR5, PT ;  /* 0x0000000505007c0c */ /* 0x000fe2000bf03070 */
[----:B--2---:R-:W-:Y:S01]  /*3710*/  @!P4 FADD.FTZ R193, -R193, -RZ ;  /* 0x800000ffc1c1c221 */ /* 0x004fe20000010100 */
[----:B------:R-:W-:Y:S01]  /*3720*/  ISETP.LE.U32.AND P6, PT, R0, UR5, PT ;  /* 0x0000000500007c0c */ /* 0x000fe2000bfc3070 */
[----:B------:R-:W-:Y:S01]  /*3730*/  MUFU.EX2 R150, R34 ;  /* 0x0000002200967308 */ /* 0x000fe20000000800 */
[----:B------:R-:W-:Y:S01]  /*3740*/  LOP3.LUT R0, R12, 0xff, RZ, 0xc0, !PT ;  /* 0x000000ff0c007812 */ /* 0x000fe200078ec0ff */
[----:B------:R-:W-:Y:S01]  /*3750*/  @!P2 FADD.FTZ R185, -R185, -RZ ;  /* 0x800000ffb9b9a221 */ /* 0x000fe20000010100 */
[----:B------:R-:W-:Y:S01]  /*3760*/  ISETP.LE.U32.AND P2, PT, R19, UR5, PT ;  /* 0x0000000513007c0c */ /* 0x000fe2000bf43070 */
[----:B-1----:R-:W-:Y:S01]  /*3770*/  @!P1 FADD.FTZ R151, -R151, -RZ ;  /* 0x800000ff97979221 */ /* 0x002fe20000010100 */
[----:B------:R-:W-:Y:S02]  /*3780*/  ISETP.LE.U32.AND P4, PT, R0, UR5, PT ;  /* 0x0000000500007c0c */ /* 0x000fe4000bf83070 */
[----:B------:R-:W-:Y:S01]  /*3790*/  SHF.R.U32.HI R0, RZ, 0x8, R17 ;  /* 0x00000008ff007819 */ /* 0x000fe20000011611 */
[----:B------:R-:W-:Y:S01]  /*37a0*/  @!P3 FADD.FTZ R192, -R192, -RZ ;  /* 0x800000ffc0c0b221 */ /* 0x000fe20000010100 */
[----:B------:R-:W-:Y:S01]  /*37b0*/  LOP3.LUT R5, R18, 0xff, RZ, 0xc0, !PT ;  /* 0x000000ff12057812 */ /* 0x000fe200078ec0ff */
[----:B------:R-:W-:Y:S01]  /*37c0*/  @!P0 FADD.FTZ R186, -R186, -RZ ;  /* 0x800000ffbaba8221 */ /* 0x000fe20000010100 */
[----:B------:R-:W-:Y:S01]  /*37d0*/  LOP3.LUT R0, R0, 0xffff, RZ, 0xc0, !PT ;  /* 0x0000ffff00007812 */ /* 0x000fe200078ec0ff */
[----:B------:R-:W-:Y:S01]  /*37e0*/  @!P6 FADD.FTZ R187, -R187, -RZ ;  /* 0x800000ffbbbbe221 */ /* 0x000fe20000010100 */
[----:B------:R-:W-:Y:S01]  /*37f0*/  ISETP.LE.U32.AND P0, PT, R5, UR5, PT ;  /* 0x0000000505007c0c */ /* 0x000fe2000bf03070 */
[----:B------:R-:W1:Y:S01]  /*3800*/  MUFU.EX2 R148, R141 ;  /* 0x0000008d00947308 */ /* 0x000e620000000800 */
[----:B------:R-:W-:Y:S01]  /*3810*/  ISETP.LE.U32.AND P6, PT, R0, UR5, PT ;  /* 0x0000000500007c0c */ /* 0x000fe2000bfc3070 */
[----:B------:R-:W-:Y:S01]  /*3820*/  @!P2 FADD.FTZ R167, -R167, -RZ ;  /* 0x800000ffa7a7a221 */ /* 0x000fe20000010100 */
[----:B------:R-:W-:Y:S01]  /*3830*/  LOP3.LUT R0, R12, 0xffff, RZ, 0xc0, !PT ;  /* 0x0000ffff0c007812 */ /* 0x000fe200078ec0ff */
[----:B------:R-:W-:Y:S01]  /*3840*/  @!P4 FADD.FTZ R161, -R161, -RZ ;  /* 0x800000ffa1a1c221 */ /* 0x000fe20000010100 */
[----:B------:R-:W-:Y:S02]  /*3850*/  ISETP.LE.U32.AND P3, PT, R14, UR5, PT ;  /* 0x000000050e007c0c */ /* 0x000fe4000bf63070 */
[----:B------:R-:W-:Y:S02]  /*3860*/  SHF.R.U32.HI R0, RZ, 0x8, R0 ;  /* 0x00000008ff007819 */ /* 0x000fe40000011600 */
[----:B------:R-:W-:Y:S01]  /*3870*/  ISETP.LE.U32.AND P2, PT, R20, UR5, PT ;  /* 0x0000000514007c0c */ /* 0x000fe2000bf43070 */
[----:B------:R-:W2:Y:S01]  /*3880*/  MUFU.EX2 R162, R27 ;  /* 0x0000001b00a27308 */ /* 0x000ea20000000800 */
[--C-:B------:R-:W-:Y:S01]  /*3890*/  SHF.R.U32.HI R5, RZ, 0x18, R12.reuse ;  /* 0x00000018ff057819 */ /* 0x100fe2000001160c */
[----:B------:R-:W-:Y:S01]  /*38a0*/  @!P0 FADD.FTZ R165, -R165, -RZ ;  /* 0x800000ffa5a58221 */ /* 0x000fe20000010100 */
[----:B------:R-:W-:Y:S01]  /*38b0*/  SHF.R.U32.HI R12, RZ, 0x10, R12 ;  /* 0x00000010ff0c7819 */ /* 0x000fe2000001160c */
[----:B------:R-:W-:Y:S01]  /*38c0*/  @!P6 FADD.FTZ R166, -R166, -RZ ;  /* 0x800000ffa6a6e221 */ /* 0x000fe20000010100 */
[----:B------:R-:W-:Y:S02]  /*38d0*/  LOP3.LUT R0, R0, 0xffff, RZ, 0xc0, !PT ;  /* 0x0000ffff00007812 */ /* 0x000fe400078ec0ff */
[----:B------:R-:W-:Y:S01]  /*38e0*/  LOP3.LUT R12, R12, 0xff, RZ, 0xc0, !PT ;  /* 0x000000ff0c0c7812 */ /* 0x000fe200078ec0ff */
[----:B------:R-:W-:Y:S01]  /*38f0*/  @!P3 FADD.FTZ R188, -R188, -RZ ;  /* 0x800000ffbcbcb221 */ /* 0x000fe20000010100 */
[----:B------:R-:W-:Y:S01]  /*3900*/  ISETP.LE.U32.AND P0, PT, R0, UR5, PT ;  /* 0x0000000500007c0c */ /* 0x000fe2000bf03070 */
[----:B------:R-:W-:Y:S01]  /*3910*/  MUFU.EX2 R155, R28 ;  /* 0x0000001c009b7308 */ /* 0x000fe20000000800 */
[----:B------:R-:W-:Y:S01]  /*3920*/  LOP3.LUT R0, R6, 0xffff, RZ, 0xc0, !PT ;  /* 0x0000ffff06007812 */ /* 0x000fe200078ec0ff */
[----:B------:R-:W-:Y:S01]  /*3930*/  @!P2 FADD.FTZ R164, -R164, -RZ ;  /* 0x800000ffa4a4a221 */ /* 0x000fe20000010100 */
[----:B------:R-:W-:Y:S01]  /*3940*/  LOP3.LUT R7, R6, 0xff, RZ, 0xc0, !PT ;  /* 0x000000ff06077812 */ /* 0x000fe200078ec0ff */
[----:B-1----:R-:W-:Y:S01]  /*3950*/  @!P5 FADD.FTZ R148, -R148, -RZ ;  /* 0x800000ff9494d221 */ /* 0x002fe20000010100 */
[----:B------:R-:W-:Y:S02]  /*3960*/  ISETP.LE.U32.AND P6, PT, R12, UR5, PT ;  /* 0x000000050c007c0c */ /* 0x000fe4000bfc3070 */
[----:B------:R-:W-:Y:S02]  /*3970*/  ISETP.LE.U32.AND P3, PT, R5, UR5, PT ;  /* 0x0000000505007c0c */ /* 0x000fe4000bf63070 */
[----:B------:R-:W-:Y:S01]  /*3980*/  SHF.R.U32.HI R5, RZ, 0x10, R6 ;  /* 0x00000010ff057819 */ /* 0x000fe20000011606 */
[----:B------:R-:W1:Y:S01]  /*3990*/  MUFU.EX2 R153, R30 ;  /* 0x0000001e00997308 */ /* 0x000e620000000800 */
[----:B------:R-:W-:Y:S01]  /*39a0*/  SHF.R.U32.HI R0, RZ, 0x8, R0 ;  /* 0x00000008ff007819 */ /* 0x000fe20000011600 */
[----:B------:R-:W-:Y:S01]  /*39b0*/  @!P0 FADD.FTZ R156, -R156, -RZ ;  /* 0x800000ff9c9c8221 */ /* 0x000fe20000010100 */
[----:B------:R-:W-:Y:S02]  /*39c0*/  ISETP.LE.U32.AND P2, PT, R7, UR5, PT ;  /* 0x0000000507007c0c */ /* 0x000fe4000bf43070 */
[----:B------:R-:W-:Y:S02]  /*39d0*/  LOP3.LUT R5, R5, 0xff, RZ, 0xc0, !PT ;  /* 0x000000ff05057812 */ /* 0x000fe400078ec0ff */
[----:B------:R-:W-:Y:S01]  /*39e0*/  LOP3.LUT R0, R0, 0xffff, RZ, 0xc0, !PT ;  /* 0x0000ffff00007812 */ /* 0x000fe200078ec0ff */
[----:B------:R-:W-:Y:S01]  /*39f0*/  @!P6 FADD.FTZ R159, -R159, -RZ ;  /* 0x800000ff9f9fe221 */ /* 0x000fe20000010100 */
[----:B------:R-:W-:Y:S01]  /*3a00*/  ISETP.LE.U32.AND P4, PT, R5, UR5, PT ;  /* 0x0000000505007c0c */ /* 0x000fe2000bf83070 */
[----:B------:R-:W-:Y:S01]  /*3a10*/  @!P3 FADD.FTZ R158, -R158, -RZ ;  /* 0x800000ff9e9eb221 */ /* 0x000fe20000010100 */
[----:B------:R-:W-:Y:S02]  /*3a20*/  SHF.R.U32.HI R5, RZ, 0x8, R135 ;  /* 0x00000008ff057819 */ /* 0x000fe40000011687 */
[----:B------:R-:W-:Y:S02]  /*3a30*/  ISETP.LE.U32.AND P0, PT, R0, UR5, PT ;  /* 0x0000000500007c0c */ /* 0x000fe4000bf03070 */
[----:B------:R-:W-:Y:S01]  /*3a40*/  LOP3.LUT R0, R142, 0xff, RZ, 0xc0, !PT ;  /* 0x000000ff8e007812 */ /* 0x000fe200078ec0ff */
[----:B------:R-:W-:Y:S01]  /*3a50*/  @!P2 FADD.FTZ R160, -R160, -RZ ;  /* 0x800000ffa0a0a221 */ /* 0x000fe20000010100 */
[----:B------:R-:W-:Y:S02]  /*3a60*/  F2FP.RELU.BF16.PACK_AB R7, R190, R182 ;  /* 0x000000b6be07723e */ /* 0x000fe400000018ff */
[----:B------:R-:W-:Y:S02]  /*3a70*/  ISETP.LE.U32.AND P6, PT, R0, UR5, PT ;  /* 0x0000000500007c0c */ /* 0x000fe4000bfc3070 */
[----:B------:R-:W-:Y:S01]  /*3a80*/  LOP3.LUT R0, R5, 0xffff, RZ, 0xc0, !PT ;  /* 0x0000ffff05007812 */ /* 0x000fe200078ec0ff */
[----:B------:R-:W-:Y:S01]  /*3a90*/  @!P4 FADD.FTZ R163, -R163, -RZ ;  /* 0x800000ffa3a3c221 */ /* 0x000fe20000010100 */
[----:B------:R-:W-:Y:S01]  /*3aa0*/  SHF.R.U32.HI R5, RZ, 0x8, R137 ;  /* 0x00000008ff057819 */ /* 0x000fe20000011689 */
[----:B------:R3:W-:Y:S01]  /*3ab0*/  STS [R197+0x19400], R7 ;  /* 0x01940007c5007388 */ /* 0x0007e20000000800 */
[----:B------:R-:W-:Y:S01]  /*3ac0*/  ISETP.LE.U32.AND P2, PT, R0, UR5, PT ;  /* 0x0000000500007c0c */ /* 0x000fe2000bf43070 */
[----:B------:R-:W-:Y:S01]  /*3ad0*/  @!P0 FADD.FTZ R157, -R157, -RZ ;  /* 0x800000ff9d9d8221 */ /* 0x000fe20000010100 */
[----:B------:R-:W-:Y:S02]  /*3ae0*/  F2FP.RELU.BF16.PACK_AB R0, R183, R184 ;  /* 0x000000b8b700723e */ /* 0x000fe400000018ff */
[----:B------:R-:W-:Y:S02]  /*3af0*/  SHF.R.U32.HI R6, RZ, 0x18, R6 ;  /* 0x00000018ff067819 */ /* 0x000fe40000011606 */
[----:B------:R-:W-:Y:S01]  /*3b00*/  LOP3.LUT R5, R5, 0xffff, RZ, 0xc0, !PT ;  /* 0x0000ffff05057812 */ /* 0x000fe200078ec0ff */
[----:B------:R4:W-:Y:S01]  /*3b10*/  STS [R197+0x19000], R0 ;  /* 0x01900000c5007388 */ /* 0x0009e20000000800 */
[----:B------:R-:W-:Y:S01]  /*3b20*/  ISETP.LE.U32.AND P4, PT, R6, UR5, PT ;  /* 0x0000000506007c0c */ /* 0x000fe2000bf83070 */
[----:B------:R-:W-:Y:S01]  /*3b30*/  @!P6 FADD.FTZ R150, -R150, -RZ ;  /* 0x800000ff9696e221 */ /* 0x000fe20000010100 */
[----:B------:R-:W-:Y:S02]  /*3b40*/  LOP3.LUT R6, R136, 0xff, RZ, 0xc0, !PT ;  /* 0x000000ff88067812 */ /* 0x000fe400078ec0ff */
[----:B------:R-:W-:Y:S01]  /*3b50*/  F2FP.RELU.BF16.PACK_AB R4, R192, R193 ;  /* 0x000000c1c004723e */ /* 0x000fe200000018ff */
[----:B------:R-:W-:Y:S01]  /*3b60*/  @!P2 FADD.FTZ R149, -R149, -RZ ;  /* 0x800000ff9595a221 */ /* 0x000fe20000010100 */
[----:B------:R-:W-:Y:S02]  /*3b70*/  ISETP.LE.U32.AND P2, PT, R5, UR5, PT ;  /* 0x0000000505007c0c */ /* 0x000fe4000bf43070 */
[----:B------:R-:W-:Y:S02]  /*3b80*/  F2FP.RELU.BF16.PACK_AB R5, R166, R167 ;  /* 0x000000a7a605723e */ /* 0x000fe400000018ff */
[----:B------:R-:W-:Y:S02]  /*3b90*/  ISETP.LE.U32.AND P1, PT, R6, UR5, PT ;  /* 0x0000000506007c0c */ /* 0x000fe4000bf23070 */
[----:B------:R-:W-:Y:S01]  /*3ba0*/  F2FP.RELU.BF16.PACK_AB R6, R189, R191 ;  /* 0x000000bfbd06723e */ /* 0x000fe200000018ff */
[----:B------:R4:W-:Y:S01]  /*3bb0*/  STS [R196+0x19000], R5 ;  /* 0x01900005c4007388 */ /* 0x0009e20000000800 */
[----:B------:R-:W-:Y:S01]  /*3bc0*/  ISETP.LE.U32.AND P3, PT, R133, UR5, PT ;  /* 0x0000000585007c0c */ /* 0x000fe2000bf63070 */
[----:B--2---:R-:W-:Y:S01]  /*3bd0*/  @!P4 FADD.FTZ R162, -R162, -RZ ;  /* 0x800000ffa2a2c221 */ /* 0x004fe20000010100 */
[----:B---3--:R-:W-:Y:S02]  /*3be0*/  F2FP.RELU.BF16.PACK_AB R7, R186, R185 ;  /* 0x000000b9ba07723e */ /* 0x008fe400000018ff */
[----:B------:R-:W-:Y:S01]  /*3bf0*/  ISETP.LE.U32.AND P0, PT, R140, UR5, PT ;  /* 0x000000058c007c0c */ /* 0x000fe2000bf03070 */
[----:B------:R-:W-:Y:S01]  /*3c00*/  @!P2 FADD.FTZ R154, -R154, -RZ ;  /* 0x800000ff9a9aa221 */ /* 0x000fe20000010100 */
[----:B------:R-:W-:Y:S02]  /*3c10*/  FSETP.GE.FTZ.AND P2, PT, R184, RZ, PT ;  /* 0x000000ffb800720b */ /* 0x000fe40003f56000 */
[----:B------:R-:W-:Y:S01]  /*3c20*/  FSETP.GE.FTZ.AND P5, PT, R167, RZ, PT ;  /* 0x000000ffa700720b */ /* 0x000fe20003fb6000 */
[----:B-1----:R-:W-:Y:S01]  /*3c30*/  @!P1 FADD.FTZ R153, -R153, -RZ ;  /* 0x800000ff99999221 */ /* 0x002fe20000010100 */
[----:B----4-:R-:W-:Y:S02]  /*3c40*/  F2FP.RELU.BF16.PACK_AB R0, R164, R165 ;  /* 0x000000a5a400723e */ /* 0x010fe400000018ff */
[----:B------:R-:W-:Y:S01]  /*3c50*/  FSETP.GE.FTZ.AND P1, PT, R183, RZ, PT ;  /* 0x000000ffb700720b */ /* 0x000fe20003f36000 */
[----:B------:R-:W-:Y:S01]  /*3c60*/  @!P3 FADD.FTZ R155, -R155, -RZ ;  /* 0x800000ff9b9bb221 */ /* 0x000fe20000010100 */
[----:B------:R-:W-:Y:S01]  /*3c70*/  FSETP.GE.FTZ.AND P4, PT, R166, RZ, PT ;  /* 0x000000ffa600720b */ /* 0x000fe20003f96000 */
[----:B------:R1:W-:Y:S01]  /*3c80*/  STS [R196+0x19400], R0 ;  /* 0x01940000c4007388 */ /* 0x0003e20000000800 */
[----:B------:R-:W-:Y:S01]  /*3c90*/  FSETP.GE.FTZ.AND P3, PT, R161, RZ, PT ;  /* 0x000000ffa100720b */ /* 0x000fe20003f76000 */
[----:B------:R-:W-:Y:S02]  /*3ca0*/  @!P0 FADD.FTZ R152, -R152, -RZ ;  /* 0x800000ff98988221 */ /* 0x000fe40000010100 */
[----:B------:R2:W-:Y:S04]  /*3cb0*/  STS [R197+0x1a000], R6 ;  /* 0x01a00006c5007388 */ /* 0x0005e80000000800 */
[----:B------:R3:W-:Y:S01]  /*3cc0*/  STS [R197+0x1a400], R4 ;  /* 0x01a40004c5007388 */ /* 0x0007e20000000800 */
[----:B------:R-:W-:Y:S03]  /*3cd0*/  F2FP.RELU.BF16.PACK_AB R5, R156, R161 ;  /* 0x000000a19c05723e */ /* 0x000fe600000018ff */
[----:B------:R4:W-:Y:S01]  /*3ce0*/  STS [R196+0x1a000], R7 ;  /* 0x01a00007c4007388 */ /* 0x0009e20000000800 */
        /* <DEDUP_REMOVED lines=93> */
[----:B------:R-:W-:Y:S01]  /*42c0*/  IMAD.MOV.U32 R6, RZ, RZ, c[0x0][0x1c0] ;  /* 0x00007000ff067624 */ /* 0x000fe200078e00ff */
[----:B------:R-:W-:Y:S01]  /*42d0*/  FSEL R4, R4, R145, P1 ;  /* 0x0000009104047208 */ /* 0x000fe20000800000 */
[----:B------:R-:W-:Y:S01]  /*42e0*/  FADD.FTZ R7, -R144, R7 ;  /* 0x0000000790077221 */ /* 0x000fe20000010100 */
[----:B------:R-:W1:Y:S01]  /*42f0*/  LDSM.16.M88.4 R140, [R172+0x8800] ;  /* 0x00880000ac8c783b */ /* 0x000e620000000200 */
[----:B------:R-:W-:Y:S01]  /*4300*/  IMAD R6, R6, c[0x0][0x22c], RZ ;  /* 0x00008b0006067a24 */ /* 0x000fe200078e02ff */
[----:B------:R-:W-:Y:S01]  /*4310*/  FSEL R0, R0, R144, P0 ;  /* 0x0000009000007208 */ /* 0x000fe20000000000 */
[----:B------:R-:W-:Y:S01]  /*4320*/  FMUL.FTZ R183, R183, R4 ;  /* 0x00000004b7b77220 */ /* 0x000fe20000410000 */
[----:B------:R-:W-:Y:S01]  /*4330*/  FSETP.GE.FTZ.AND P1, PT, R151, RZ, PT ;  /* 0x000000ff9700720b */ /* 0x000fe20003f36000 */
[----:B------:R-:W-:Y:S01]  /*4340*/  IMAD.U32 R6, R6, -0x40, RZ ;  /* 0xffffffc006067824 */ /* 0x000fe200078e00ff */
[----:B------:R-:W-:Y:S01]  /*4350*/  FSETP.GE.FTZ.AND P2, PT, R156, RZ, PT ;  /* 0x000000ff9c00720b */ /* 0x000fe20003f56000 */
[----:B------:R-:W-:Y:S01]  /*4360*/  FMUL.FTZ R182, R182, R0 ;  /* 0x00000000b6b67220 */ /* 0x000fe20000410000 */
[----:B------:R-:W2:Y:S01]  /*4370*/  LDG.E R4, [R146.64+0x80] ;  /* 0x0000801092047981 */ /* 0x000ea2000c1e1900 */
[----:B------:R-:W-:Y:S01]  /*4380*/  FMUL.FTZ R184, R184, R5 ;  /* 0x00000005b8b87220 */ /* 0x000fe20000410000 */
[C---:B------:R-:W-:Y:S02]  /*4390*/  LEA R180, P0, R6.reuse, R180, 0x2 ;  /* 0x000000b406b47211 */ /* 0x040fe400078010ff */
[----:B------:R-:W3:Y:S02]  /*43a0*/  LDG.E R0, [R146.64+0xa0] ;  /* 0x0000a01092007981 */ /* 0x000ee4000c1e1900 */
[----:B------:R-:W-:Y:S02]  /*43b0*/  LEA.HI.X.SX32 R181, R6, R181, 0x2, P0 ;  /* 0x000000b506b57211 */ /* 0x000fe400000f16ff */
[----:B------:R-:W-:Y:S01]  /*43c0*/  FSETP.GE.FTZ.AND P0, PT, R149, RZ, PT ;  /* 0x000000ff9500720b */ /* 0x000fe20003f16000 */
        /* <DEDUP_REMOVED lines=61> */
[C---:B------:R-:W-:Y:S01]  /*47a0*/  FADD.FTZ R24, -R4.reuse, R24 ;  /* 0x0000001804187221 */ /* 0x040fe20000010100 */
        /* <DEDUP_REMOVED lines=26> */
[----:B------:R-:W-:Y:S01]  /*4950*/  FSEL R7, R7, R0, P4 ;  /* 0x0000000007077208 */ /* 0x000fe20002000000 */
[----:B------:R-:W-:Y:S01]  /*4960*/  FMUL.FTZ R9, R187, R5 ;  /* 0x00000005bb097220 */ /* 0x000fe20000410000 */
[----:B------:R-:W-:Y:S01]  /*4970*/  ISETP.GT.AND P4, PT, R194, R222, PT ;  /* 0x000000dec200720c */ /* 0x000fe20003f84270 */
[----:B------:R-:W-:Y:S01]  /*4980*/  FADD.FTZ R5, -R0, R27 ;  /* 0x0000001b00057221 */ /* 0x000fe20000010100 */
[----:B------:R-:W-:Y:S01]  /*4990*/  FSETP.GE.FTZ.AND P2, PT, R193, RZ, PT ;  /* 0x000000ffc100720b */ /* 0x000fe20003f56000 */
[----:B------:R-:W-:Y:S01]  /*49a0*/  FMUL.FTZ R144, R148, R144 ;  /* 0x0000009094907220 */ /* 0x000fe20000410000 */
[----:B------:R-:W-:Y:S01]  /*49b0*/  FSETP.GE.FTZ.AND P1, PT, R192, RZ, PT ;  /* 0x000000ffc000720b */ /* 0x000fe20003f36000 */
[----:B------:R-:W-:Y:S01]  /*49c0*/  FMUL.FTZ R22, R185, R12 ;  /* 0x0000000cb9167220 */ /* 0x000fe20000410000 */
[-C--:B------:R-:W-:Y:S01]  /*49d0*/  FSEL R10, R10, R0.reuse, P2 ;  /* 0x000000000a0a7208 */ /* 0x080fe20001000000 */
[----:B------:R-:W-:Y:S01]  /*49e0*/  FMUL.FTZ R8, R186, R13 ;  /* 0x0000000dba087220 */ /* 0x000fe20000410000 */
        /* <DEDUP_REMOVED lines=8> */
[-C--:B------:R-:W-:Y:S01]  /*4a70*/  FSEL R6, R6, R0.reuse, P3 ;  /* 0x0000000006067208 */ /* 0x080fe20001800000 */
        /* <DEDUP_REMOVED lines=11> */
[----:B------:R-:W-:Y:S01]  /*4b30*/  LOP3.LUT R0, R194, 0x1, RZ, 0xc0, !PT ;  /* 0x00000001c2007812 */ /* 0x000fe200078ec0ff */
[----:B------:R-:W-:Y:S02]  /*4b40*/  IMAD.MOV.U32 R6, RZ, RZ, -0x3000 ;  /* 0xffffd000ff067424 */ /* 0x000fe400078e00ff */
[----:B------:R-:W-:Y:S01]  /*4b50*/  IMAD.U32 R4, R4, -0x40, RZ ;  /* 0xffffffc004047824 */ /* 0x000fe200078e00ff */
[----:B------:R-:W-:Y:S04]  /*4b60*/  ISETP.NE.U32.AND P1, PT, R0, 0x1, PT ;  /* 0x000000010000780c */ /* 0x000fe80003f25070 */
[----:B------:R-:W-:Y:S02]  /*4b70*/  LEA R5, P0, R4, R200, 0x1 ;  /* 0x000000c804057211 */ /* 0x000fe400078008ff */
[----:B------:R-:W-:Y:S02]  /*4b80*/  SEL R0, R6, 0x3000, !P1 ;  /* 0x0000300006007807 */ /* 0x000fe40004800000 */
[----:B------:R-:W-:Y:S01]  /*4b90*/  LEA.HI.X.SX32 R4, R4, R201, 0x1, P0 ;  /* 0x000000c904047211 */ /* 0x000fe200000f0eff */
[----:B------:R-:W-:Y:S01]  /*4ba0*/  IMAD.MOV.U32 R200, RZ, RZ, R5 ;  /* 0x000000ffffc87224 */ /* 0x000fe200078e0005 */
[-C--:B------:R-:W-:Y:S02]  /*4bb0*/  IADD3 R199, R199, R0.reuse, RZ ;  /* 0x00000000c7c77210 */ /* 0x080fe40007ffe0ff */
[----:B------:R-:W-:Y:S01]  /*4bc0*/  IADD3 R170, R170, R0, RZ ;  /* 0x00000000aaaa7210 */ /* 0x000fe20007ffe0ff */
[----:B------:R-:W-:Y:S05]  /*4bd0*/  IMAD.MOV.U32 R201, RZ, RZ, R4 ;  /* 0x000000ffffc97224 */ /* 0x000fea00078e0004 */
[----:B------:R-:W-:Y:S01]  /*4be0*/  @!PT LDS RZ, [RZ] ;  /* 0x00000000fffff984 */ /* 0x000fe20000000800 */
[----:B------:R-:W-:Y:S01]  /*4bf0*/  @!PT LDS RZ, [RZ] ;  /* 0x00000000fffff984 */ /* 0x000fe20000000800 */
[----:B------:R-:W-:Y:S01]  /*4c00*/  @!PT LDS RZ, [RZ] ;  /* 0x00000000fffff984 */ /* 0x000fe20000000800 */
[----:B------:R1:W-:Y:S04]  /*4c10*/  LDGSTS.E.BYPASS.LTC128B.128 [R199], [R200.64] ;  /* 0x00000000c8c77fae */ /* 0x0003e8000b901d50 */
[----:B------:R1:W-:Y:S04]  /*4c20*/  LDGSTS.E.BYPASS.LTC128B.128 [R199+0x1000], [R200.64+0x40] ;  /* 0x01000040c8c77fae */ /* 0x0003e8000b901d50 */
[----:B------:R1:W-:Y:S04]  /*4c30*/  LDGSTS.E.BYPASS.LTC128B.128 [R199+0x2000], [R200.64+0x80] ;  /* 0x02000080c8c77fae */ /* 0x0003e8000b901d50 */
[----:B------:R-:W0:Y:S02]  /*4c40*/  LDGDEPBAR ;  /* 0x00000000000079af */ /* 0x000e240000000000 */
.L_x_488:
        /* <DEDUP_REMOVED lines=104> */
[----:B------:R-:W-:Y:S04]  /*52d0*/  IMAD.MOV.U32 R4, RZ, RZ, c[0x0][0x370] ;  /* 0x0000dc00ff047624 */ /* 0x000fe800078e00ff */
[----:B------:R-:W-:Y:S05]  /*52e0*/  IMAD.U32 R4, R4, -0x40, RZ ;  /* 0xffffffc004047824 */ /* 0x000fea00078e00ff */
        /* <DEDUP_REMOVED lines=11> */
.L_x_489:
[----:B------:R-:W-:Y:S01]  /*53a0*/  LDSM.16.M88.4 R24, [R173] ;  /* 0x00000000ad18783b */ /* 0x000fe20000000200 */
[----:B------:R-:W-:Y:S02]  /*53b0*/  IMAD.MOV.U32 R156, RZ, RZ, c[0x0][0x1c0] ;  /* 0x00007000ff9c7624 */ /* 0x000fe400078e00ff */
[----:B------:R-:W-:Y:S01]  /*53c0*/  IMAD.MOV.U32 R159, RZ, RZ, c[0x0][0x1c0] ;  /* 0x00007000ff9f7624 */ /* 0x000fe200078e00ff */
[----:B------:R-:W2:Y:S01]  /*53d0*/  LDSM.16.MT88.4 R8, [R0+0x9000] ;  /* 0x009000000008783b */ /* 0x000ea20000004200 */
[----:B------:R-:W-:Y:S02]  /*53e0*/  IMAD R156, R156, c[0x0][0x22c], RZ ;  /* 0x00008b009c9c7a24 */ /* 0x000fe400078e02ff */
[----:B------:R-:W-:Y:S01]  /*53f0*/  IMAD R159, R159, c[0x0][0x22c], RZ ;  /* 0x00008b009f9f7a24 */ /* 0x000fe200078e02ff */
[----:B------:R-:W3:Y:S01]  /*5400*/  LDSM.16.MT88.4 R16, [R0+0xb000] ;  /* 0x00b000000010783b */ /* 0x000ee20000004200 */
[----:B------:R-:W-:Y:S02]  /*5410*/  IMAD R156, R156, 0x18, RZ ;  /* 0x000000189c9c7824 */ /* 0x000fe400078e02ff */
[----:B------:R-:W-:Y:S01]  /*5420*/  IMAD.SHL.U32 R159, R159, 0x20, RZ ;  /* 0x000000209f9f7824 */ /* 0x000fe200078e00ff */
[----:B------:R-:W4:Y:S01]  /*5430*/  LDSM.16.MT88.4 R28, [R0+0xd000] ;  /* 0x00d00000001c783b */ /* 0x000f220000004200 */
[----:B------:R-:W-:Y:S02]  /*5440*/  IMAD.MOV.U32 R158, RZ, RZ, c[0x0][0x1c0] ;  /* 0x00007000ff9e7624 */ /* 0x000fe400078e00ff */
[----:B------:R-:W-:Y:S01]  /*5450*/  IMAD.MOV.U32 R157, RZ, RZ, c[0x0][0x1c0] ;  /* 0x00007000ff9d7624 */ /* 0x000fe200078e00ff */
[----:B------:R-:W-:Y:S01]  /*5460*/  LDSM.16.M88.4 R32, [R174] ;  /* 0x00000000ae20783b */ /* 0x000fe20000000200 */
[----:B------:R-:W-:Y:S02]  /*5470*/  IMAD R158, R158, c[0x0][0x22c], RZ ;  /* 0x00008b009e9e7a24 */ /* 0x000fe400078e02ff */
[----:B------:R-:W-:Y:S01]  /*5480*/  IMAD R157, R157, c[0x0][0x22c], RZ ;  /* 0x00008b009d9d7a24 */ /* 0x000fe200078e02ff */
[----:B------:R-:W1:Y:S01]  /*5490*/  LDSM.16.MT88.4 R132, [R0+0x9400] ;  /* 0x009400000084783b */ /* 0x000e620000004200 */
[----:B------:R-:W-:Y:S02]  /*54a0*/  IMAD R158, R158, 0x28, RZ ;  /* 0x000000289e9e7824 */ /* 0x000fe400078e02ff */
[----:B------:R-:W-:Y:S01]  /*54b0*/  IMAD R157, R157, 0x30, RZ ;  /* 0x000000309d9d7824 */ /* 0x000fe200078e02ff */
[----:B------:R-:W1:Y:S04]  /*54c0*/  LDSM.16.MT88.4 R136, [R0+0xb400] ;  /* 0x00b400000088783b */ /* 0x000e680000004200 */
[----:B------:R-:W1:Y:S04]  /*54d0*/  LDSM.16.MT88.4 R140, [R0+0xd400] ;  /* 0x00d40000008c783b */ /* 0x000e680000004200 */
[----:B------:R-:W-:Y:S04]  /*54e0*/  LDSM.16.M88.4 R144, [R176] ;  /* 0x00000000b090783b */ /* 0x000fe80000000200 */
[----:B------:R-:W1:Y:S04]  /*54f0*/  LDSM.16.MT88.4 R148, [R0+0x9800] ;  /* 0x009800000094783b */ /* 0x000e680000004200 */
[----:B------:R-:W-:Y:S01]  /*5500*/  LDSM.16.MT88.4 R152, [R0+0x9c00] ;  /* 0x009c00000098783b */ /* 0x000fe20000004200 */
[C---:B--2---:R-:W-:Y:S08]  /*5510*/  HMMA.16816.F32.BF16 R4, R24.reuse, R8, RZ ;  /* 0x000000081804723c */ /* 0x044ff000000418ff */
[C---:B------:R-:W-:Y:S08]  /*5520*/  HMMA.16816.F32.BF16 R8, R24.reuse, R10, RZ ;  /* 0x0000000a1808723c */ /* 0x040ff000000418ff */
[C---:B---3--:R-:W-:Y:S08]  /*5530*/  HMMA.16816.F32.BF16 R12, R24.reuse, R16, RZ ;  /* 0x00000010180c723c */ /* 0x048ff000000418ff */
[C---:B------:R-:W-:Y:S08]  /*5540*/  HMMA.16816.F32.BF16 R16, R24.reuse, R18, RZ ;  /* 0x000000121810723c */ /* 0x040ff000000418ff */
[C---:B----4-:R-:W-:Y:S08]  /*5550*/  HMMA.16816.F32.BF16 R20, R24.reuse, R28, RZ ;  /* 0x0000001c1814723c */ /* 0x050ff000000418ff */
[----:B------:R-:W-:Y:S01]  /*5560*/  HMMA.16816.F32.BF16 R24, R24, R30, RZ ;  /* 0x0000001e1818723c */ /* 0x000fe200000418ff */
[----:B------:R-:W2:Y:S07]  /*5570*/  LDSM.16.MT88.4 R28, [R0+0xb800] ;  /* 0x00b80000001c783b */ /* 0x000eae0000004200 */
[C---:B-1----:R-:W-:Y:S08]  /*5580*/  HMMA.16816.F32.BF16 R4, R32.reuse, R132, R4 ;  /* 0x000000842004723c */ /* 0x042ff00000041804 */
[C---:B------:R-:W-:Y:S01]  /*5590*/  HMMA.16816.F32.BF16 R8, R32.reuse, R134, R8 ;  /* 0x000000862008723c */ /* 0x040fe20000041808 */
[----:B------:R-:W1:Y:S07]  /*55a0*/  LDSM.16.MT88.4 R132, [R0+0xd800] ;  /* 0x00d800000084783b */ /* 0x000e6e0000004200 */
[C---:B------:R-:W-:Y:S08]  /*55b0*/  HMMA.16816.F32.BF16 R12, R32.reuse, R136, R12 ;  /* 0x00000088200c723c */ /* 0x040ff0000004180c */
[C---:B------:R-:W-:Y:S01]  /*55c0*/  HMMA.16816.F32.BF16 R16, R32.reuse, R138, R16 ;  /* 0x0000008a2010723c */ /* 0x040fe20000041810 */
[----:B------:R-:W3:Y:S07]  /*55d0*/  LDSM.16.M88.4 R136, [R175] ;  /* 0x00000000af88783b */ /* 0x000eee0000000200 */
[C---:B------:R-:W-:Y:S08]  /*55e0*/  HMMA.16816.F32.BF16 R20, R32.reuse, R140, R20 ;  /* 0x0000008c2014723c */ /* 0x040ff00000041814 */
[----:B------:R-:W-:Y:S01]  /*55f0*/  HMMA.16816.F32.BF16 R24, R32, R142, R24 ;  /* 0x0000008e2018723c */ /* 0x000fe20000041818 */
[----:B------:R-:W4:Y:S04]  /*5600*/  LDSM.16.MT88.4 R32, [R0+0xbc00] ;  /* 0x00bc00000020783b */ /* 0x000f280000004200 */
[----:B------:R-:W3:Y:S03]  /*5610*/  LDSM.16.MT88.4 R140, [R0+0xdc00] ;  /* 0x00dc0000008c783b */ /* 0x000ee60000004200 */
[C---:B------:R-:W-:Y:S08]  /*5620*/  HMMA.16816.F32.BF16 R4, R144.reuse, R148, R4 ;  /* 0x000000949004723c */ /* 0x040ff00000041804 */
[C---:B------:R-:W-:Y:S01]  /*5630*/  HMMA.16816.F32.BF16 R8, R144.reuse, R150, R8 ;  /* 0x000000969008723c */ /* 0x040fe20000041808 */
[----:B------:R-:W-:Y:S07]  /*5640*/  LDSM.16.MT88.4 R148, [R0+0xa000] ;  /* 0x00a000000094783b */ /* 0x000fee0000004200 */
[C---:B--2---:R-:W-:Y:S08]  /*5650*/  HMMA.16816.F32.BF16 R12, R144.reuse, R28, R12 ;  /* 0x0000001c900c723c */ /* 0x044ff0000004180c */
[C---:B------:R-:W-:Y:S01]  /*5660*/  HMMA.16816.F32.BF16 R16, R144.reuse, R30, R16 ;  /* 0x0000001e9010723c */ /* 0x040fe20000041810 */
[----:B------:R-:W2:Y:S07]  /*5670*/  LDSM.16.M88.4 R28, [R173+0x2000] ;  /* 0x00200000ad1c783b */ /* 0x000eae0000000200 */
[C---:B-1----:R-:W-:Y:S08]  /*5680*/  HMMA.16816.F32.BF16 R20, R144.reuse, R132, R20 ;  /* 0x000000849014723c */ /* 0x042ff00000041814 */
[----:B------:R-:W-:Y:S01]  /*5690*/  HMMA.16816.F32.BF16 R24, R144, R134, R24 ;  /* 0x000000869018723c */ /* 0x000fe20000041818 */
[----:B------:R-:W1:Y:S04]  /*56a0*/  LDSM.16.MT88.4 R132, [R0+0xc000] ;  /* 0x00c000000084783b */ /* 0x000e680000004200 */
[----:B------:R-:W1:Y:S03]  /*56b0*/  LDSM.16.MT88.4 R144, [R0+0xe000] ;  /* 0x00e000000090783b */ /* 0x000e660000004200 */
[C---:B---3--:R-:W-:Y:S08]  /*56c0*/  HMMA.16816.F32.BF16 R4, R136.reuse, R152, R4 ;  /* 0x000000988804723c */ /* 0x048ff00000041804 */
[C---:B------:R-:W-:Y:S01]  /*56d0*/  HMMA.16816.F32.BF16 R8, R136.reuse, R154, R8 ;  /* 0x0000009a8808723c */ /* 0x040fe20000041808 */
[----:B------:R-:W-:Y:S07]  /*56e0*/  LDSM.16.MT88.4 R152, [R0+0xa800] ;  /* 0x00a800000098783b */ /* 0x000fee0000004200 */
[C---:B----4-:R-:W-:Y:S08]  /*56f0*/  HMMA.16816.F32.BF16 R12, R136.reuse, R32, R12 ;  /* 0x00000020880c723c */ /* 0x050ff0000004180c */
[C---:B------:R-:W-:Y:S01]  /*5700*/  HMMA.16816.F32.BF16 R16, R136.reuse, R34, R16 ;  /* 0x000000228810723c */ /* 0x040fe20000041810 */
[----:B------:R-:W-:Y:S07]  /*5710*/  LDSM.16.M88.4 R32, [R174+0x2000] ;  /* 0x00200000ae20783b */ /* 0x000fee0000000200 */
[C---:B------:R-:W-:Y:S08]  /*5720*/  HMMA.16816.F32.BF16 R20, R136.reuse, R140, R20 ;  /* 0x0000008c8814723c */ /* 0x040ff00000041814 */
[----:B------:R-:W-:Y:S01]  /*5730*/  HMMA.16816.F32.BF16 R24, R136, R142, R24 ;  /* 0x0000008e8818723c */ /* 0x000fe20000041818 */
[----:B------:R-:W3:Y:S04]  /*5740*/  LDSM.16.MT88.4 R136, [R0+0xa400] ;  /* 0x00a400000088783b */ /* 0x000ee80000004200 */
[----:B------:R-:W4:Y:S03]  /*5750*/  LDSM.16.MT88.4 R140, [R0+0xc400] ;  /* 0x00c40000008c783b */ /* 0x000f260000004200 */
[C---:B--2---:R-:W-:Y:S08]  /*5760*/  HMMA.16816.F32.BF16 R4, R28.reuse, R148, R4 ;  /* 0x000000941c04723c */ /* 0x044ff00000041804 */
[C---:B------:R-:W-:Y:S01]  /*5770*/  HMMA.16816.F32.BF16 R8, R28.reuse, R150, R8 ;  /* 0x000000961c08723c */ /* 0x040fe20000041808 */
[----:B------:R-:W2:Y:S07]  /*5780*/  LDSM.16.MT88.4 R148, [R0+0xe400] ;  /* 0x00e400000094783b */ /* 0x000eae0000004200 */
[C---:B-1----:R-:W-:Y:S08]  /*5790*/  HMMA.16816.F32.BF16 R12, R28.reuse, R132, R12 ;  /* 0x000000841c0c723c */ /* 0x042ff0000004180c */
[C---:B------:R-:W-:Y:S01]  /*57a0*/  HMMA.16816.F32.BF16 R16, R28.reuse, R134, R16 ;  /* 0x000000861c10723c */ /* 0x040fe20000041810 */
[----:B------:R-:W1:Y:S07]  /*57b0*/  LDSM.16.M88.4 R132, [R176+0x2000] ;  /* 0x00200000b084783b */ /* 0x000e6e0000000200 */
[C---:B------:R-:W-:Y:S08]  /*57c0*/  HMMA.16816.F32.BF16 R20, R28.reuse, R144, R20 ;  /* 0x000000901c14723c */ /* 0x040ff00000041814 */
[----:B------:R-:W-:Y:S01]  /*57d0*/  HMMA.16816.F32.BF16 R24, R28, R146, R24 ;  /* 0x000000921c18723c */ /* 0x000fe20000041818 */
[----:B------:R-:W1:Y:S04]  /*57e0*/  LDSM.16.MT88.4 R28, [R0+0xc800] ;  /* 0x00c80000001c783b */ /* 0x000e680000004200 */
[----:B------:R-:W-:Y:S03]  /*57f0*/  LDSM.16.MT88.4 R144, [R0+0xcc00] ;  /* 0x00cc00000090783b */ /* 0x000fe60000004200 */
[C---:B---3--:R-:W-:Y:S08]  /*5800*/  HMMA.16816.F32.BF16 R4, R32.reuse, R136, R4 ;  /* 0x000000882004723c */ /* 0x048ff00000041804 */
[C---:B------:R-:W-:Y:S01]  /*5810*/  HMMA.16816.F32.BF16 R8, R32.reuse, R138, R8 ;  /* 0x0000008a2008723c */ /* 0x040fe20000041808 */
[----:B------:R-:W3:Y:S07]  /*5820*/  LDSM.16.MT88.4 R136, [R0+0xe800] ;  /* 0x00e800000088783b */ /* 0x000eee0000004200 */
[C---:B----4-:R-:W-:Y:S08]  /*5830*/  HMMA.16816.F32.BF16 R12, R32.reuse, R140, R12 ;  /* 0x0000008c200c723c */ /* 0x050ff0000004180c */
[C---:B------:R-:W-:Y:S01]  /*5840*/  HMMA.16816.F32.BF16 R16, R32.reuse, R142, R16 ;  /* 0x0000008e2010723c */ /* 0x040fe20000041810 */
[----:B------:R-:W-:Y:S07]  /*5850*/  LDSM.16.MT88.4 R140, [R0+0xac00] ;  /* 0x00ac0000008c783b */ /* 0x000fee0000004200 */
[C---:B--2---:R-:W-:Y:S08]  /*5860*/  HMMA.16816.F32.BF16 R20, R32.reuse, R148, R20 ;  /* 0x000000942014723c */ /* 0x044ff00000041814 */
[----:B------:R-:W-:Y:S01]  /*5870*/  HMMA.16816.F32.BF16 R24, R32, R150, R24 ;  /* 0x000000962018723c */ /* 0x000fe20000041818 */
[----:B------:R-:W2:Y:S04]  /*5880*/  LDSM.16.M88.4 R32, [R175+0x2000] ;  /* 0x00200000af20783b */ /* 0x000ea80000000200 */
[----:B------:R4:W2:Y:S03]  /*5890*/  LDSM.16.MT88.4 R148, [R0+0xec00] ;  /* 0x00ec00000094783b */ /* 0x0008a60000004200 */
[C---:B-1----:R-:W-:Y:S08]  /*58a0*/  HMMA.16816.F32.BF16 R4, R132.reuse, R152, R4 ;  /* 0x000000988404723c */ /* 0x042ff00000041804 */
[C---:B------:R-:W-:Y:S08]  /*58b0*/  HMMA.16816.F32.BF16 R8, R132.reuse, R154, R8 ;  /* 0x0000009a8408723c */ /* 0x040ff00000041808 */
[C---:B------:R-:W-:Y:S04]  /*58c0*/  HMMA.16816.F32.BF16 R12, R132.reuse, R28, R12 ;  /* 0x0000001c840c723c */ /* 0x040fe8000004180c */
[C---:B----4-:R-:W-:Y:S03]  /*58d0*/  IMAD.IADD R0, R215.reuse, 0x1, R242 ;  /* 0x00000001d7007824 */ /* 0x050fe600078e02f2 */
[CC--:B------:R-:W-:Y:S01]  /*58e0*/  LEA R28, P1, R215.reuse, R180.reuse, 0x2 ;  /* 0x000000b4d71c7211 */ /* 0x0c0fe200078210ff */
[C---:B------:R-:W-:Y:S04]  /*58f0*/  HMMA.16816.F32.BF16 R16, R132.reuse, R30, R16 ;  /* 0x0000001e8410723c */ /* 0x040fe80000041810 */
[-C--:B------:R-:W-:Y:S03]  /*5900*/  LEA.HI.X.SX32 R29, R215, R181.reuse, 0x2, P1 ;  /* 0x000000b5d71d7211 */ /* 0x080fe600008f16ff */
[----:B------:R-:W-:Y:S01]  /*5910*/  @P4 IADD3 R30, R208, -0x40, RZ ;  /* 0xffffffc0d01e4810 */ /* 0x000fe20007ffe0ff */
[C---:B---3--:R-:W-:Y:S04]  /*5920*/  HMMA.16816.F32.BF16 R20, R132.reuse, R136, R20 ;  /* 0x000000888414723c */ /* 0x048fe80000041814 */
[----:B------:R-:W-:Y:S04]  /*5930*/  @P4 IMAD.WIDE R30, R30, 0x4, R206 ;  /* 0x000000041e1e4825 */ /* 0x000fe800078e02ce */
[----:B------:R-:W-:Y:S01]  /*5940*/  HMMA.16816.F32.BF16 R24, R132, R138, R24 ;  /* 0x0000008a8418723c */ /* 0x000fe20000041818 */
[----:B------:R-:W-:Y:S04]  /*5950*/  LDSM.16.MT88.4 R136, [R2+0x18800] ;  /* 0x018800000288783b */ /* 0x000fe80000004200 */
[----:B------:R1:W5:Y:S02]  /*5960*/  @P4 LDG.E R212, [R30.64] ;  /* 0x000000101ed44981 */ /* 0x000364000c1e1900 */
[CC--:B------:R-:W-:Y:S01]  /*5970*/  LEA R132, P0, R245.reuse, R180.reuse, 0x2 ;  /* 0x000000b4f5847211 */ /* 0x0c0fe200078010ff */
[C---:B--2---:R-:W-:Y:S01]  /*5980*/  HMMA.16816.F32.BF16 R4, R32.reuse, R140, R4 ;  /* 0x0000008c2004723c */ /* 0x044fe20000041804 */
[----:B------:R1:W5:Y:S04]  /*5990*/  @P4 LDG.E R211, [R30.64+0x20] ;  /* 0x000020101ed34981 */ /* 0x000368000c1e1900 */
[----:B------:R1:W5:Y:S01]  /*59a0*/  @P4 LDG.E R210, [R30.64+0x80] ;  /* 0x000080101ed24981 */ /* 0x000362000c1e1900 */
[-C--:B------:R-:W-:Y:S02]  /*59b0*/  LEA.HI.X.SX32 R133, R245, R181.reuse, 0x2, P0 ;  /* 0x000000b5f5857211 */ /* 0x080fe400000f16ff */
[C---:B------:R-:W-:Y:S01]  /*59c0*/  HMMA.16816.F32.BF16 R8, R32.reuse, R142, R8 ;  /* 0x0000008e2008723c */ /* 0x040fe20000041808 */
[----:B------:R1:W5:Y:S04]  /*59d0*/  @P4 LDG.E R209, [R30.64+0xa0] ;  /* 0x0000a0101ed14981 */ /* 0x000368000c1e1900 */
[----:B------:R-:W-:Y:S03]  /*59e0*/  LDSM.16.MT88.4 R140, [R3+0x1c00] ;  /* 0x001c0000038c783b */ /* 0x000fe60000004200 */
[C---:B------:R-:W-:Y:S07]  /*59f0*/  HMMA.16816.F32.BF16 R12, R32.reuse, R144, R12 ;  /* 0x00000090200c723c */ /* 0x040fee000004180c */
[----:B------:R2:W-:Y:S01]  /*5a00*/  RED.E.ADD.F32.FTZ.RN.STRONG.GPU [R180.64], R4 ;  /* 0x00000004b400798e */ /* 0x0005e2000c10e790 */
[C---:B------:R-:W-:Y:S03]  /*5a10*/  HMMA.16816.F32.BF16 R16, R32.reuse, R146, R16 ;  /* 0x000000922010723c */ /* 0x040fe60000041810 */
[----:B------:R3:W-:Y:S04]  /*5a20*/  RED.E.ADD.F32.FTZ.RN.STRONG.GPU [R28.64], R5 ;  /* 0x000000051c00798e */ /* 0x0007e8000c10e790 */
[----:B------:R4:W-:Y:S01]  /*5a30*/  RED.E.ADD.F32.FTZ.RN.STRONG.GPU [R132.64], R6 ;  /* 0x000000068400798e */ /* 0x0009e2000c10e790 */
[C---:B------:R-:W-:Y:S03]  /*5a40*/  HMMA.16816.F32.BF16 R20, R32.reuse, R148, R20 ;  /* 0x000000942014723c */ /* 0x040fe60000041814 */
[----:B------:R-:W-:Y:S01]  /*5a50*/  LDSM.16.MT88.4 R132, [R3+0x1400] ;  /* 0x001400000384783b */ /* 0x000fe20000004200 */
[CC--:B-1----:R-:W-:Y:S04]  /*5a60*/  LEA R30, P2, R158.reuse, R180.reuse, 0x2 ;  /* 0x000000b49e1e7211 */ /* 0x0c2fe800078410ff */
[----:B------:R-:W-:Y:S04]  /*5a70*/  HMMA.16816.F32.BF16 R24, R32, R150, R24 ;  /* 0x000000962018723c */ /* 0x000fe80000041818 */
[-C--:B------:R-:W-:Y:S03]  /*5a80*/  LEA.HI.X.SX32 R31, R158, R181.reuse, 0x2, P2 ;  /* 0x000000b59e1f7211 */ /* 0x080fe600010f16ff */
[CC--:B------:R-:W-:Y:S02]  /*5a90*/  LEA R32, P0, R159.reuse, R180.reuse, 0x2 ;  /* 0x000000b49f207211 */ /* 0x0c0fe400078010ff */
[CC--:B--2---:R-:W-:Y:S03]  /*5aa0*/  LEA R4, P1, R156.reuse, R180.reuse, 0x2 ;  /* 0x000000b49c047211 */ /* 0x0c4fe600078210ff */
[-C--:B------:R-:W-:Y:S02]  /*5ab0*/  LEA.HI.X.SX32 R33, R159, R181.reuse, 0x2, P0 ;  /* 0x000000b59f217211 */ /* 0x080fe400000f16ff */
[-C--:B---3--:R-:W-:Y:S01]  /*5ac0*/  LEA.HI.X.SX32 R5, R156, R181.reuse, 0x2, P1 ;  /* 0x000000b59c057211 */ /* 0x088fe200008f16ff */
[----:B------:R-:W-:Y:S01]  /*5ad0*/  IMAD.MOV.U32 R156, RZ, RZ, c[0x0][0x1c0] ;  /* 0x00007000ff9c7624 */ /* 0x000fe200078e00ff */
[CC--:B----4-:R-:W-:Y:S03]  /*5ae0*/  LEA R6, P1, R157.reuse, R180.reuse, 0x2 ;  /* 0x000000b49d067211 */ /* 0x0d0fe600078210ff */
[----:B------:R1:W-:Y:S01]  /*5af0*/  RED.E.ADD.F32.FTZ.RN.STRONG.GPU [R4.64], R7 ;  /* 0x000000070400798e */ /* 0x0003e2000c10e790 */
[----:B------:R-:W-:Y:S03]  /*5b00*/  IMAD R156, R156, c[0x0][0x22c], RZ ;  /* 0x00008b009c9c7a24 */ /* 0x000fe600078e02ff */
[----:B------:R2:W-:Y:S01]  /*5b10*/  RED.E.ADD.F32.FTZ.RN.STRONG.GPU [R32.64], R8 ;  /* 0x000000082000798e */ /* 0x0005e2000c10e790 */
[----:B------:R-:W-:Y:S03]  /*5b20*/  IMAD R156, R156, 0x38, RZ ;  /* 0x000000389c9c7824 */ /* 0x000fe600078e02ff */
[----:B------:R3:W-:Y:S04]  /*5b30*/  RED.E.ADD.F32.FTZ.RN.STRONG.GPU [R30.64], R9 ;  /* 0x000000091e00798e */ /* 0x0007e8000c10e790 */
[----:B------:R-:W-:Y:S01]  /*5b40*/  LDSM.16.MT88.4 R32, [R2+0x17800] ;  /* 0x017800000220783b */ /* 0x000fe20000004200 */
[-C--:B-1----:R-:W-:Y:S02]  /*5b50*/  LEA.HI.X.SX32 R7, R157, R181.reuse, 0x2, P1 ;  /* 0x000000b59d077211 */ /* 0x082fe400008f16ff */
[CC--:B------:R-:W-:Y:S03]  /*5b60*/  LEA R4, P0, R156.reuse, R180.reuse, 0x2 ;  /* 0x000000b49c047211 */ /* 0x0c0fe600078010ff */
[----:B------:R1:W-:Y:S01]  /*5b70*/  RED.E.ADD.F32.FTZ.RN.STRONG.GPU [R6.64], R10 ;  /* 0x0000000a0600798e */ /* 0x0003e2000c10e790 */
[-C--:B------:R-:W-:Y:S01]  /*5b80*/  LEA.HI.X.SX32 R5, R156, R181.reuse, 0x2, P0 ;  /* 0x000000b59c057211 */ /* 0x080fe200000f16ff */
[----:B------:R-:W-:Y:S01]  /*5b90*/  IMAD.IADD R156, R215, 0x1, R243 ;  /* 0x00000001d79c7824 */ /* 0x000fe200078e02f3 */
[CC--:B--2---:R-:W-:Y:S03]  /*5ba0*/  LEA R8, P0, R247.reuse, R180.reuse, 0x2 ;  /* 0x000000b4f7087211 */ /* 0x0c4fe600078010ff */
[----:B------:R2:W-:Y:S01]  /*5bb0*/  RED.E.ADD.F32.FTZ.RN.STRONG.GPU [R4.64], R11 ;  /* 0x0000000b0400798e */ /* 0x0005e2000c10e790 */
[-C--:B---3--:R-:W-:Y:S03]  /*5bc0*/  LEA.HI.X.SX32 R9, R247, R181.reuse, 0x2, P0 ;  /* 0x000000b5f7097211 */ /* 0x088fe600000f16ff */
[----:B------:R-:W-:Y:S04]  /*5bd0*/  RED.E.ADD.F32.FTZ.RN.STRONG.GPU [R180.64+0x80], R12 ;  /* 0x0000800cb400798e */ /* 0x000fe8000c10e790 */
[----:B------:R-:W-:Y:S04]  /*5be0*/  RED.E.ADD.F32.FTZ.RN.STRONG.GPU [R28.64+0x80], R13 ;  /* 0x0000800d1c00798e */ /* 0x000fe8000c10e790 */
[----:B------:R3:W-:Y:S01]  /*5bf0*/  RED.E.ADD.F32.FTZ.RN.STRONG.GPU [R8.64], R14 ;  /* 0x0000000e0800798e */ /* 0x0007e2000c10e790 */
[-C--:B-1----:R-:W-:Y:S02]  /*5c00*/  LEA R6, P1, R243, R180.reuse, 0x2 ;  /* 0x000000b4f3067211 */ /* 0x082fe400078210ff */
[-C--:B------:R-:W-:Y:S02]  /*5c10*/  LEA R10, P2, R221, R180.reuse, 0x2 ;  /* 0x000000b4dd0a7211 */ /* 0x080fe400078410ff */
[-C--:B------:R-:W-:Y:S02]  /*5c20*/  LEA.HI.X.SX32 R7, R243, R181.reuse, 0x2, P1 ;  /* 0x000000b5f3077211 */ /* 0x080fe400008f16ff */
[CC--:B--2---:R-:W-:Y:S02]  /*5c30*/  LEA R4, P0, R156.reuse, R180.reuse, 0x2 ;  /* 0x000000b49c047211 */ /* 0x0c4fe400078010ff */
[-C--:B------:R-:W-:Y:S01]  /*5c40*/  LEA.HI.X.SX32 R11, R221, R181.reuse, 0x2, P2 ;  /* 0x000000b5dd0b7211 */ /* 0x080fe200010f16ff */
[----:B------:R1:W-:Y:S01]  /*5c50*/  RED.E.ADD.F32.FTZ.RN.STRONG.GPU [R6.64], R15 ;  /* 0x0000000f0600798e */ /* 0x0003e2000c10e790 */
[-C--:B------:R-:W-:Y:S05]  /*5c60*/  LEA.HI.X.SX32 R5, R156, R181.reuse, 0x2, P0 ;  /* 0x000000b59c057211 */ /* 0x080fea00000f16ff */
[----:B------:R2:W-:Y:S01]  /*5c70*/  RED.E.ADD.F32.FTZ.RN.STRONG.GPU [R4.64], R16 ;  /* 0x000000100400798e */ /* 0x0005e2000c10e790 */
[CC--:B---3--:R-:W-:Y:S03]  /*5c80*/  LEA R8, P1, R220.reuse, R180.reuse, 0x2 ;  /* 0x000000b4dc087211 */ /* 0x0c8fe600078210ff */
[----:B------:R3:W-:Y:S01]  /*5c90*/  RED.E.ADD.F32.FTZ.RN.STRONG.GPU [R10.64], R17 ;  /* 0x000000110a00798e */ /* 0x0007e2000c10e790 */
[-C--:B------:R-:W-:Y:S05]  /*5ca0*/  LEA.HI.X.SX32 R9, R220, R181.reuse, 0x2, P1 ;  /* 0x000000b5dc097211 */ /* 0x080fea00008f16ff */
[----:B------:R4:W-:Y:S01]  /*5cb0*/  RED.E.ADD.F32.FTZ.RN.STRONG.GPU [R8.64], R18 ;  /* 0x000000120800798e */ /* 0x0009e2000c10e790 */
[CC--:B-1----:R-:W-:Y:S04]  /*5cc0*/  LEA R6, P0, R224.reuse, R180.reuse, 0x2 ;  /* 0x000000b4e0067211 */ /* 0x0c2fe800078010ff */
[-C--:B------:R-:W-:Y:S02]  /*5cd0*/  LEA.HI.X.SX32 R7, R224, R181.reuse, 0x2, P0 ;  /* 0x000000b5e0077211 */ /* 0x080fe400000f16ff */
[-C--:B--2---:R-:W-:Y:S02]  /*5ce0*/  LEA R4, P1, R246, R180.reuse, 0x2 ;  /* 0x000000b4f6047211 */ /* 0x084fe400078210ff */
[-C--:B------:R-:W-:Y:S01]  /*5cf0*/  LEA R12, P0, R242, R180.reuse, 0x2 ;  /* 0x000000b4f20c7211 */ /* 0x080fe200078010ff */
[----:B------:R1:W-:Y:S01]  /*5d00*/  RED.E.ADD.F32.FTZ.RN.STRONG.GPU [R6.64], R19 ;  /* 0x000000130600798e */ /* 0x0003e2000c10e790 */
[-C--:B------:R-:W-:Y:S02]  /*5d10*/  LEA.HI.X.SX32 R5, R246, R181.reuse, 0x2, P1 ;  /* 0x000000b5f6057211 */ /* 0x080fe400008f16ff */
[-C--:B---3--:R-:W-:Y:S01]  /*5d20*/  LEA R10, P3, R0, R180.reuse, 0x2 ;  /* 0x000000b4000a7211 */ /* 0x088fe200078610ff */
[----:B------:R-:W-:Y:S01]  /*5d30*/  RED.E.ADD.F32.FTZ.RN.STRONG.GPU [R180.64+0x100], R20 ;  /* 0x00010014b400798e */ /* 0x000fe2000c10e790 */
[-C--:B------:R-:W-:Y:S02]  /*5d40*/  LEA.HI.X.SX32 R13, R242, R181.reuse, 0x2, P0 ;  /* 0x000000b5f20d7211 */ /* 0x080fe400000f16ff */
[-C--:B------:R-:W-:Y:S01]  /*5d50*/  LEA.HI.X.SX32 R11, R0, R181.reuse, 0x2, P3 ;  /* 0x000000b5000b7211 */ /* 0x080fe200018f16ff */
[----:B------:R-:W-:Y:S01]  /*5d60*/  RED.E.ADD.F32.FTZ.RN.STRONG.GPU [R28.64+0x100], R21 ;  /* 0x000100151c00798e */ /* 0x000fe2000c10e790 */
[C---:B----4-:R-:W-:Y:S02]  /*5d70*/  LEA R8, P2, R219.reuse, R180, 0x2 ;  /* 0x000000b4db087211 */ /* 0x050fe400078410ff */
[C---:B------:R-:W-:Y:S01]  /*5d80*/  LOP3.LUT R0, R194.reuse, 0x1, RZ, 0xc0, !PT ;  /* 0x00000001c2007812 */ /* 0x040fe200078ec0ff */
[----:B------:R2:W-:Y:S01]  /*5d90*/  RED.E.ADD.F32.FTZ.RN.STRONG.GPU [R4.64], R22 ;  /* 0x000000160400798e */ /* 0x0005e2000c10e790 */
[-C--:B------:R-:W-:Y:S02]  /*5da0*/  LEA.HI.X.SX32 R9, R219, R181.reuse, 0x2, P2 ;  /* 0x000000b5db097211 */ /* 0x080fe400010f16ff */
[----:B------:R-:W-:Y:S01]  /*5db0*/  ISETP.GT.AND P3, PT, R194, R222, PT ;  /* 0x000000dec200720c */ /* 0x000fe20003f64270 */
[----:B------:R-:W-:Y:S04]  /*5dc0*/  RED.E.ADD.F32.FTZ.RN.STRONG.GPU [R12.64], R23 ;  /* 0x000000170c00798e */ /* 0x000fe8000c10e790 */
[----:B------:R-:W-:Y:S04]  /*5dd0*/  RED.E.ADD.F32.FTZ.RN.STRONG.GPU [R10.64], R24 ;  /* 0x000000180a00798e */ /* 0x000fe8000c10e790 */
[----:B------:R-:W-:Y:S01]  /*5de0*/  RED.E.ADD.F32.FTZ.RN.STRONG.GPU [R8.64], R25 ;  /* 0x000000190800798e */ /* 0x000fe2000c10e790 */
[CC--:B-1----:R-:W-:Y:S03]  /*5df0*/  LEA R6, P1, R218.reuse, R180.reuse, 0x2 ;  /* 0x000000b4da067211 */ /* 0x0c2fe600078210ff */
[----:B------:R-:W-:Y:S01]  /*5e00*/  LDSM.16.MT88.4 R8, [R3] ;  /* 0x000000000308783b */ /* 0x000fe20000004200 */
[-C--:B------:R-:W-:Y:S03]  /*5e10*/  LEA.HI.X.SX32 R7, R218, R181.reuse, 0x2, P1 ;  /* 0x000000b5da077211 */ /* 0x080fe600008f16ff */
[----:B------:R-:W-:Y:S01]  /*5e20*/  LDSM.16.MT88.4 R12, [R2+0x17000] ;  /* 0x01700000020c783b */ /* 0x000fe20000004200 */
[----:B------:R-:W-:Y:S03]  /*5e30*/  @P4 IADD3 R214, P1, R214, -0x100, RZ ;  /* 0xffffff00d6d64810 */ /* 0x000fe60007f3e0ff */
[----:B------:R-:W-:Y:S01]  /*5e40*/  RED.E.ADD.F32.FTZ.RN.STRONG.GPU [R6.64], R26 ;  /* 0x0000001a0600798e */ /* 0x000fe2000c10e790 */
[----:B------:R-:W-:Y:S02]  /*5e50*/  @P4 IADD3.X R213, R213, -0x1, RZ, P1, !PT ;  /* 0xffffffffd5d54810 */ /* 0x000fe40000ffe4ff */
[C---:B--2---:R-:W-:Y:S01]  /*5e60*/  LEA R4, P0, R223.reuse, R180, 0x2 ;  /* 0x000000b4df047211 */ /* 0x044fe200078010ff */
[----:B------:R-:W-:Y:S03]  /*5e70*/  LDSM.16.MT88.4 R16, [R3+0x1000] ;  /* 0x001000000310783b */ /* 0x000fe60000004200 */
[----:B------:R-:W-:Y:S01]  /*5e80*/  LEA.HI.X.SX32 R5, R223, R181, 0x2, P0 ;  /* 0x000000b5df057211 */ /* 0x000fe200000f16ff */
[----:B------:R-:W-:Y:S01]  /*5e90*/  LDSM.16.MT88.4 R20, [R3+0x2000] ;  /* 0x002000000314783b */ /* 0x000fe20000004200 */
[----:B------:R-:W-:Y:S02]  /*5ea0*/  ISETP.NE.U32.AND P0, PT, R0, 0x1, PT ;  /* 0x000000010000780c */ /* 0x000fe40003f05070 */
[C---:B------:R-:W-:Y:S01]  /*5eb0*/  IADD3 R0, R3.reuse, -0x3000, RZ ;  /* 0xffffd00003007810 */ /* 0x040fe20007ffe0ff */
[----:B------:R-:W-:Y:S04]  /*5ec0*/  RED.E.ADD.F32.FTZ.RN.STRONG.GPU [R4.64], R27 ;  /* 0x0000001b0400798e */ /* 0x000fe8000c10e790 */
[----:B------:R-:W1:Y:S04]  /*5ed0*/  LDSM.16.MT88.4 R4, [R2+0x15000] ;  /* 0x015000000204783b */ /* 0x000e680000004200 */
[----:B------:R-:W-:Y:S02]  /*5ee0*/  LDSM.16.MT88.4 R28, [R2+0x15800] ;  /* 0x01580000021c783b */ /* 0x000fe40000004200 */
        /* <DEDUP_REMOVED lines=67> */
.L_x_487:
[----:B------:R-:W-:Y:S01]  /*6320*/  BAR.SYNC.DEFER_BLOCKING 0x0 ;  /* 0x0000000000007b1d */ /* 0x000fe20000010000 */
[----:B------:R-:W-:-:S02]  /*6330*/  FMUL.FTZ R84, R84, c[0x0][0x2e0] ;  /* 0x0000b80054547a20 */ /* 0x000fc40000410000 */
[----:B-1----:R-:W-:Y:S02]  /*6340*/  FMUL.FTZ R0, R85, c[0x0][0x2e0] ;  /* 0x0000b80055007a20 */ /* 0x002fe40000410000 */
        /* <DEDUP_REMOVED lines=14> */
[----:B------:R1:W-:Y:S01]  /*6430*/  STS [R238], R0 ;  /* 0x00000000ee007388 */ /* 0x0003e20000000800 */
[----:B------:R-:W-:Y:S01]  /*6440*/  FMUL.FTZ R12, R91, c[0x0][0x2e0] ;  /* 0x0000b8005b0c7a20 */ /* 0x000fe20000410000 */
[----:B------:R-:W-:Y:S01]  /*6450*/  F2FP.BF16.PACK_AB R13, R13, R88 ;  /* 0x000000580d0d723e */ /* 0x000fe200000010ff */
[----:B------:R-:W-:Y:S01]  /*6460*/  FMUL.FTZ R36, R39, c[0x0][0x2dc] ;  /* 0x0000b70027247a20 */ /* 0x000fe20000410000 */
[----:B------:R-:W-:Y:S01]  /*6470*/  STS [R238+0x200], R9 ;  /* 0x00020009ee007388 */ /* 0x000fe20000000800 */
[----:B------:R-:W-:Y:S01]  /*6480*/  FMUL.FTZ R5, R40, c[0x0][0x2dc] ;  /* 0x0000b70028057a20 */ /* 0x000fe20000410000 */
[----:B------:R-:W-:Y:S01]  /*6490*/  F2FP.BF16.PACK_AB R12, R12, R90 ;  /* 0x0000005a0c0c723e */ /* 0x000fe200000010ff */
[----:B------:R-:W-:Y:S01]  /*64a0*/  FMUL.FTZ R92, R92, c[0x0][0x2e0] ;  /* 0x0000b8005c5c7a20 */ /* 0x000fe20000410000 */
[----:B------:R2:W-:Y:S01]  /*64b0*/  STS [R239], R8 ;  /* 0x00000008ef007388 */ /* 0x0005e20000000800 */
[----:B------:R-:W-:-:S02]  /*64c0*/  FMUL.FTZ R11, R93, c[0x0][0x2e0] ;  /* 0x0000b8005d0b7a20 */ /* 0x000fc40000410000 */
[----:B------:R-:W-:Y:S01]  /*64d0*/  FMUL.FTZ R94, R94, c[0x0][0x2e0] ;  /* 0x0000b8005e5e7a20 */ /* 0x000fe20000410000 */
[----:B------:R3:W-:Y:S01]  /*64e0*/  STS [R239+0x200], R3 ;  /* 0x00020003ef007388 */ /* 0x0007e20000000800 */
        /* <DEDUP_REMOVED lines=47> */
[----:B------:R-:W1:Y:S01]  /*67e0*/  S2R R44, SR_CTAID.Y ;  /* 0x00000000002c7919 */ /* 0x000e620000002600 */
        /* <DEDUP_REMOVED lines=61> */
[----:B------:R-:W1:Y:S01]  /*6bc0*/  S2R R43, SR_CTAID.Z ;  /* 0x00000000002b7919 */ /* 0x000e620000002700 */
        /* <DEDUP_REMOVED lines=27> */
[----:B------:R-:W-:Y:S01]  /*6d80*/  SHF.R.S32.HI R5, RZ, 0x1f, R250 ;  /* 0x0000001fff057819 */ /* 0x000fe200000114fa */
        /* <DEDUP_REMOVED lines=10> */
[----:B------:R-:W-:Y:S01]  /*6e30*/  IMAD R4, R252, c[0x0][0x3a8], RZ ;  /* 0x0000ea00fc047a24 */ /* 0x000fe200078e02ff */
[----:B------:R-:W-:Y:S01]  /*6e40*/  STS [R238+0x9000], R27 ;  /* 0x0090001bee007388 */ /* 0x000fe20000000800 */
[----:B------:R-:W-:Y:S01]  /*6e50*/  FMUL.FTZ R76, R76, c[0x0][0x2dc] ;  /* 0x0000b7004c4c7a20 */ /* 0x000fe20000410000 */
[----:B------:R-:W-:Y:S01]  /*6e60*/  F2FP.BF16.PACK_AB R18, R18, R74 ;  /* 0x0000004a1212723e */ /* 0x000fe200000010ff */
[----:B------:R-:W-:Y:S01]  /*6e70*/  FMUL.FTZ R15, R77, c[0x0][0x2dc] ;  /* 0x0000b7004d0f7a20 */ /* 0x000fe20000410000 */
[----:B------:R-:W-:Y:S01]  /*6e80*/  STS [R238+0x9200], R26 ;  /* 0x0092001aee007388 */ /* 0x000fe20000000800 */
[----:B------:R-:W-:-:S02]  /*6e90*/  FMUL.FTZ R78, R78, c[0x0][0x2dc] ;  /* 0x0000b7004e4e7a20 */ /* 0x000fc40000410000 */
[----:B------:R-:W-:Y:S01]  /*6ea0*/  FMUL.FTZ R14, R79, c[0x0][0x2dc] ;  /* 0x0000b7004f0e7a20 */ /* 0x000fe20000410000 */
[----:B------:R-:W-:Y:S01]  /*6eb0*/  F2FP.BF16.PACK_AB R15, R15, R76 ;  /* 0x0000004c0f0f723e */ /* 0x000fe200000010ff */
[C---:B------:R-:W-:Y:S01]  /*6ec0*/  IMAD R41, R249.reuse, c[0x0][0x3ac], R4 ;  /* 0x0000eb00f9297a24 */ /* 0x040fe200078e0204 */
[----:B------:R-:W-:Y:S01]  /*6ed0*/  MOV R4, R250 ;  /* 0x000000fa00047202 */ /* 0x000fe20000000f00 */
[----:B------:R-:W-:Y:S01]  /*6ee0*/  IMAD R6, R252, c[0x0][0x3a0], RZ ;  /* 0x0000e800fc067a24 */ /* 0x000fe200078e02ff */
[----:B------:R-:W-:Y:S01]  /*6ef0*/  F2FP.BF16.PACK_AB R14, R14, R78 ;  /* 0x0000004e0e0e723e */ /* 0x000fe200000010ff */
[----:B------:R-:W-:Y:S02]  /*6f00*/  STS [R239+0x9000], R23 ;  /* 0x00900017ef007388 */ /* 0x000fe40000000800 */
[C---:B-1----:R-:W-:Y:S02]  /*6f10*/  IMAD R0, R249.reuse, c[0x0][0x3a4], R6 ;  /* 0x0000e900f9007a24 */ /* 0x042fe400078e0206 */
[----:B------:R-:W-:Y:S01]  /*6f20*/  STS [R239+0x9200], R22 ;  /* 0x00920016ef007388 */ /* 0x000fe20000000800 */
[----:B------:R-:W-:-:S03]  /*6f30*/  IMAD.WIDE.U32 R6, R249, c[0x0][0x3a0], R4 ;  /* 0x0000e800f9067a25 */ /* 0x000fc600078e0004 */
[----:B------:R-:W-:Y:S01]  /*6f40*/  STS [R238+0xa000], R21 ;  /* 0x00a00015ee007388 */ /* 0x000fe20000000800 */
[----:B------:R-:W-:Y:S01]  /*6f50*/  IMAD.WIDE.U32 R4, R249, c[0x0][0x3a8], R4 ;  /* 0x0000ea00f9047a25 */ /* 0x000fe200078e0004 */
[----:B------:R-:W-:Y:S02]  /*6f60*/  IADD3 R7, R7, R0, RZ ;  /* 0x0000000007077210 */ /* 0x000fe40007ffe0ff */
[----:B------:R-:W-:Y:S01]  /*6f70*/  STS [R238+0xa200], R20 ;  /* 0x00a20014ee007388 */ /* 0x000fe20000000800 */
[----:B------:R-:W-:Y:S02]  /*6f80*/  SHF.R.S32.HI R0, RZ, 0x1f, R44 ;  /* 0x0000001fff007819 */ /* 0x000fe4000001142c */
[----:B------:R-:W-:Y:S01]  /*6f90*/  IADD3 R5, R5, R41, RZ ;  /* 0x0000002905057210 */ /* 0x000fe20007ffe0ff */
[----:B------:R-:W-:Y:S01]  /*6fa0*/  STS [R239+0xa000], R17 ;  /* 0x00a00011ef007388 */ /* 0x000fe20000000800 */
[----:B------:R-:W-:-:S03]  /*6fb0*/  IMAD.WIDE.U32 R6, R44, c[0x0][0x388], R6 ;  /* 0x0000e2002c067a25 */ /* 0x000fc600078e0006 */
[----:B------:R-:W-:Y:S01]  /*6fc0*/  STS [R239+0xa200], R16 ;  /* 0x00a20010ef007388 */ /* 0x000fe20000000800 */
[C---:B--2---:R-:W-:Y:S02]  /*6fd0*/  IMAD R8, R0.reuse, c[0x0][0x388], RZ ;  /* 0x0000e20000087a24 */ /* 0x044fe400078e02ff */
[----:B---3--:R-:W-:Y:S01]  /*6fe0*/  IMAD R3, R0, c[0x0][0x390], RZ ;  /* 0x0000e40000037a24 */ /* 0x008fe200078e02ff */
[----:B------:R-:W-:Y:S01]  /*6ff0*/  STS [R238+0xb000], R19 ;  /* 0x00b00013ee007388 */ /* 0x000fe20000000800 */
[C---:B------:R-:W-:Y:S01]  /*7000*/  IMAD R0, R44.reuse, c[0x0][0x38c], R8 ;  /* 0x0000e3002c007a24 */ /* 0x040fe200078e0208 */
[----:B------:R-:W-:Y:S01]  /*7010*/  SHF.R.S32.HI R8, RZ, 0x1f, R43 ;  /* 0x0000001fff087819 */ /* 0x000fe2000001142b */
[C---:B------:R-:W-:Y:S01]  /*7020*/  IMAD R3, R44.reuse, c[0x0][0x394], R3 ;  /* 0x0000e5002c037a24 */ /* 0x040fe200078e0203 */
[----:B------:R-:W-:Y:S01]  /*7030*/  STS [R238+0xb200], R18 ;  /* 0x00b20012ee007388 */ /* 0x000fe20000000800 */
[----:B------:R-:W-:Y:S01]  /*7040*/  IMAD.WIDE.U32 R4, R44, c[0x0][0x390], R4 ;  /* 0x0000e4002c047a25 */ /* 0x000fe200078e0004 */
[----:B------:R-:W-:-:S02]  /*7050*/  IADD3 R7, R7, R0, RZ ;  /* 0x0000000007077210 */ /* 0x000fc40007ffe0ff */
[----:B------:R-:W-:Y:S01]  /*7060*/  STS [R239+0xb000], R15 ;  /* 0x00b0000fef007388 */ /* 0x000fe20000000800 */
[C---:B------:R-:W-:Y:S01]  /*7070*/  IMAD R0, R8.reuse, c[0x0][0x3b8], RZ ;  /* 0x0000ee0008007a24 */ /* 0x040fe200078e02ff */
[----:B------:R-:W-:Y:S01]  /*7080*/  IADD3 R5, R5, R3, RZ ;  /* 0x0000000305057210 */ /* 0x000fe20007ffe0ff */
[----:B------:R-:W-:Y:S01]  /*7090*/  IMAD R3, R8, c[0x0][0x3c0], RZ ;  /* 0x0000f00008037a24 */ /* 0x000fe200078e02ff */
[----:B------:R-:W-:Y:S01]  /*70a0*/  STS [R239+0xb200], R14 ;  /* 0x00b2000eef007388 */ /* 0x000fe20000000800 */
[C---:B------:R-:W-:Y:S02]  /*70b0*/  IMAD R0, R43.reuse, c[0x0][0x3bc], R0 ;  /* 0x0000ef002b007a24 */ /* 0x040fe400078e0200 */
[C---:B------:R-:W-:Y:S01]  /*70c0*/  IMAD R3, R43.reuse, c[0x0][0x3c4], R3 ;  /* 0x0000f1002b037a24 */ /* 0x040fe200078e0203 */
[----:B------:R-:W-:Y:S01]  /*70d0*/  BAR.SYNC.DEFER_BLOCKING 0x0 ;  /* 0x0000000000007b1d */ /* 0x000fe20000010000 */
[----:B------:R-:W-:-:S04]  /*70e0*/  IMAD.WIDE.U32 R6, R43, c[0x0][0x3b8], R6 ;  /* 0x0000ee002b067a25 */ /* 0x000fc800078e0006 */
[----:B------:R-:W-:Y:S01]  /*70f0*/  IMAD.WIDE.U32 R4, R43, c[0x0][0x3c0], R4 ;  /* 0x0000f0002b047a25 */ /* 0x000fe200078e0004 */
[----:B------:R-:W-:-:S04]  /*7100*/  IADD3 R7, R7, R0, RZ ;  /* 0x0000000007077210 */ /* 0x000fc80007ffe0ff */
[----:B------:R-:W-:Y:S01]  /*7110*/  IADD3 R5, R5, R3, RZ ;  /* 0x0000000305057210 */ /* 0x000fe20007ffe0ff */
[----:B----4-:R-:W-:Y:S01]  /*7120*/  IMAD.WIDE.U32 R10, R248, c[0x0][0x3a0], R6 ;  /* 0x0000e800f80a7a25 */ /* 0x010fe200078e0006 */
[----:B------:R-:W-:-:S03]  /*7130*/  SHF.R.S32.HI R3, RZ, 0x1f, R248 ;  /* 0x0000001fff037819 */ /* 0x000fc600000114f8 */
[----:B------:R-:W-:Y:S01]  /*7140*/  IMAD.WIDE.U32 R8, R248, c[0x0][0x3a8], R4 ;  /* 0x0000ea00f8087a25 */ /* 0x000fe200078e0004 */
[----:B------:R-:W-:-:S03]  /*7150*/  LEA R6, P1, R10, c[0x0][0x340], 0x1 ;  /* 0x0000d0000a067a11 */ /* 0x000fc600078208ff */
[C---:B------:R-:W-:Y:S01]  /*7160*/  IMAD R0, R3.reuse, c[0x0][0x3a0], RZ ;  /* 0x0000e80003007a24 */ /* 0x040fe200078e02ff */
[----:B------:R-:W-:Y:S01]  /*7170*/  LEA R4, P0, R8, c[0x0][0x348], 0x1 ;  /* 0x0000d20008047a11 */ /* 0x000fe200078008ff */
[----:B------:R-:W-:Y:S02]  /*7180*/  IMAD R3, R3, c[0x0][0x3a8], RZ ;  /* 0x0000ea0003037a24 */ /* 0x000fe400078e02ff */
[C---:B------:R-:W-:Y:S01]  /*7190*/  IMAD R0, R248.reuse, c[0x0][0x3a4], R0 ;  /* 0x0000e900f8007a24 */ /* 0x040fe200078e0200 */
[----:B------:R-:W1:Y:S01]  /*71a0*/  LDS.128 R56, [R205+0x9000] ;  /* 0x00900000cd387984 */ /* 0x000e620000000c00 */
[----:B------:R-:W-:-:S03]  /*71b0*/  IMAD R3, R248, c[0x0][0x3ac], R3 ;  /* 0x0000eb00f8037a24 */ /* 0x000fc600078e0203 */
[----:B------:R-:W2:Y:S01]  /*71c0*/  LDS.128 R48, [R205+0xb000] ;  /* 0x00b00000cd307984 */ /* 0x000ea20000000c00 */
[----:B------:R-:W-:Y:S02]  /*71d0*/  IADD3 R0, R11, R0, RZ ;  /* 0x000000000b007210 */ /* 0x000fe40007ffe0ff */
[----:B------:R-:W-:Y:S01]  /*71e0*/  IADD3 R3, R9, R3, RZ ;  /* 0x0000000309037210 */ /* 0x000fe20007ffe0ff */
[----:B------:R-:W3:Y:S01]  /*71f0*/  LDS.128 R40, [R205+0xd000] ;  /* 0x00d00000cd287984 */ /* 0x000ee20000000c00 */
[----:B------:R-:W-:Y:S02]  /*7200*/  LEA.HI.X R7, R10, c[0x0][0x344], R0, 0x1, P1 ;  /* 0x0000d1000a077a11 */ /* 0x000fe400008f0c00 */
[----:B------:R-:W-:Y:S01]  /*7210*/  LEA.HI.X R5, R8, c[0x0][0x34c], R3, 0x1, P0 ;  /* 0x0000d30008057a11 */ /* 0x000fe200000f0c03 */
[----:B------:R-:W4:Y:S01]  /*7220*/  LDS.128 R52, [R205+0xa000] ;  /* 0x00a00000cd347984 */ /* 0x000f220000000c00 */
[----:B------:R-:W-:Y:S02]  /*7230*/  MOV R3, c[0x0][0x3a0] ;  /* 0x0000e80000037a02 */ /* 0x000fe40000000f00 */
[----:B------:R-:W-:Y:S01]  /*7240*/  MOV R0, c[0x0][0x3a8] ;  /* 0x0000ea0000007a02 */ /* 0x000fe20000000f00 */
[----:B------:R-:W3:Y:S01]  /*7250*/  LDS.128 R44, [R205+0xc000] ;  /* 0x00c00000cd2c7984 */ /* 0x000ee20000000c00 */
[----:B------:R-:W-:-:S02]  /*7260*/  MOV R11, c[0x0][0x3a4] ;  /* 0x0000e900000b7a02 */ /* 0x000fc40000000f00 */
[C---:B------:R-:W-:Y:S01]  /*7270*/  LEA R10, P1, R3.reuse, R6, 0x7 ;  /* 0x00000006030a7211 */ /* 0x040fe200078238ff */
[----:B------:R-:W4:Y:S01]  /*7280*/  LDS.128 R36, [R205+0xe000] ;  /* 0x00e00000cd247984 */ /* 0x000f220000000c00 */
[----:B------:R-:W-:Y:S02]  /*7290*/  MOV R9, c[0x0][0x3ac] ;  /* 0x0000eb0000097a02 */ /* 0x000fe40000000f00 */
[C---:B------:R-:W-:Y:S01]  /*72a0*/  LEA R8, P0, R0.reuse, R4, 0x7 ;  /* 0x0000000400087211 */ /* 0x040fe200078038ff */
[----:B------:R-:W4:Y:S01]  /*72b0*/  LDS.128 R32, [R205+0xf000] ;  /* 0x00f00000cd207984 */ /* 0x000f220000000c00 */
[----:B------:R-:W-:Y:S02]  /*72c0*/  LEA.HI.X R11, R3, R7, R11, 0x7, P1 ;  /* 0x00000007030b7211 */ /* 0x000fe400008f3c0b */
[----:B------:R-:W-:Y:S01]  /*72d0*/  LEA.HI.X R9, R0, R5, R9, 0x7, P0 ;  /* 0x0000000500097211 */ /* 0x000fe200000f3c09 */
[----:B------:R-:W4:Y:S04]  /*72e0*/  LDS.128 R24, [R205+0x11000] ;  /* 0x01100000cd187984 */ /* 0x000f280000000c00 */
[----:B------:R-:W4:Y:S04]  /*72f0*/  LDS.128 R16, [R205+0x13000] ;  /* 0x01300000cd107984 */ /* 0x000f280000000c00 */
[----:B------:R-:W4:Y:S04]  /*7300*/  LDS.128 R28, [R205+0x10000] ;  /* 0x01000000cd1c7984 */ /* 0x000f280000000c00 */
[----:B------:R-:W4:Y:S04]  /*7310*/  LDS.128 R20, [R205+0x12000] ;  /* 0x01200000cd147984 */ /* 0x000f280000000c00 */
[----:B------:R-:W4:Y:S04]  /*7320*/  LDS.128 R12, [R205+0x14000] ;  /* 0x01400000cd0c7984 */ /* 0x000f280000000c00 */
        /* <DEDUP_REMOVED lines=12> */
.L_x_484:
        /* <DEDUP_REMOVED lines=9> */
.L_x_491:
[----:B------:R-:W-:Y:S05]  /*7480*/  EXIT ;  /* 0x000000000000794d */ /* 0x000fea0003800000 */
.L_x_493:
        /* <DEDUP_REMOVED lines=15> */
.L_x_682:


//--------------------- .text._ZN5flash44flash_bwd_dq_dk_dv_loop_seqk_parallel_kernelI23Flash_bwd_kernel_traitsILi96ELi64ELi128ELi8ELi2ELi4ELi4ELb0ELb0EN7cutlass10bfloat16_tE19Flash_kernel_traitsILi96ELi64ELi128ELi8ES3_EELb0ELb1ELb0ELb0ELb1ELb1ELb1EEEvNS_16Flash_bwd_paramsE --------------------------
	.section	.text._ZN5flash44flash_bwd_dq_dk_dv_loop_seqk_parallel_kernelI23Flash_bwd_kernel_traitsILi96ELi64ELi128ELi8ELi2ELi4ELi4ELb0ELb0EN7cutlass10bfloat16_tE19Flash_kernel_traitsILi96ELi64ELi128ELi8ES3_EELb0ELb1ELb0ELb0ELb1ELb1ELb1EEEvNS_16Flash_bwd_paramsE,"ax",@progbits
	.sectioninfo	@"SHI_REGISTERS=255"
	.align	128
        .global         _ZN5flash44flash_bwd_dq_dk_dv_loop_seqk_parallel_kernelI23Flash_bwd_kernel_traitsILi96ELi64ELi128ELi8ELi2ELi4ELi4ELb0ELb0EN7cutlass10bfloat16_tE19Flash_kernel_traitsILi96ELi64ELi128ELi8ES3_EELb0ELb1ELb0ELb0ELb1ELb1ELb1EEEvNS_16Flash_bwd_paramsE
        .type           _ZN5flash44flash_bwd_dq_dk_dv_loop_seqk_parallel_kernelI23Flash_bwd_kernel_traitsILi96ELi64ELi128ELi8ELi2ELi4ELi4ELb0ELb0EN7cutlass10bfloat16_tE19Flash_kernel_traitsILi96ELi64ELi128ELi8ES3_EELb0ELb1ELb0ELb0ELb1ELb1ELb1EEEvNS_16Flash_bwd_paramsE,@function
        .size           _ZN5flash44flash_bwd_dq_dk_dv_loop_seqk_parallel_kernelI23Flash_bwd_kernel_traitsILi96ELi64ELi128ELi8ELi2ELi4ELi4ELb0ELb0EN7cutlass10bfloat16_tE19Flash_kernel_traitsILi96ELi64ELi128ELi8ES3_EELb0ELb1ELb0ELb0ELb1ELb1ELb1EEEvNS_16Flash_bwd_paramsE,(.L_x_683 - _ZN5flash44flash_bwd_dq_dk_dv_loop_seqk_parallel_kernelI23Flash_bwd_kernel_traitsILi96ELi64ELi128ELi8ELi2ELi4ELi4ELb0ELb0EN7cutlass10bfloat16_tE19Flash_kernel_traitsILi96ELi64ELi128ELi8ES3_EELb0ELb1ELb0ELb0ELb1ELb1ELb1EEEvNS_16Flash_bwd_paramsE)
        .other          _ZN5flash44flash_bwd_dq_dk_dv_loop_seqk_parallel_kernelI23Flash_bwd_kernel_traitsILi96ELi64ELi128ELi8ELi2ELi4ELi4ELb0ELb0EN7cutlass10bfloat16_tE19Flash_kernel_traitsILi96ELi64ELi128ELi8ES3_EELb0ELb1ELb0ELb0ELb1ELb1ELb1EEEvNS_16Flash_bwd_paramsE,@"STO_CUDA_ENTRY STV_DEFAULT"
_ZN5flash44flash_bwd_dq_dk_dv_loop_seqk_parallel_kernelI23Flash_bwd_kernel_traitsILi96ELi64ELi128ELi8ELi2ELi4ELi4ELb0ELb0EN7cutlass10bfloat16_tE19Flash_kernel_traitsILi96ELi64ELi128ELi8ES3_EELb0ELb1ELb0ELb0ELb1ELb1ELb1EEEvNS_16Flash_bwd_paramsE:
.text._ZN5flash44flash_bwd_dq_dk_dv_loop_seqk_parallel_kernelI23Flash_bwd_kernel_traitsILi96ELi64ELi128ELi8ELi2ELi4ELi4ELb0ELb0EN7cutlass10bfloat16_tE19Flash_kernel_traitsILi96ELi64ELi128ELi8ES3_EELb0ELb1ELb0ELb0ELb1ELb1ELb1EEEvNS_16Flash_bwd_paramsE:
        /* <DEDUP_REMOVED lines=28> */
[----:B------:R-:W-:Y:S01]  /*01c0*/  ULDC UR14, c[0x0][0x1c0] ;  /* 0x00007000000e7ab9 */ /* 0x000fe20000000800 */
[CC--:B------:R-:W-:Y:S01]  /*01d0*/  LEA.HI R5, R20.reuse, R21.reuse, RZ, 0x2 ;  /* 0x0000001514057211 */ /* 0x0c0fe200078f10ff */
[----:B------:R-:W-:Y:S01]  /*01e0*/  ULDC UR13, c[0x0][0x224] ;  /* 0x00008900000d7ab9 */ /* 0x000fe20000000800 */
[CC--:B------:R-:W-:Y:S01]  /*01f0*/  LEA.HI R11, R20.reuse, R21.reuse, RZ, 0x4 ;  /* 0x00000015140b7211 */ /* 0x0c0fe200078f20ff */
[----:B------:R-:W-:Y:S01]  /*0200*/  UMOV UR15, 0x4 ;  /* 0x00000004000f7882 */ /* 0x000fe20000000000 */
[--C-:B------:R-:W-:Y:S01]  /*0210*/  SHF.R.S32.HI R7, RZ, 0x2, R5.reuse ;  /* 0x00000002ff077819 */ /* 0x100fe20000011405 */
[----:B------:R-:W-:Y:S01]  /*0220*/  ULDC.64 UR26, c[0x0][0x200] ;  /* 0x00008000001a7ab9 */ /* 0x000fe20000000a00 */
[----:B------:R-:W-:Y:S01]  /*0230*/  LEA.HI R9, R20, R21, RZ, 0x5 ;  /* 0x0000001514097211 */ /* 0x000fe200078f28ff */
[----:B------:R-:W-:Y:S01]  /*0240*/  ULDC.64 UR24, c[0x0][0x3c8] ;  /* 0x0000f20000187ab9 */ /* 0x000fe20000000a00 */
[----:B------:R-:W-:Y:S01]  /*0250*/  SHF.R.S32.HI R0, RZ, 0x1f, R5 ;  /* 0x0000001fff007819 */ /* 0x000fe20000011405 */
[----:B------:R-:W-:Y:S01]  /*0260*/  ULDC UR12, c[0x0][0x224] ;  /* 0x00008900000c7ab9 */ /* 0x000fe20000000800 */
        /* <DEDUP_REMOVED lines=18> */
[--C-:B------:R-:W-:Y:S01]  /*0390*/  SHF.R.S32.HI R0, RZ, 0x5, R9.reuse ;  /* 0x00000005ff007819 */ /* 0x100fe20000011409 */
[----:B------:R-:W-:Y:S01]  /*03a0*/  IMAD.IADD R15, R8, 0x1, -R2 ;  /* 0x00000001080f7824 */ /* 0x000fe200078e0a02 */
[----:B------:R-:W-:Y:S01]  /*03b0*/  SHF.R.S32.HI R2, RZ, 0x1f, R9 ;  /* 0x0000001fff027819 */ /* 0x000fe20000011409 */
[----:B------:R-:W-:Y:S01]  /*03c0*/  UIMAD UR17, UR4, UR17, URZ ;  /* 0x00000011041172a4 */ /* 0x000fe2000f8e023f */
[----:B------:R-:W-:Y:S01]  /*03d0*/  LEA.HI R13, R20, R21, RZ, 0x3 ;  /* 0x00000015140d7211 */ /* 0x000fe200078f18ff */
[----:B------:R-:W-:Y:S01]  /*03e0*/  IMAD R247, R0, 0x8, R6 ;  /* 0x0000000800f77824 */ /* 0x000fe200078e0206 */
[----:B------:R-:W-:Y:S01]  /*03f0*/  LEA.HI R22, R4, R3, RZ, 0x2 ;  /* 0x0000000304167211 */ /* 0x000fe200078f10ff */
[----:B------:R-:W-:Y:S01]  /*0400*/  USHF.R.S32.HI UR18, URZ, 0x1f, UR19 ;  /* 0x0000001f3f127899 */ /* 0x000fe20008011413 */
[-C--:B------:R-:W-:Y:S01]  /*0410*/  LEA.HI R3, R9, R0.reuse, RZ, 0x1 ;  /* 0x0000000009037211 */ /* 0x080fe200078f08ff */
[----:B------:R-:W-:Y:S01]  /*0420*/  ULDC.64 UR28, c[0x0][0x118] ;  /* 0x00004600001c7ab9 */ /* 0x000fe20000000a00 */
[----:B------:R-:W-:-:S02]  /*0430*/  LEA.HI R2, R2, R0, RZ, 0x2 ;  /* 0x0000000002027211 */ /* 0x000fc400078f10ff */
[----:B------:R-:W-:Y:S02]  /*0440*/  SHF.R.S32.HI R7, RZ, 0x3, R13 ;  /* 0x00000003ff077819 */ /* 0x000fe4000001140d */
[----:B------:R-:W-:Y:S02]  /*0450*/  LOP3.LUT R5, R5, 0xfffffffc, RZ, 0xc0, !PT ;  /* 0xfffffffc05057812 */ /* 0x000fe400078ec0ff */
[----:B------:R-:W-:Y:S01]  /*0460*/  LOP3.LUT R4, R3, 0xfffffffe, RZ, 0xc0, !PT ;  /* 0xfffffffe03047812 */ /* 0x000fe200078ec0ff */
[----:B------:R-:W-:Y:S01]  /*0470*/  IMAD.SHL.U32 R3, R7, 0x40, RZ ;  /* 0x0000004007037824 */ /* 0x000fe200078e00ff */
[----:B------:R-:W-:Y:S01]  /*0480*/  LOP3.LUT R2, R2, 0xfffffffc, RZ, 0xc0, !PT ;  /* 0xfffffffc02027812 */ /* 0x000fe200078ec0ff */
[----:B------:R-:W-:Y:S01]  /*0490*/  IMAD.IADD R17, R21, 0x1, -R5 ;  /* 0x0000000115117824 */ /* 0x000fe200078e0a05 */
[----:B------:R-:W-:Y:S01]  /*04a0*/  LEA.HI R7, R20, R21, RZ, 0x6 ;  /* 0x0000001514077211 */ /* 0x000fe200078f30ff */
[C---:B------:R-:W-:Y:S01]  /*04b0*/  IMAD.IADD R183, R0.reuse, 0x1, -R4 ;  /* 0x0000000100b77824 */ /* 0x040fe200078e0a04 */
[----:B------:R-:W-:Y:S01]  /*04c0*/  LOP3.LUT R4, R13, 0xfffffff8, RZ, 0xc0, !PT ;  /* 0xfffffff80d047812 */ /* 0x000fe200078ec0ff */
[----:B------:R-:W-:Y:S01]  /*04d0*/  IMAD.IADD R14, R0, 0x1, -R2 ;  /* 0x00000001000e7824 */ /* 0x000fe200078e0a02 */
[----:B------:R-:W-:Y:S01]  /*04e0*/  LOP3.LUT R0, R3, 0xc0, RZ, 0xc0, !PT ;  /* 0x000000c003007812 */ /* 0x000fe200078ec0ff */
[----:B------:R-:W-:Y:S01]  /*04f0*/  IMAD.SHL.U32 R18, R17, 0x8, RZ ;  /* 0x0000000811127824 */ /* 0x000fe200078e00ff */
[----:B------:R-:W-:Y:S01]  /*0500*/  LOP3.LUT R2, R11, 0xfffffff0, RZ, 0xc0, !PT ;  /* 0xfffffff00b027812 */ /* 0x000fe200078ec0ff */
[----:B------:R-:W-:Y:S01]  /*0510*/  IMAD.IADD R4, R21, 0x1, -R4 ;  /* 0x0000000115047824 */ /* 0x000fe200078e0a04 */
[----:B------:R-:W-:-:S02]  /*0520*/  SHF.R.U32.HI R5, RZ, 0x3, R0 ;  /* 0x00000003ff057819 */ /* 0x000fc40000011600 */
[----:B------:R-:W-:Y:S01]  /*0530*/  LOP3.LUT R3, R0, 0x18, R18, 0xf8, !PT ;  /* 0x0000001800037812 */ /* 0x000fe200078ef812 */
[----:B------:R-:W-:Y:S01]  /*0540*/  IMAD.IADD R0, R21, 0x1, -R2 ;  /* 0x0000000115007824 */ /* 0x000fe200078e0a02 */
[----:B------:R-:W-:Y:S01]  /*0550*/  LEA.HI R2, R4, R4, RZ, 0x1 ;  /* 0x0000000404027211 */ /* 0x000fe200078f08ff */
[----:B------:R1:W-:Y:S01]  /*0560*/  STL [R1+0x10], R18 ;  /* 0x0000101201007387 */ /* 0x0003e20000100800 */
[----:B------:R-:W-:Y:S02]  /*0570*/  LOP3.LUT R9, R3, R5, RZ, 0x3c, !PT ;  /* 0x0000000503097212 */ /* 0x000fe400078e3cff */
[----:B------:R-:W-:Y:S02]  /*0580*/  SHF.R.S32.HI R6, RZ, 0x1f, R0 ;  /* 0x0000001fff067819 */ /* 0x000fe40000011400 */
[-C--:B------:R-:W-:Y:S01]  /*0590*/  LEA.HI R3, R0, R0.reuse, RZ, 0x1 ;  /* 0x0000000000037211 */ /* 0x080fe200078f08ff */
[----:B------:R-:W-:Y:S01]  /*05a0*/  IMAD.U32 R247, R247, 0x20, R9 ;  /* 0x00000020f7f77824 */ /* 0x000fe200078e0009 */
[----:B------:R-:W-:-:S02]  /*05b0*/  LEA.HI R12, R6, R0, RZ, 0x3 ;  /* 0x00000000060c7211 */ /* 0x000fc400078f18ff */
[----:B------:R-:W-:Y:S02]  /*05c0*/  LOP3.LUT R5, R2, 0x3fffffe, RZ, 0xc0, !PT ;  /* 0x03fffffe02057812 */ /* 0x000fe400078ec0ff */
[----:B------:R-:W-:Y:S02]  /*05d0*/  SHF.R.S32.HI R11, RZ, 0x6, R7 ;  /* 0x00000006ff0b7819 */ /* 0x000fe40000011407 */
[----:B------:R-:W-:Y:S01]  /*05e0*/  LOP3.LUT R8, R3, 0x7fffffe, RZ, 0xc0, !PT ;  /* 0x07fffffe03087812 */ /* 0x000fe200078ec0ff */
[----:B------:R-:W-:Y:S01]  /*05f0*/  IMAD.IADD R7, R4, 0x1, -R5 ;  /* 0x0000000104077824 */ /* 0x000fe200078e0a05 */
[----:B------:R-:W-:Y:S01]  /*0600*/  LOP3.LUT R6, R12, 0xfffffff8, RZ, 0xc0, !PT ;  /* 0xfffffff80c067812 */ /* 0x000fe200078ec0ff */
[----:B------:R-:W-:Y:S01]  /*0610*/  IMAD R5, R11, 0x4, R15 ;  /* 0x000000040b057824 */ /* 0x000fe200078e020f */
[----:B------:R-:W-:Y:S01]  /*0620*/  LOP3.LUT P4, RZ, R10, 0x2, RZ, 0xc0, !PT ;  /* 0x000000020aff7812 */ /* 0x000fe2000788c0ff */
[----:B------:R-:W-:Y:S01]  /*0630*/  IMAD.IADD R9, R0, 0x1, -R8 ;  /* 0x0000000100097824 */ /* 0x000fe200078e0a08 */
[----:B------:R-:W-:Y:S01]  /*0640*/  LEA.HI R8, R20, R21, RZ, 0x7 ;  /* 0x0000001514087211 */ /* 0x000fe200078f38ff */
[----:B------:R-:W-:Y:S01]  /*0650*/  IMAD.IADD R16, R0, 0x1, -R6 ;  /* 0x0000000100107824 */ /* 0x000fe200078e0a06 */
[----:B------:R-:W-:Y:S01]  /*0660*/  SHF.R.S32.HI R0, RZ, 0x1, R2 ;  /* 0x00000001ff007819 */ /* 0x000fe20000011402 */
[----:B------:R-:W-:Y:S01]  /*0670*/  IMAD R19, R5, 0x8, R7 ;  /* 0x0000000805137824 */ /* 0x000fe200078e0207 */
[--C-:B------:R-:W-:Y:S01]  /*0680*/  SHF.R.S32.HI R7, RZ, 0x1, R3.reuse ;  /* 0x00000001ff077819 */ /* 0x100fe20000011403 */
[----:B------:R-:W-:Y:S01]  /*0690*/  IMAD.SHL.U32 R4, R4, 0x40, RZ ;  /* 0x0000004004047824 */ /* 0x000fe200078e00ff */
[C---:B------:R-:W-:Y:S01]  /*06a0*/  LOP3.LUT P6, RZ, R0.reuse, 0x2, RZ, 0xc0, !PT ;  /* 0x0000000200ff7812 */ /* 0x040fe200078cc0ff */
[----:B------:R-:W-:Y:S01]  /*06b0*/  IMAD.SHL.U32 R0, R0, 0x40, RZ ;  /* 0x0000004000007824 */ /* 0x000fe200078e00ff */
[----:B------:R-:W-:Y:S01]  /*06c0*/  SHF.R.S32.HI R3, RZ, 0x1f, R3 ;  /* 0x0000001fff037819 */ /* 0x000fe20000011403 */
[----:B------:R-:W-:Y:S01]  /*06d0*/  IMAD.SHL.U32 R2, R14, 0x10, RZ ;  /* 0x000000100e027824 */ /* 0x000fe200078e00ff */
[----:B------:R-:W-:Y:S01]  /*06e0*/  LOP3.LUT R5, R4, 0x1c0, RZ, 0xc0, !PT ;  /* 0x000001c004057812 */ /* 0x000fe200078ec0ff */
[----:B------:R-:W-:Y:S01]  /*06f0*/  IMAD.SHL.U32 R21, R21, 0x2, RZ ;  /* 0x0000000215157824 */ /* 0x000fe200078e00ff */
[----:B------:R-:W-:-:S02]  /*0700*/  LEA.HI R3, R3, R7, RZ, 0x2 ;  /* 0x0000000703037211 */ /* 0x000fc400078f10ff */
[----:B------:R-:W-:Y:S02]  /*0710*/  LOP3.LUT R0, R0, 0xc0, RZ, 0xc0, !PT ;  /* 0x000000c000007812 */ /* 0x000fe400078ec0ff */
[----:B------:R-:W-:Y:S02]  /*0720*/  LOP3.LUT R4, R3, 0xfffffffc, RZ, 0xc0, !PT ;  /* 0xfffffffc03047812 */ /* 0x000fe400078ec0ff */
[----:B------:R-:W-:Y:S02]  /*0730*/  LOP3.LUT R3, R0, 0x8, R13, 0xf8, !PT ;  /* 0x0000000800037812 */ /* 0x000fe400078ef80d */
[----:B------:R-:W-:Y:S02]  /*0740*/  SHF.R.U32.HI R0, RZ, 0x3, R0 ;  /* 0x00000003ff007819 */ /* 0x000fe40000011600 */
[----:B------:R-:W-:Y:S02]  /*0750*/  LOP3.LUT R6, R10, 0x1, RZ, 0xc0, !PT ;  /* 0x000000010a067812 */ /* 0x000fe400078ec0ff */
[----:B------:R-:W-:-:S02]  /*0760*/  LOP3.LUT R2, R5, 0x30, R2, 0xf8, !PT ;  /* 0x0000003005027812 */ /* 0x000fc400078ef802 */
[----:B------:R-:W-:Y:S02]  /*0770*/  LOP3.LUT R173, R3, R0, RZ, 0x3c, !PT ;  /* 0x0000000003ad7212 */ /* 0x000fe400078e3cff */
[----:B------:R-:W-:Y:S02]  /*0780*/  ISETP.NE.U32.AND P5, PT, R6, 0x1, PT ;  /* 0x000000010600780c */ /* 0x000fe40003fa5070 */
[----:B------:R-:W-:Y:S01]  /*0790*/  LOP3.LUT R2, R2, 0x8, R13, 0xf8, !PT ;  /* 0x0000000802027812 */ /* 0x000fe200078ef80d */
[----:B------:R-:W-:Y:S01]  /*07a0*/  IMAD.IADD R13, R7, 0x1, -R4 ;  /* 0x00000001070d7824 */ /* 0x000fe200078e0a04 */
[----:B------:R-:W-:Y:S01]  /*07b0*/  SHF.R.U32.HI R0, RZ, 0x3, R5 ;  /* 0x00000003ff007819 */ /* 0x000fe20000011605 */
[----:B------:R-:W-:Y:S01]  /*07c0*/  IMAD.SHL.U32 R5, R17, 0x2, RZ ;  /* 0x0000000211057824 */ /* 0x000fe200078e00ff */
[----:B------:R-:W-:Y:S01]  /*07d0*/  LEA.HI R6, R10, R10, RZ, 0x1 ;  /* 0x0000000a0a067211 */ /* 0x000fe200078f08ff */
[----:B------:R-:W-:Y:S01]  /*07e0*/  IMAD.U32 R173, R19, 0x20, R173 ;  /* 0x0000002013ad7824 */ /* 0x000fe200078e00ad */
[----:B-1----:R-:W-:Y:S01]  /*07f0*/  LOP3.LUT R18, R2, R0, RZ, 0x3c, !PT ;  /* 0x0000000002127212 */ /* 0x002fe200078e3cff */
[----:B------:R-:W-:Y:S01]  /*0800*/  IMAD.SHL.U32 R2, R10, 0x40, RZ ;  /* 0x000000400a027824 */ /* 0x000fe200078e00ff */
[----:B------:R-:W-:-:S02]  /*0810*/  LOP3.LUT R0, R6, 0x3fffffe, RZ, 0xc0, !PT ;  /* 0x03fffffe06007812 */ /* 0x000fc400078ec0ff */
[----:B------:R-:W-:Y:S02]  /*0820*/  SHF.R.S32.HI R3, RZ, 0x3, R12 ;  /* 0x00000003ff037819 */ /* 0x000fe4000001140c */
[----:B------:R-:W-:Y:S01]  /*0830*/  LOP3.LUT R2, R2, 0x1c0, RZ, 0xc0, !PT ;  /* 0x000001c002027812 */ /* 0x000fe200078ec0ff */
[----:B------:R-:W-:Y:S01]  /*0840*/  IMAD.IADD R7, R10, 0x1, -R0 ;  /* 0x000000010a077824 */ /* 0x000fe200078e0a00 */
[----:B------:R-:W-:Y:S01]  /*0850*/  SEL R172, R182, 0xffffffe0, !P6 ;  /* 0xffffffe0b6ac7807 */ /* 0x000fe20007000000 */
[----:B------:R-:W-:Y:S01]  /*0860*/  IMAD.SHL.U32 R0, R11, 0x20, RZ ;  /* 0x000000200b007824 */ /* 0x000fe200078e00ff */
[----:B------:R-:W-:Y:S01]  /*0870*/  SEL R186, R186, 0x10, !P5 ;  /* 0x00000010baba7807 */ /* 0x000fe20006800000 */
[----:B------:R-:W-:Y:S02]  /*0880*/  IMAD R11, R3, 0x8, R9 ;  /* 0x00000008030b7824 */ /* 0x000fe400078e0209 */
[----:B------:R-:W-:Y:S01]  /*0890*/  IMAD R177, R14, 0x2, R3 ;  /* 0x000000020eb17824 */ /* 0x000fe200078e0203 */
[----:B------:R-:W-:Y:S01]  /*08a0*/  LOP3.LUT R10, R0, 0x6, R21, 0xf8, !PT ;  /* 0x00000006000a7812 */ /* 0x000fe200078ef815 */
[C---:B------:R-:W-:Y:S01]  /*08b0*/  IMAD R172, R173.reuse, 0x2, R172 ;  /* 0x00000002adac7824 */ /* 0x040fe200078e02ac */
[----:B------:R-:W-:Y:S01]  /*08c0*/  LOP3.LUT R4, R2, 0x20, R0, 0xf8, !PT ;  /* 0x0000002002047812 */ /* 0x000fe200078ef800 */
[----:B------:R-:W-:Y:S01]  /*08d0*/  IMAD R0, R14, 0x200, R5 ;  /* 0x000002000e007824 */ /* 0x000fe200078e0205 */
[----:B------:R-:W-:Y:S01]  /*08e0*/  SHF.R.U32.HI R2, RZ, 0x3, R2 ;  /* 0x00000003ff027819 */ /* 0x000fe20000011602 */
[----:B------:R1:W-:Y:S01]  /*08f0*/  STL [R1+0x8], R10 ;  /* 0x0000080a01007387 */ /* 0x0003e20000100800 */
[----:B------:R-:W-:-:S02]  /*0900*/  IMAD.SHL.U32 R173, R173, 0x2, RZ ;  /* 0x00000002adad7824 */ /* 0x000fc400078e00ff */
[----:B------:R-:W-:Y:S01]  /*0910*/  LOP3.LUT R9, R4, R2, RZ, 0x3c, !PT ;  /* 0x0000000204097212 */ /* 0x000fe200078e3cff */
[----:B------:R-:W-:Y:S01]  /*0920*/  IMAD.SHL.U32 R4, R15, 0x10, RZ ;  /* 0x000000100f047824 */ /* 0x000fe200078e00ff */
[----:B------:R-:W-:-:S05]  /*0930*/  SHF.R.S32.HI R2, RZ, 0x7, R8 ;  /* 0x00000007ff027819 */ /* 0x000fca0000011408 */
[C---:B------:R-:W-:Y:S02]  /*0940*/  IMAD R3, R2.reuse, 0x1000, R5 ;  /* 0x0000100002037824 */ /* 0x040fe400078e0205 */
[----:B------:R-:W-:Y:S02]  /*0950*/  IMAD.SHL.U32 R2, R2, 0x8, RZ ;  /* 0x0000000802027824 */ /* 0x000fe400078e00ff */
[----:B------:R-:W-:-:S03]  /*0960*/  IMAD R5, R183, 0x400, R3 ;  /* 0x00000400b7057824 */ /* 0x000fc600078e0203 */
[----:B------:R-:W-:Y:S01]  /*0970*/  LOP3.LUT R2, R2, 0x8, RZ, 0xc0, !PT ;  /* 0x0000000802027812 */ /* 0x000fe200078ec0ff */
[----:B------:R-:W-:Y:S02]  /*0980*/  IMAD.IADD R9, R9, 0x1, R5 ;  /* 0x0000000109097824 */ /* 0x000fe400078e0205 */
[----:B------:R-:W-:Y:S02]  /*0990*/  IMAD.SHL.U32 R5, R15, 0x8, RZ ;  /* 0x000000080f057824 */ /* 0x000fe400078e00ff */
[----:B------:R-:W-:Y:S02]  /*09a0*/  IMAD.SHL.U32 R189, R9, 0x2, RZ ;  /* 0x0000000209bd7824 */ /* 0x000fe400078e00ff */
[----:B-1----:R-:W-:Y:S01]  /*09b0*/  IMAD R10, R7, 0x20, R0 ;  /* 0x00000020070a7824 */ /* 0x002fe200078e0200 */
[----:B------:R-:W-:Y:S01]  /*09c0*/  SHF.R.S32.HI R0, RZ, 0x1, R6 ;  /* 0x00000001ff007819 */ /* 0x000fe20000011406 */
[----:B------:R-:W-:Y:S01]  /*09d0*/  IMAD.IADD R187, R189, 0x1, R186 ;  /* 0x00000001bdbb7824 */ /* 0x000fe200078e02ba */
[----:B------:R-:W-:-:S02]  /*09e0*/  LOP3.LUT R7, R2, 0x10, R4, 0xf8, !PT ;  /* 0x0000001002077812 */ /* 0x000fc400078ef804 */
[C---:B------:R-:W-:Y:S01]  /*09f0*/  LOP3.LUT P3, RZ, R0.reuse, 0x2, RZ, 0xc0, !PT ;  /* 0x0000000200ff7812 */ /* 0x040fe2000786c0ff */
[----:B------:R-:W-:Y:S01]  /*0a00*/  IMAD.SHL.U32 R0, R0, 0x40, RZ ;  /* 0x0000004000007824 */ /* 0x000fe200078e00ff */
[----:B------:R-:W-:Y:S02]  /*0a10*/  LOP3.LUT R5, R5, 0x8, RZ, 0xc0, !PT ;  /* 0x0000000805057812 */ /* 0x000fe400078ec0ff */
[----:B------:R-:W-:Y:S02]  /*0a20*/  R2P PR, R16, 0x6 ;  /* 0x0000000610007804 */ /* 0x000fe40000000000 */
[----:B------:R-:W-:Y:S02]  /*0a30*/  LOP3.LUT R0, R0, 0xc0, RZ, 0xc0, !PT ;  /* 0x000000c000007812 */ /* 0x000fe400078ec0ff */
[----:B------:R-:W-:Y:S02]  /*0a40*/  IADD3 R188, R189, 0x20, RZ ;  /* 0x00000020bdbc7810 */ /* 0x000fe40007ffe0ff */
[----:B------:R-:W-:-:S02]  /*0a50*/  SHF.R.U32.HI R3, RZ, 0x3, R0 ;  /* 0x00000003ff037819 */ /* 0x000fc40000011600 */
[----:B------:R-:W-:Y:S02]  /*0a60*/  SEL R178, R182, 0xffffffe0, !P1 ;  /* 0xffffffe0b6b27807 */ /* 0x000fe40004800000 */
[----:B------:R-:W-:Y:S01]  /*0a70*/  LOP3.LUT R8, R3, R0, R2, 0x1e, !PT ;  /* 0x0000000003087212 */ /* 0x000fe200078e1e02 */
[----:B------:R-:W-:Y:S01]  /*0a80*/  IMAD.SHL.U32 R0, R16, 0x40, RZ ;  /* 0x0000004010007824 */ /* 0x000fe200078e00ff */
[----:B------:R-:W-:Y:S01]  /*0a90*/  SEL R179, R179, 0x40, P2 ;  /* 0x00000040b3b37807 */ /* 0x000fe20001000000 */
[----:B------:R-:W-:Y:S01]  /*0aa0*/  IMAD.SHL.U32 R2, R13, 0x40, RZ ;  /* 0x000000400d027824 */ /* 0x000fe200078e00ff */
[----:B------:R-:W-:Y:S01]  /*0ab0*/  @P4 IADD3 R188, R189, -0x20, RZ ;  /* 0xffffffe0bdbc4810 */ /* 0x000fe20007ffe0ff */
        /* <DEDUP_REMOVED lines=11> */
[----:B------:R-:W-:Y:S01]  /*0b70*/  IMAD.U32 R177, R177, 0x200, R6 ;  /* 0x00000200b1b17824 */ /* 0x000fe200078e0006 */
[----:B------:R-:W-:Y:S02]  /*0b80*/  SHF.R.S32.HI R4, RZ, 0x2, R22 ;  /* 0x00000002ff047819 */ /* 0x000fe40000011416 */
[----:B------:R-:W-:Y:S01]  /*0b90*/  LEA R245, R8, 0x9000, 0x1 ;  /* 0x0000900008f57811 */ /* 0x000fe200078e08ff */
[----:B------:R-:W-:Y:S01]  /*0ba0*/  IMAD.IADD R181, R0, 0x1, R2 ;  /* 0x0000000100b57824 */ /* 0x000fe200078e0202 */
[----:B------:R-:W-:Y:S01]  /*0bb0*/  LEA R177, R177, 0x15000, 0x1 ;  /* 0x00015000b1b17811 */ /* 0x000fe200078e08ff */
[----:B------:R-:W-:Y:S01]  /*0bc0*/  IMAD R12, R183, 0x10, R4 ;  /* 0x00000010b70c7824 */ /* 0x000fe200078e0204 */
[----:B------:R-:W-:Y:S01]  /*0bd0*/  LOP3.LUT P0, RZ, R13, 0x2, RZ, 0xc0, !PT ;  /* 0x000000020dff7812 */ /* 0x000fe2000780c0ff */
[----:B------:R-:W-:Y:S01]  /*0be0*/  IMAD R183, R183, 0x200, R0 ;  /* 0x00000200b7b77824 */ /* 0x000fe200078e0200 */
[----:B------:R-:W-:Y:S01]  /*0bf0*/  IADD3 R246, R245, 0x20, RZ ;  /* 0x00000020f5f67810 */ /* 0x000fe20007ffe0ff */
[----:B------:R-:W-:Y:S01]  /*0c00*/  IMAD.MOV.U32 R4, RZ, RZ, 0x1 ;  /* 0x00000001ff047424 */ /* 0x000fe200078e00ff */
[C---:B------:R-:W-:Y:S01]  /*0c10*/  IADD3 R0, R12.reuse, -0x40, RZ ;  /* 0xffffffc00c007810 */ /* 0x040fe20007ffe0ff */
[C---:B------:R-:W-:Y:S01]  /*0c20*/  IMAD.IADD R178, R177.reuse, 0x1, R178 ;  /* 0x00000001b1b27824 */ /* 0x040fe200078e02b2 */
[----:B------:R-:W-:Y:S01]  /*0c30*/  STL [R1+0x18], R12 ;  /* 0x0000180c01007387 */ /* 0x000fe20000100800 */
[----:B------:R-:W-:Y:S01]  /*0c40*/  IMAD.IADD R180, R177, 0x1, R179 ;  /* 0x00000001b1b47824 */ /* 0x000fe200078e02b3 */
[----:B------:R-:W-:Y:S01]  /*0c50*/  SHF.R.S32.HI R2, RZ, 0x1f, R0 ;  /* 0x0000001fff027819 */ /* 0x000fe20000011400 */
[----:B------:R-:W-:Y:S01]  /*0c60*/  IMAD.IADD R183, R183, 0x1, R5 ;  /* 0x00000001b7b77824 */ /* 0x000fe200078e0205 */
[----:B------:R-:W-:Y:S01]  /*0c70*/  IADD3 R4, R12, -c[0x0][0x214], R4 ;  /* 0x800085000c047a10 */ /* 0x000fe20007ffe004 */
[C---:B------:R-:W-:Y:S01]  /*0c80*/  IMAD.SHL.U32 R252, R0.reuse, 0x4, RZ ;  /* 0x0000000400fc7824 */ /* 0x040fe200078e00ff */
[----:B------:R-:W-:Y:S01]  /*0c90*/  SHF.L.U64.HI R2, R0, 0x2, R2 ;  /* 0x0000000200027819 */ /* 0x000fe20000010202 */
[----:B------:R-:W-:Y:S01]  /*0ca0*/  IMAD.IADD R179, R178, 0x1, R179 ;  /* 0x00000001b2b37824 */ /* 0x000fe200078e02b3 */
[----:B------:R-:W-:Y:S01]  /*0cb0*/  SEL R182, R182, 0xffffffe0, !P0 ;  /* 0xffffffe0b6b67807 */ /* 0x000fe20004000000 */
[----:B------:R-:W-:Y:S01]  /*0cc0*/  STL [R1+0x4], R4 ;  /* 0x0000040401007387 */ /* 0x000fe20000100800 */
[----:B------:R-:W-:-:S03]  /*0cd0*/  @P3 IADD3 R246, R245, -0x20, RZ ;  /* 0xffffffe0f5f63810 */ /* 0x000fc60007ffe0ff */
[----:B------:R1:W-:Y:S02]  /*0ce0*/  STL [R1], R2 ;  /* 0x0000000201007387 */ /* 0x0003e40000100800 */
[----:B-1----:R-:W-:Y:S02]  /*0cf0*/  IMAD.SHL.U32 R2, R3, 0x2, RZ ;  /* 0x0000000203027824 */ /* 0x002fe400078e00ff */
.L_x_502:
[----:B------:R-:W-:Y:S01]  /*0d00*/  ULDC.64 UR4, c[0x0][0x258] ;  /* 0x0000960000047ab9 */ /* 0x000fe20000000a00 */
[----:B------:R-:W-:Y:S01]  /*0d10*/  ISETP.NE.U32.AND P1, PT, RZ, c[0x0][0x250], PT ;  /* 0x00009400ff007a0c */ /* 0x000fe20003f25070 */
[----:B------:R-:W-:Y:S02]  /*0d20*/  UISETP.NE.U32.AND UP1, UPT, URZ, UR4, UPT ;  /* 0x000000043f00728c */ /* 0x000fe4000bf25070 */
[----:B------:R-:W-:Y:S01]  /*0d30*/  ULDC.64 UR6, c[0x0][0x258] ;  /* 0x0000960000067ab9 */ /* 0x000fe20000000a00 */
[----:B------:R-:W-:Y:S01]  /*0d40*/  ISETP.NE.AND.EX P1, PT, RZ, c[0x0][0x254], PT, P1 ;  /* 0x00009500ff007a0c */ /* 0x000fe20003f25310 */
[----:B------:R-:W-:Y:S02]  /*0d50*/  UISETP.NE.AND.EX UP1, UPT, URZ, UR5, UPT, UP1 ;  /* 0x000000053f00728c */ /* 0x000fe4000bf25310 */
[----:B------:R-:W-:-:S04]  /*0d60*/  ULDC.64 UR40, c[0x0][0x118] ;  /* 0x0000460000287ab9 */ /* 0x000fc80000000a00 */
[----:B------:R-:W-:-:S05]  /*0d70*/  PLOP3.LUT P0, PT, PT, PT, UP1, 0x80, 0x0 ;  /* 0x000000000000781c */ /* 0x000fca0003f0f018 */
[----:B------:R-:W-:Y:S01]  /*0d80*/  @UP1 UMOV UR4, 0x4 ;  /* 0x0000000400041882 */ /* 0x000fe20000000000 */
[----:B---3--:R-:W1:Y:S01]  /*0d90*/  @P1 S2R R7, SR_CTAID.Y ;  /* 0x0000000000071919 */ /* 0x008e620000002600 */
[----:B------:R-:W-:-:S06]  /*0da0*/  @P1 IMAD.MOV.U32 R6, RZ, RZ, 0x4 ;  /* 0x00000004ff061424 */ /* 0x000fcc00078e00ff */
[----:B------:R-:W2:Y:S01]  /*0db0*/  @P0 S2R R0, SR_CTAID.Y ;  /* 0x0000000000000919 */ /* 0x000ea20000002600 */
[----:B-1----:R-:W-:-:S06]  /*0dc0*/  @P1 IMAD.WIDE R6, R7, R6, c[0x0][0x250] ;  /* 0x0000940007061625 */ /* 0x002fcc00078e0206 */
[----:B------:R-:W3:Y:S01]  /*0dd0*/  @P1 LDG.E R6, [R6.64] ;  /* 0x0000002806061981 */ /* 0x000ee2000c1e1900 */
[----:B--2---:R-:W1:Y:S02]  /*0de0*/  @P0 R2UR UR5, R0 ;  /* 0x00000000000503c2 */ /* 0x004e6400000e0000 */
[----:B-1----:R-:W-:-:S06]  /*0df0*/  @UP1 UIMAD.WIDE UR4, UR5, UR4, UR6 ;  /* 0x00000004050412a5 */ /* 0x002fcc000f8e0206 */
[----:B------:R-:W-:Y:S02]  /*0e00*/  IMAD.U32 R4, RZ, RZ, UR4 ;  /* 0x00000004ff047e24 */ /* 0x000fe4000f8e00ff */
[----:B------:R-:W-:Y:S01]  /*0e10*/  IMAD.U32 R5, RZ, RZ, UR5 ;  /* 0x00000005ff057e24 */ /* 0x000fe2000f8e00ff */
[----:B------:R-:W-:Y:S02]  /*0e20*/  UMOV UR34, URZ ;  /* 0x0000003f00227c82 */ /* 0x000fe40008000000 */
[----:B------:R-:W-:Y:S02]  /*0e30*/  ULDC.64 UR4, c[0x0][0x268] ;  /* 0x00009a0000047ab9 */ /* 0x000fe40000000a00 */
[----:B------:R-:W2:Y:S01]  /*0e40*/  @P0 LDG.E R0, [R4.64] ;  /* 0x0000002804000981 */ /* 0x000ea2000c1e1900 */
[----:B------:R-:W-:-:S04]  /*0e50*/  @!UP1 UISETP.NE.U32.AND UP0, UPT, URZ, UR4, UPT ;  /* 0x000000043f00928c */ /* 0x000fc8000bf05070 */
[----:B------:R-:W-:-:S03]  /*0e60*/  @!UP1 UISETP.NE.AND.EX UP0, UPT, URZ, UR5, UPT, UP0 ;  /* 0x000000053f00928c */ /* 0x000fc6000bf05300 */
[----:B------:R-:W-:Y:S02]  /*0e70*/  ULDC.64 UR4, c[0x0][0x218] ;  /* 0x0000860000047ab9 */ /* 0x000fe40000000a00 */
[----:B------:R-:W-:Y:S02]  /*0e80*/  @!UP1 USEL UR5, URZ, UR5, !UP0 ;  /* 0x000000053f059287 */ /* 0x000fe4000c000000 */
[----:B------:R-:W-:Y:S01]  /*0e90*/  USHF.L.U32 UR35, UR23, 0x7, URZ ;  /* 0x0000000717237899 */ /* 0x000fe2000800063f */
[----:B---3--:R-:W1:Y:S08]  /*0ea0*/  @P1 R2UR UR34, R6 ;  /* 0x00000000062213c2 */ /* 0x008e7000000e0000 */
[----:B--2---:R-:W1:Y:S02]  /*0eb0*/  @P0 R2UR UR36, R0 ;  /* 0x00000000002403c2 */ /* 0x004e6400000e0000 */
[----:B-1----:R-:W-:-:S02]  /*0ec0*/  @UP1 UIADD3 UR36, UR36, -UR34, URZ ;  /* 0x8000002224241290 */ /* 0x002fc4000fffe03f */
[----:B------:R-:W-:-:S04]  /*0ed0*/  @!UP1 UIADD3 UR36, UR5, UR4, -UR34 ;  /* 0x0000000405249290 */ /* 0x000fc8000fffe822 */
[----:B------:R-:W-:-:S06]  /*0ee0*/  UISETP.GE.AND UP0, UPT, UR35, UR36, UPT ;  /* 0x000000242300728c */ /* 0x000fcc000bf06270 */
[----:B------:R-:W-:-:S13]  /*0ef0*/  PLOP3.LUT P0, PT, PT, PT, UP0, 0x80, 0x0 ;  /* 0x000000000000781c */ /* 0x000fda0003f0f008 */
[----:B-----5:R-:W-:Y:S05]  /*0f00*/  @P0 BRA `(.L_x_494) ;  /* 0x0000624000000947 */ /* 0x020fea0003800000 */
[----:B------:R-:W-:Y:S01]  /*0f10*/  IABS R6, c[0x0][0x1c8] ;  /* 0x0000720000067a13 */ /* 0x000fe20000000000 */
[----:B------:R-:W1:Y:S01]  /*0f20*/  S2R R3, SR_CTAID.Z ;  /* 0x0000000000037919 */ /* 0x000e620000002700 */
[----:B------:R-:W2:Y:S01]  /*0f30*/  S2UR UR38, SR_CTAID.Z ;  /* 0x00000000002679c3 */ /* 0x000ea20000002700 */
[----:B------:R-:W-:Y:S01]  /*0f40*/  ULDC UR45, c[0x0][0x1c8] ;  /* 0x00007200002d7ab9 */ /* 0x000fe20000000800 */
[----:B------:R-:W3:Y:S01]  /*0f50*/  I2F.RP R4, R6 ;  /* 0x0000000600047306 */ /* 0x000ee20000209400 */
[----:B------:R-:W4:Y:S01]  /*0f60*/  S2R R7, SR_CTAID.X ;  /* 0x0000000000077919 */ /* 0x000f220000002500 */
[----:B------:R-:W-:Y:S01]  /*0f70*/  ULDC UR48, c[0x0][0x214] ;  /* 0x0000850000307ab9 */ /* 0x000fe20000000800 */
[----:B------:R-:W-:Y:S01]  /*0f80*/  ISETP.NE.AND P2, PT, RZ, c[0x0][0x1c8], PT ;  /* 0x00007200ff007a0c */ /* 0x000fe20003f45270 */
[----:B------:R-:W-:Y:S02]  /*0f90*/  ULDC.U8 UR7, c[0x0][0x328] ;  /* 0x0000ca0000077ab9 */ /* 0x000fe40000000000 */
[----:B------:R-:W5:Y:S01]  /*0fa0*/  S2UR UR39, SR_CTAID.Y ;  /* 0x00000000002779c3 */ /* 0x000f620000002600 */
[----:B------:R-:W-:-:S02]  /*0fb0*/  UIADD3 UR48, UR48, 0x3f, URZ ;  /* 0x0000003f30307890 */ /* 0x000fc4000fffe03f */
[----:B------:R-:W-:Y:S02]  /*0fc0*/  ULDC.64 UR4, c[0x0][0x240] ;  /* 0x0000900000047ab9 */ /* 0x000fe40000000a00 */
[----:B------:R-:W-:Y:S02]  /*0fd0*/  UISETP.NE.AND UP0, UPT, UR7, URZ, UPT ;  /* 0x0000003f0700728c */ /* 0x000fe4000bf05270 */
[----:B------:R-:W-:Y:S02]  /*0fe0*/  UISETP.NE.U32.AND UP1, UPT, URZ, UR4, UPT ;  /* 0x000000043f00728c */ /* 0x000fe4000bf25070 */
[----:B------:R-:W-:Y:S01]  /*0ff0*/  USHF.R.S32.HI UR46, URZ, 0x1f, UR48 ;  /* 0x0000001f3f2e7899 */ /* 0x000fe20008011430 */
[----:B---3--:R-:W3:Y:S01]  /*1000*/  MUFU.RCP R4, R4 ;  /* 0x0000000400047308 */ /* 0x008ee20000001000 */
[----:B------:R-:W-:Y:S02]  /*1010*/  UISETP.NE.AND.EX UP1, UPT, URZ, UR5, UPT, UP1 ;  /* 0x000000053f00728c */ /* 0x000fe4000bf25310 */
[----:B------:R-:W-:Y:S01]  /*1020*/  ULDC UR4, c[0x0][0x214] ;  /* 0x0000850000047ab9 */ /* 0x000fe20000000800 */
[----:B-1----:R-:W-:Y:S01]  /*1030*/  IABS R3, R3 ;  /* 0x0000000300037213 */ /* 0x002fe20000000000 */
[----:B--2---:R-:W-:-:S02]  /*1040*/  ULOP3.LUT UR45, UR38, UR45, URZ, 0x3c, !UPT ;  /* 0x0000002d262d7292 */ /* 0x004fc4000f8e3c3f */
[----:B------:R-:W-:Y:S02]  /*1050*/  ULDC UR53, c[0x0][0x22c] ;  /* 0x00008b0000357ab9 */ /* 0x000fe40000000800 */
[----:B------:R-:W-:Y:S02]  /*1060*/  ULDC UR5, c[0x0][0x1c0] ;  /* 0x0000700000057ab9 */ /* 0x000fe40000000800 */
[----:B------:R-:W-:Y:S01]  /*1070*/  ISETP.LE.AND P1, PT, RZ, UR45, PT ;  /* 0x0000002dff007c0c */ /* 0x000fe2000bf23270 */
[----:B------:R-:W-:Y:S02]  /*1080*/  ULEA.HI UR45, UR46, UR48, URZ, 0x6 ;  /* 0x000000302e2d7291 */ /* 0x000fe4000f8f303f */
[----:B-----5:R-:W-:Y:S01]  /*1090*/  UIMAD.WIDE UR50, UR39, 0x80, URZ ;  /* 0x00000080273278a5 */ /* 0x020fe2000f8e023f */
[----:B---3--:R-:W-:Y:S01]  /*10a0*/  IADD3 R4, R4, 0xffffffe, RZ ;  /* 0x0ffffffe04047810 */ /* 0x008fe20007ffe0ff */
[----:B------:R-:W-:Y:S02]  /*10b0*/  @UP0 UIMAD UR7, UR39, UR4, URZ ;  /* 0x00000004270702a4 */ /* 0x000fe4000f8e023f */
[----:B------:R-:W-:Y:S01]  /*10c0*/  USEL UR48, UR50, URZ, UP1 ;  /* 0x0000003f32307287 */ /* 0x000fe20008800000 */
[----:B------:R-:W1:Y:S01]  /*10d0*/  F2I.FTZ.U32.TRUNC.NTZ R5, R4 ;  /* 0x0000000400057305 */ /* 0x000e62000021f000 */
[----:B------:R-:W-:-:S02]  /*10e0*/  ULOP3.LUT UR50, UR45, 0xffffffc0, URZ, 0xc0, !UPT ;  /* 0xffffffc02d327892 */ /* 0x000fc4000f8ec03f */
[----:B------:R-:W-:Y:S02]  /*10f0*/  UIMAD UR53, UR38, UR53, URZ ;  /* 0x00000035263572a4 */ /* 0x000fe4000f8e023f */
[----:B------:R-:W-:Y:S02]  /*1100*/  @!UP0 UIMAD UR5, UR39, UR5, UR38 ;  /* 0x00000005270582a4 */ /* 0x000fe4000f8e0226 */
[----:B------:R-:W-:Y:S02]  /*1110*/  UIADD3 UR50, UR50, -0x40, URZ ;  /* 0xffffffc032327890 */ /* 0x000fe4000fffe03f */
[----:B------:R-:W-:Y:S02]  /*1120*/  ULDC.U8 UR43, c[0x0][0x3d0] ;  /* 0x0000f400002b7ab9 */ /* 0x000fe40000000000 */
[----:B------:R-:W-:Y:S02]  /*1130*/  ULDC UR44, c[0x0][0x234] ;  /* 0x00008d00002c7ab9 */ /* 0x000fe40000000800 */
[----:B------:R-:W-:-:S02]  /*1140*/  ULDC UR49, c[0x0][0x1c0] ;  /* 0x0000700000317ab9 */ /* 0x000fc40000000800 */
[----:B------:R-:W-:Y:S01]  /*1150*/  USEL UR46, UR51, URZ, UP1 ;  /* 0x0000003f332e7287 */ /* 0x000fe20008800000 */
[--C-:B-1----:R-:W-:Y:S01]  /*1160*/  IMAD.MOV R0, RZ, RZ, -R5.reuse ;  /* 0x000000ffff007224 */ /* 0x102fe200078e0a05 */
[----:B------:R-:W-:Y:S01]  /*1170*/  @UP0 UIMAD UR44, UR38, UR44, UR7 ;  /* 0x0000002c262c02a4 */ /* 0x000fe2000f8e0207 */
        /* <DEDUP_REMOVED lines=10> */
[----:B------:R-:W-:Y:S01]  /*1220*/  USHF.R.S32.HI UR45, URZ, 0x6, UR45 ;  /* 0x000000063f2d7899 */ /* 0x000fe2000801142d */
[----:B------:R-:W-:Y:S01]  /*1230*/  IMAD.HI.U32 R0, R0, R4, RZ ;  /* 0x0000000400007227 */ /* 0x000fe200078e00ff */
[----:B------:R-:W-:Y:S02]  /*1240*/  @!UP0 UIMAD UR44, UR5, UR4, URZ ;  /* 0x00000004052c82a4 */ /* 0x000fe4000f8e023f */
[----:B------:R-:W-:Y:S01]  /*1250*/  USHF.R.S32.HI UR51, URZ, 0x1f, UR50 ;  /* 0x0000001f3f337899 */ /* 0x000fe20008011432 */
[----:B------:R-:W-:-:S04]  /*1260*/  IMAD.MOV R3, RZ, RZ, -R0 ;  /* 0x000000ffff037224 */ /* 0x000fc800078e0a00 */
[----:B------:R-:W-:Y:S02]  /*1270*/  IMAD R3, R6, R3, R4 ;  /* 0x0000000306037224 */ /* 0x000fe400078e0204 */
[----:B----4-:R-:W-:-:S03]  /*1280*/  IMAD.WIDE.U32 R4, R7, c[0x0][0x3d8], RZ ;  /* 0x0000f60007047a25 */ /* 0x010fc600078e00ff */
[----:B------:R-:W-:-:S13]  /*1290*/  ISETP.GT.U32.AND P3, PT, R6, R3, PT ;  /* 0x000000030600720c */ /* 0x000fda0003f64070 */
[----:B------:R-:W-:Y:S01]  /*12a0*/  @!P3 IMAD.IADD R3, R3, 0x1, -R6 ;  /* 0x000000010303b824 */ /* 0x000fe200078e0a06 */
[----:B------:R-:W-:Y:S02]  /*12b0*/  @!P3 IADD3 R0, R0, 0x1, RZ ;  /* 0x000000010000b810 */ /* 0x000fe40007ffe0ff */
[----:B------:R-:W-:Y:S02]  /*12c0*/  ISETP.NE.AND P3, PT, RZ, UR43, PT ;  /* 0x0000002bff007c0c */ /* 0x000fe4000bf65270 */
[----:B------:R-:W-:Y:S01]  /*12d0*/  ISETP.GE.U32.AND P0, PT, R3, R6, PT ;  /* 0x000000060300720c */ /* 0x000fe20003f06070 */
[----:B------:R-:W-:Y:S01]  /*12e0*/  IMAD R3, R7, c[0x0][0x3dc], R5 ;  /* 0x0000f70007037a24 */ /* 0x000fe200078e0205 */
[----:B------:R-:W-:-:S04]  /*12f0*/  SEL R17, R4, RZ, P3 ;  /* 0x000000ff04117207 */ /* 0x000fc80001800000 */
[----:B------:R-:W-:-:S07]  /*1300*/  SEL R20, R3, RZ, P3 ;  /* 0x000000ff03147207 */ /* 0x000fce0001800000 */
        /* <DEDUP_REMOVED lines=9> */
.L_x_495:
[----:B------:R-:W-:-:S04]  /*13a0*/  UIMAD UR43, UR39, UR14, UR38 ;  /* 0x0000000e272b72a4 */ /* 0x000fc8000f8e0226 */
[----:B------:R-:W-:Y:S02]  /*13b0*/  UIMAD UR43, UR43, UR13, URZ ;  /* 0x0000000d2b2b72a4 */ /* 0x000fe4000f8e023f */
.L_x_496:
[----:B------:R-:W2:Y:S04]  /*13c0*/  LDL.64 R4, [R1+0x10] ;  /* 0x0000100001047983 */ /* 0x000ea80000100a00 */
[----:B------:R1:W2:Y:S01]  /*13d0*/  LDL.64 R12, [R1+0x10] ;  /* 0x00001000010c7983 */ /* 0x0002a20000100a00 */
[----:B------:R-:W-:Y:S01]  /*13e0*/  IMAD.U32 R16, RZ, RZ, UR53 ;  /* 0x00000035ff107e24 */ /* 0x000fe2000f8e00ff */
[----:B------:R-:W-:Y:S01]  /*13f0*/  ULDC.64 UR4, c[0x0][0x368] ;  /* 0x0000da0000047ab9 */ /* 0x000fe20000000a00 */
[----:B------:R-:W-:Y:S01]  /*1400*/  MOV R19, UR52 ;  /* 0x0000003400137c02 */ /* 0x000fe20008000f00 */
[----:B------:R-:W3:Y:S01]  /*1410*/  S2R R11, SR_TID.X ;  /* 0x00000000000b7919 */ /* 0x000ee20000002100 */
[----:B------:R-:W-:Y:S02]  /*1420*/  UIMAD UR4, UR47, UR4, URZ ;  /* 0x000000042f0472a4 */ /* 0x000fe4000f8e023f */
[----:B------:R-:W-:Y:S01]  /*1430*/  UIADD3 UR34, UP0, UR35, UR34, URZ ;  /* 0x0000002223227290 */ /* 0x000fe2000ff1e03f */
[----:B------:R-:W4:Y:S01]  /*1440*/  S2R R22, SR_CTAID.Y ;  /* 0x0000000000167919 */ /* 0x000f220000002600 */
[----:B------:R-:W-:-:S02]  /*1450*/  UIMAD UR54, UR39, UR5, UR4 ;  /* 0x00000005273672a4 */ /* 0x000fc4000f8e0204 */
[----:B------:R-:W-:Y:S02]  /*1460*/  UIADD3.X UR37, UR6, UR37, URZ, UP0, !UPT ;  /* 0x0000002506257290 */ /* 0x000fe400087fe43f */
[----:B------:R-:W-:Y:S01]  /*1470*/  ULDC.64 UR4, c[0x0][0x1a0] ;  /* 0x0000680000047ab9 */ /* 0x000fe20000000a00 */
[----:B------:R-:W-:Y:S01]  /*1480*/  IMAD.U32 R6, RZ, RZ, UR34 ;  /* 0x00000022ff067e24 */ /* 0x000fe2000f8e00ff */
[----:B------:R-:W-:Y:S02]  /*1490*/  UIMAD UR4, UR37, UR4, URZ ;  /* 0x00000004250472a4 */ /* 0x000fe4000f8e023f */
[----:B------:R-:W-:Y:S02]  /*14a0*/  ULDC.64 UR6, c[0x0][0x198] ;  /* 0x0000660000067ab9 */ /* 0x000fe40000000a00 */
[----:B------:R-:W-:Y:S02]  /*14b0*/  UIMAD UR4, UR34, UR5, UR4 ;  /* 0x00000005220472a4 */ /* 0x000fe4000f8e0204 */
[----:B------:R-:W-:-:S04]  /*14c0*/  UIMAD UR6, UR37, UR6, URZ ;  /* 0x00000006250672a4 */ /* 0x000fc8000f8e023f */
[----:B------:R-:W-:Y:S01]  /*14d0*/  UIMAD UR6, UR34, UR7, UR6 ;  /* 0x00000007220672a4 */ /* 0x000fe2000f8e0206 */
[----:B---3--:R-:W-:-:S04]  /*14e0*/  SHF.R.S32.HI R14, RZ, 0x1f, R11 ;  /* 0x0000001fff0e7819 */ /* 0x008fc8000001140b */
[CC--:B------:R-:W-:Y:S02]  /*14f0*/  LEA.HI R10, R14.reuse, R11.reuse, RZ, 0x5 ;  /* 0x0000000b0e0a7211 */ /* 0x0c0fe400078f28ff */
[----:B------:R-:W-:Y:S02]  /*1500*/  LEA.HI R14, R14, R11, RZ, 0x2 ;  /* 0x0000000b0e0e7211 */ /* 0x000fe400078f10ff */
[----:B------:R-:W-:Y:S02]  /*1510*/  LOP3.LUT R3, R10, 0xffffffe0, RZ, 0xc0, !PT ;  /* 0xffffffe00a037812 */ /* 0x000fe400078ec0ff */
[----:B------:R-:W-:Y:S02]  /*1520*/  SHF.R.S32.HI R10, RZ, 0x5, R10 ;  /* 0x00000005ff0a7819 */ /* 0x000fe4000001140a */
[----:B------:R-:W-:Y:S01]  /*1530*/  SHF.R.S32.HI R14, RZ, 0x2, R14 ;  /* 0x00000002ff0e7819 */ /* 0x000fe2000001140e */
[----:B------:R-:W-:-:S03]  /*1540*/  IMAD.IADD R3, R11, 0x1, -R3 ;  /* 0x000000010b037824 */ /* 0x000fc600078e0a03 */
[----:B------:R-:W-:Y:S01]  /*1550*/  SHF.R.S32.HI R21, RZ, 0x1f, R14 ;  /* 0x0000001fff157819 */ /* 0x000fe2000001140e */
[----:B------:R-:W-:-:S05]  /*1560*/  IMAD R3, R10, UR20, R3 ;  /* 0x000000140a037c24 */ /* 0x000fca000f8e0203 */
[----:B------:R-:W-:Y:S02]  /*1570*/  IADD3 R16, P1, P0, R3, UR19, R16 ;  /* 0x0000001303107c10 */ /* 0x000fe4000f83e010 */
[----:B------:R-:W-:Y:S02]  /*1580*/  SHF.R.S32.HI R10, RZ, 0x1f, R3 ;  /* 0x0000001fff0a7819 */ /* 0x000fe40000011403 */
[----:B------:R-:W-:Y:S02]  /*1590*/  IADD3 R3, P2, R14, UR50, RZ ;  /* 0x000000320e037c10 */ /* 0x000fe4000ff5e0ff */
[----:B------:R-:W-:Y:S02]  /*15a0*/  IADD3.X R19, R10, UR18, R19, P1, P0 ;  /* 0x000000120a137c10 */ /* 0x000fe40008fe0413 */
[----:B------:R-:W-:Y:S02]  /*15b0*/  IADD3.X R15, R21, UR51, RZ, P2, !PT ;  /* 0x00000033150f7c10 */ /* 0x000fe400097fe4ff */
[----:B------:R-:W-:-:S03]  /*15c0*/  IADD3 R16, P0, R16, R17, RZ ;  /* 0x0000001110107210 */ /* 0x000fc60007f1e0ff */
[----:B------:R-:W-:Y:S01]  /*15d0*/  IMAD R17, R15, c[0x0][0x190], RZ ;  /* 0x000064000f117a24 */ /* 0x000fe200078e02ff */
[----:B------:R-:W-:Y:S01]  /*15e0*/  UIMAD UR49, UR49, UR11, UR17 ;  /* 0x0000000b313172a4 */ /* 0x000fe2000f8e0211 */
[----:B------:R-:W-:Y:S01]  /*15f0*/  @P3 BAR.SYNC.DEFER_BLOCKING 0x0 ;  /* 0x0000000000003b1d */ /* 0x000fe20000010000 */
[----:B--2---:R-:W-:Y:S02]  /*1600*/  IMAD.MOV.U32 R12, RZ, RZ, R4 ;  /* 0x000000ffff0c7224 */ /* 0x004fe400078e0004 */
[----:B------:R-:W-:-:S03]  /*1610*/  IMAD.U32 R4, RZ, RZ, UR34 ;  /* 0x00000022ff047e24 */ /* 0x000fc6000f8e00ff */
[----:B------:R-:W-:-:S05]  /*1620*/  SHF.R.S32.HI R13, RZ, 0x1f, R12 ;  /* 0x0000001fff0d7819 */ /* 0x000fca000001140c */
[----:B------:R2:W-:Y:S01]  /*1630*/  STL [R1+0x14], R13 ;  /* 0x0000140d01007387 */ /* 0x0005e20000100800 */
[----:B----4-:R-:W-:-:S03]  /*1640*/  IMAD.WIDE.U32 R8, R22, c[0x0][0x368], R12 ;  /* 0x0000da0016087a25 */ /* 0x010fc600078e000c */
[----:B------:R-:W3:Y:S01]  /*1650*/  LDL R23, [R1+0x18] ;  /* 0x0000180001177983 */ /* 0x000ee20000100800 */
[----:B------:R-:W-:Y:S01]  /*1660*/  IMAD.WIDE.U32 R4, R4, c[0x0][0x1a0], R12 ;  /* 0x0000680004047a25 */ /* 0x000fe200078e000c */
[----:B------:R-:W-:-:S03]  /*1670*/  IADD3 R9, R9, UR54, RZ ;  /* 0x0000003609097c10 */ /* 0x000fc6000fffe0ff */
[----:B------:R-:W-:Y:S01]  /*1680*/  IMAD.WIDE.U32 R6, R6, c[0x0][0x198], R12 ;  /* 0x0000660006067a25 */ /* 0x000fe200078e000c */
[----:B------:R-:W-:Y:S01]  /*1690*/  IADD3 R5, R5, UR4, RZ ;  /* 0x0000000405057c10 */ /* 0x000fe2000fffe0ff */
[----:B------:R-:W-:Y:S02]  /*16a0*/  ULDC.64 UR4, c[0x0][0x188] ;  /* 0x0000620000047ab9 */ /* 0x000fe40000000a00 */
[----:B------:R-:W-:Y:S01]  /*16b0*/  IMAD.WIDE.U32 R10, R3, c[0x0][0x370], R8 ;  /* 0x0000dc00030a7a25 */ /* 0x000fe200078e0008 */
[----:B------:R-:W-:Y:S01]  /*16c0*/  UIMAD UR4, UR47, UR4, URZ ;  /* 0x000000042f0472a4 */ /* 0x000fe2000f8e023f */
[----:B------:R-:W-:Y:S01]  /*16d0*/  IADD3 R7, R7, UR6, RZ ;  /* 0x0000000607077c10 */ /* 0x000fe2000fffe0ff */
[----:B------:R-:W-:Y:S01]  /*16e0*/  UIMAD.WIDE UR52, UR39, UR12, UR50 ;  /* 0x0000000c273472a5 */ /* 0x000fe2000f8e0232 */
[----:B------:R-:W-:Y:S01]  /*16f0*/  IMAD R8, R3, c[0x0][0x194], R17 ;  /* 0x0000650003087a24 */ /* 0x000fe200078e0211 */
[----:B------:R-:W-:Y:S01]  /*1700*/  UIMAD UR4, UR39, UR5, UR4 ;  /* 0x00000005270472a4 */ /* 0x000fe2000f8e0204 */
[----:B------:R-:W-:Y:S01]  /*1710*/  IMAD.X R17, R19, 0x1, R20, P0 ;  /* 0x0000000113117824 */ /* 0x000fe200000e0614 */
[----:B------:R-:W-:Y:S01]  /*1720*/  ULDC.64 UR6, c[0x0][0x180] ;  /* 0x0000600000067ab9 */ /* 0x000fe20000000a00 */
[----:B------:R-:W4:Y:S01]  /*1730*/  S2R R20, SR_CTAID.Z ;  /* 0x0000000000147919 */ /* 0x000f220000002700 */
[----:B------:R-:W-:Y:S01]  /*1740*/  IMAD.WIDE.U32 R4, R22, c[0x0][0x188], R4 ;  /* 0x0000620016047a25 */ /* 0x000fe200078e0004 */
[----:B------:R-:W-:-:S03]  /*1750*/  UIMAD UR6, UR47, UR6, URZ ;  /* 0x000000062f0672a4 */ /* 0x000fc6000f8e023f */
[----:B--2---:R-:W-:Y:S01]  /*1760*/  IMAD.WIDE.U32 R12, R3, c[0x0][0x190], R12 ;  /* 0x00006400030c7a25 */ /* 0x004fe200078e000c */
[----:B------:R-:W-:-:S03]  /*1770*/  UIADD3 UR48, UP0, UR52, UR48, URZ ;  /* 0x0000003034307290 */ /* 0x000fc6000ff1e03f */
[----:B------:R-:W-:Y:S01]  /*1780*/  IMAD R15, R15, c[0x0][0x370], RZ ;  /* 0x0000dc000f0f7a24 */ /* 0x000fe200078e02ff */
[----:B------:R-:W-:Y:S01]  /*1790*/  UIADD3 UR49, UR33, UR49, URZ ;  /* 0x0000003121317290 */ /* 0x000fe2000fffe03f */
[----:B------:R-:W-:Y:S01]  /*17a0*/  IADD3 R5, R5, UR4, RZ ;  /* 0x0000000405057c10 */ /* 0x000fe2000fffe0ff */
[----:B------:R-:W-:Y:S01]  /*17b0*/  IMAD.IADD R9, R13, 0x1, R8 ;  /* 0x000000010d097824 */ /* 0x000fe200078e0208 */
[----:B------:R-:W-:Y:S01]  /*17c0*/  ULDC.64 UR4, c[0x0][0x378] ;  /* 0x0000de0000047ab9 */ /* 0x000fe20000000a00 */
[----:B------:R-:W-:Y:S01]  /*17d0*/  IMAD R15, R3, c[0x0][0x374], R15 ;  /* 0x0000dd00030f7a24 */ /* 0x000fe200078e020f */
[----:B------:R-:W-:Y:S01]  /*17e0*/  UIMAD UR6, UR39, UR7, UR6 ;  /* 0x00000007270672a4 */ /* 0x000fe2000f8e0206 */
[----:B------:R-:W-:Y:S01]  /*17f0*/  IMAD.MOV.U32 R8, RZ, RZ, R12 ;  /* 0x000000ffff087224 */ /* 0x000fe200078e000c */
[----:B------:R-:W-:Y:S01]  /*1800*/  UIMAD UR4, UR42, UR4, URZ ;  /* 0x000000042a0472a4 */ /* 0x000fe2000f8e023f */
[C---:B------:R-:W-:Y:S01]  /*1810*/  IMAD R12, R18.reuse, c[0x0][0x1b0], RZ ;  /* 0x00006c00120c7a24 */ /* 0x040fe200078e02ff */
[----:B------:R-:W-:Y:S01]  /*1820*/  UIADD3.X UR46, UR53, UR46, URZ, UP0, !UPT ;  /* 0x0000002e352e7290 */ /* 0x000fe200087fe43f */
[----:B------:R-:W-:Y:S01]  /*1830*/  IMAD R3, R18, c[0x0][0x1b8], RZ ;  /* 0x00006e0012037a24 */ /* 0x000fe200078e02ff */
[----:B------:R-:W-:Y:S01]  /*1840*/  MOV R18, UR32 ;  /* 0x0000002000127c02 */ /* 0x000fe20008000f00 */
[----:B------:R-:W-:Y:S01]  /*1850*/  IMAD.WIDE.U32 R6, R22, c[0x0][0x180], R6 ;  /* 0x0000600016067a25 */ /* 0x000fe200078e0006 */
[----:B------:R-:W-:-:S03]  /*1860*/  UIMAD UR49, UR49, UR48, URZ ;  /* 0x00000030313172a4 */ /* 0x000fc6000f8e023f */
[----:B------:R-:W-:Y:S01]  /*1870*/  IMAD.IADD R11, R11, 0x1, R15 ;  /* 0x000000010b0b7824 */ /* 0x000fe200078e020f */
[----:B------:R-:W-:Y:S01]  /*1880*/  UIMAD UR46, UR46, UR32, UR49 ;  /* 0x000000202e2e72a4 */ /* 0x000fe2000f8e0231 */
[C---:B------:R-:W-:Y:S01]  /*1890*/  IMAD R15, R0.reuse, c[0x0][0x1b4], R12 ;  /* 0x00006d00000f7a24 */ /* 0x040fe200078e020c */
[----:B------:R-:W-:Y:S01]  /*18a0*/  IADD3 R7, R7, UR6, RZ ;  /* 0x0000000607077c10 */ /* 0x000fe2000fffe0ff */
[C---:B------:R-:W-:Y:S01]  /*18b0*/  IMAD R3, R0.reuse, c[0x0][0x1bc], R3 ;  /* 0x00006f0000037a24 */ /* 0x040fe200078e0203 */
[----:B------:R-:W-:Y:S01]  /*18c0*/  UIMAD UR6, UR38, UR5, UR4 ;  /* 0x00000005260672a4 */ /* 0x000fe2000f8e0204 */
[----:B------:R-:W-:Y:S02]  /*18d0*/  IMAD.WIDE.U32 R4, R0, c[0x0][0x1b8], R4 ;  /* 0x00006e0000047a25 */ /* 0x000fe400078e0004 */
[----:B------:R-:W-:Y:S02]  /*18e0*/  ULDC.64 UR4, c[0x0][0x178] ;  /* 0x00005e0000047ab9 */ /* 0x000fe40000000a00 */
[----:B------:R-:W-:Y:S01]  /*18f0*/  IMAD.WIDE.U32 R12, R18, UR48, R16 ;  /* 0x00000030120c7c25 */ /* 0x000fe2000f8e0010 */
[----:B------:R-:W-:-:S03]  /*1900*/  UIMAD UR4, UR47, UR4, URZ ;  /* 0x000000042f0472a4 */ /* 0x000fc6000f8e023f */
[----:B----4-:R-:W-:Y:S01]  /*1910*/  IMAD.WIDE.U32 R10, R20, c[0x0][0x378], R10 ;  /* 0x0000de00140a7a25 */ /* 0x010fe200078e000a */
[----:B------:R-:W-:-:S03]  /*1920*/  LEA R184, P0, R12, c[0x0][0x350], 0x2 ;  /* 0x0000d4000cb87a11 */ /* 0x000fc600078010ff */
[----:B------:R-:W-:Y:S01]  /*1930*/  IMAD.IADD R5, R5, 0x1, R3 ;  /* 0x0000000105057824 */ /* 0x000fe200078e0203 */
[----:B------:R-:W-:Y:S01]  /*1940*/  IADD3 R3, R13, UR46, RZ ;  /* 0x0000002e0d037c10 */ /* 0x000fe2000fffe0ff */
[----:B------:R-:W-:Y:S01]  /*1950*/  IMAD.WIDE.U32 R6, R0, c[0x0][0x1b0], R6 ;  /* 0x00006c0000067a25 */ /* 0x000fe200078e0006 */
[----:B------:R-:W-:Y:S01]  /*1960*/  IADD3 R0, R11, UR6, RZ ;  /* 0x000000060b007c10 */ /* 0x000fe2000fffe0ff */
[----:B------:R-:W-:Y:S01]  /*1970*/  UIMAD UR39, UR39, UR5, UR4 ;  /* 0x00000005272772a4 */ /* 0x000fe2000f8e0204 */
[----:B------:R-:W-:Y:S01]  /*1980*/  LEA R192, P1, R10, c[0x0][0x330], 0x1 ;  /* 0x0000cc000ac07a11 */ /* 0x000fe200078208ff */
[----:B------:R-:W-:Y:S01]  /*1990*/  UIADD3 UR6, UR45, -0x1, URZ ;  /* 0xffffffff2d067890 */ /* 0x000fe2000fffe03f */
[----:B------:R-:W-:Y:S01]  /*19a0*/  IMAD.WIDE.U32 R8, R22, c[0x0][0x178], R8 ;  /* 0x00005e0016087a25 */ /* 0x000fe200078e0008 */
[----:B------:R-:W-:Y:S01]  /*19b0*/  LEA.HI.X R185, R12, c[0x0][0x354], R3, 0x2, P0 ;  /* 0x0000d5000cb97a11 */ /* 0x000fe200000f1403 */
[----:B------:R-:W-:Y:S02]  /*19c0*/  ULDC.64 UR4, c[0x0][0x1a8] ;  /* 0x00006a0000047ab9 */ /* 0x000fe40000000a00 */
[----:B------:R-:W-:-:S02]  /*19d0*/  IMAD.IADD R7, R7, 0x1, R15 ;  /* 0x0000000107077824 */ /* 0x000fc400078e020f */
[----:B------:R-:W-:Y:S01]  /*19e0*/  IMAD R3, R21, c[0x0][0x198], RZ ;  /* 0x0000660015037a24 */ /* 0x000fe200078e02ff */
[----:B------:R-:W-:Y:S01]  /*19f0*/  ULEA.HI UR7, UR6, UR6, URZ, 0x1 ;  /* 0x0000000606077291 */ /* 0x000fe2000f8f083f */
[----:B------:R-:W-:Y:S01]  /*1a00*/  LEA.HI.X R193, R10, c[0x0][0x334], R0, 0x1, P1 ;  /* 0x0000cd000ac17a11 */ /* 0x000fe200008f0c00 */
[----:B------:R-:W-:Y:S01]  /*1a10*/  UIMAD UR4, UR42, UR4, URZ ;  /* 0x000000042a0472a4 */ /* 0x000fe2000f8e023f */
[----:B------:R-:W-:Y:S01]  /*1a20*/  IADD3 R9, R9, UR39, RZ ;  /* 0x0000002709097c10 */ /* 0x000fe2000fffe0ff */
[----:B------:R-:W-:Y:S02]  /*1a30*/  IMAD R0, R21, c[0x0][0x1a0], RZ ;  /* 0x0000680015007a24 */ /* 0x000fe400078e02ff */
[C---:B------:R-:W-:Y:S02]  /*1a40*/  IMAD R3, R14.reuse, c[0x0][0x19c], R3 ;  /* 0x000067000e037a24 */ /* 0x040fe400078e0203 */
[----:B------:R-:W-:Y:S01]  /*1a50*/  IMAD.WIDE.U32 R12, R14, c[0x0][0x198], R6 ;  /* 0x000066000e0c7a25 */ /* 0x000fe200078e0006 */
[----:B------:R-:W-:-:S02]  /*1a60*/  ULOP3.LUT UR7, UR7, 0xfffffffe, URZ, 0xc0, !UPT ;  /* 0xfffffffe07077892 */ /* 0x000fc4000f8ec03f */
[----:B------:R-:W-:Y:S01]  /*1a70*/  UIMAD UR4, UR38, UR5, UR4 ;  /* 0x00000005260472a4 */ /* 0x000fe2000f8e0204 */
[----:B------:R-:W-:Y:S01]  /*1a80*/  IMAD R0, R14, c[0x0][0x1a4], R0 ;  /* 0x000069000e007a24 */ /* 0x000fe200078e0200 */
[----:B------:R-:W-:Y:S01]  /*1a90*/  LEA R6, P1, R12, c[0x0][0x168], 0x1 ;  /* 0x00005a000c067a11 */ /* 0x000fe200078208ff */
[----:B------:R-:W-:Y:S01]  /*1aa0*/  IMAD.WIDE.U32 R10, R14, c[0x0][0x1a0], R4 ;  /* 0x000068000e0a7a25 */ /* 0x000fe200078e0004 */
[----:B------:R-:W-:-:S03]  /*1ab0*/  UIADD3 UR7, UR6, -UR7, URZ ;  /* 0x8000000706077290 */ /* 0x000fc6000fffe03f */
[----:B------:R-:W-:Y:S02]  /*1ac0*/  IMAD.IADD R3, R13, 0x1, R3 ;  /* 0x000000010d037824 */ /* 0x000fe400078e0203 */
[----:B------:R-:W-:Y:S01]  /*1ad0*/  IMAD.WIDE.U32 R8, R20, c[0x0][0x1a8], R8 ;  /* 0x00006a0014087a25 */ /* 0x000fe200078e0008 */
[----:B------:R-:W-:Y:S01]  /*1ae0*/  UIADD3 UR5, -UR36, UR10, UR35 ;  /* 0x0000000a24057290 */ /* 0x000fe2000fffe123 */
[----:B------:R-:W-:Y:S01]  /*1af0*/  IADD3 R5, R11, R0, RZ ;  /* 0x000000000b057210 */ /* 0x000fe20007ffe0ff */
[----:B------:R-:W-:Y:S01]  /*1b00*/  UISETP.NE.AND UP0, UPT, UR7, 0x1, UPT ;  /* 0x000000010700788c */ /* 0x000fe2000bf05270 */
[----:B------:R-:W-:Y:S01]  /*1b10*/  LEA.HI.X R7, R12, c[0x0][0x16c], R3, 0x1, P1 ;  /* 0x00005b000c077a11 */ /* 0x000fe200008f0c03 */
[----:B------:R-:W-:Y:S01]  /*1b20*/  IMAD.MOV.U32 R3, RZ, RZ, c[0x0][0x198] ;  /* 0x00006600ff037624 */ /* 0x000fe200078e00ff */
[----:B------:R-:W-:Y:S01]  /*1b30*/  LEA R4, P0, R10, c[0x0][0x170], 0x1 ;  /* 0x00005c000a047a11 */ /* 0x000fe200078008ff */
[----:B------:R-:W-:Y:S01]  /*1b40*/  UIADD3 UR5, UR5, -UR9, URZ ;  /* 0x8000000905057290 */ /* 0x000fe2000fffe03f */
[----:B------:R-:W-:-:S02]  /*1b50*/  IADD3 R0, R9, UR4, RZ ;  /* 0x0000000409007c10 */ /* 0x000fc4000fffe0ff */
[----:B------:R-:W-:Y:S01]  /*1b60*/  LEA R190, P2, R8, c[0x0][0x160], 0x1 ;  /* 0x0000580008be7a11 */ /* 0x000fe200078408ff */
[----:B------:R-:W-:Y:S01]  /*1b70*/  IMAD.MOV.U32 R11, RZ, RZ, c[0x0][0x19c] ;  /* 0x00006700ff0b7624 */ /* 0x000fe200078e00ff */
[----:B------:R-:W-:Y:S01]  /*1b80*/  LEA.HI.X R5, R10, c[0x0][0x174], R5, 0x1, P0 ;  /* 0x00005d000a057a11 */ /* 0x000fe200000f0c05 */
[----:B------:R-:W-:Y:S01]  /*1b90*/  USHF.R.S32.HI UR4, URZ, 0x1f, UR5 ;  /* 0x0000001f3f047899 */ /* 0x000fe20008011405 */
[----:B------:R-:W-:Y:S02]  /*1ba0*/  LEA.HI.X R191, R8, c[0x0][0x164], R0, 0x1, P2 ;  /* 0x0000590008bf7a11 */ /* 0x000fe400010f0c00 */
[----:B------:R-:W-:Y:S02]  /*1bb0*/  LEA R10, P2, R3, R6, 0x7 ;  /* 0x00000006030a7211 */ /* 0x000fe400078438ff */
[----:B------:R-:W-:Y:S02]  /*1bc0*/  IADD3 R0, R247, 0x1800, RZ ;  /* 0x00001800f7007810 */ /* 0x000fe40007ffe0ff */
[----:B------:R-:W-:Y:S01]  /*1bd0*/  PLOP3.LUT P0, PT, PT, PT, UP0, 0x80, 0x0 ;  /* 0x000000000000781c */ /* 0x000fe20003f0f008 */
[----:B------:R-:W-:Y:S01]  /*1be0*/  ULEA.HI UR4, UR4, UR5, URZ, 0x6 ;  /* 0x0000000504047291 */ /* 0x000fe2000f8f303f */
[----:B------:R-:W-:-:S02]  /*1bf0*/  LEA.HI.X R11, R3, R7, R11, 0x7, P2 ;  /* 0x00000007030b7211 */ /* 0x000fc400010f3c0b */
[----:B------:R-:W-:Y:S01]  /*1c00*/  SEL R3, R0, R247, !P0 ;  /* 0x000000f700037207 */ /* 0x000fe20004000000 */
[----:B------:R-:W-:Y:S01]  /*1c10*/  USHF.R.S32.HI UR4, URZ, 0x6, UR4 ;  /* 0x000000063f047899 */ /* 0x000fe20008011404 */
[----:B------:R-:W-:-:S03]  /*1c20*/  SHF.L.U32 R0, R247, 0x1, RZ ;  /* 0x00000001f7007819 */ /* 0x000fc600000006ff */
[----:B------:R-:W-:Y:S01]  /*1c30*/  IMAD.SHL.U32 R3, R3, 0x2, RZ ;  /* 0x0000000203037824 */ /* 0x000fe200078e00ff */
[----:B------:R-:W-:Y:S01]  /*1c40*/  UISETP.LT.AND UP0, UPT, URZ, UR4, UPT ;  /* 0x000000043f00728c */ /* 0x000fe2000bf01270 */
[----:B------:R-:W-:Y:S01]  /*1c50*/  @!PT LDS RZ, [RZ] ;  /* 0x00000000fffff984 */ /* 0x000fe20000000800 */
[----:B------:R-:W-:Y:S01]  /*1c60*/  @!PT LDS RZ, [RZ] ;  /* 0x00000000fffff984 */ /* 0x000fe20000000800 */
[----:B------:R-:W-:Y:S01]  /*1c70*/  @!PT LDS RZ, [RZ] ;  /* 0x00000000fffff984 */ /* 0x000fe20000000800 */
[----:B------:R2:W-:Y:S01]  /*1c80*/  LDGSTS.E.BYPASS.LTC128B.128 [R0+0x6000], [R192.64] ;  /* 0x06000000c0007fae */ /* 0x0005e2000b901d68 */
[----:B------:R-:W-:-:S03]  /*1c90*/  IMAD.MOV.U32 R9, RZ, RZ, c[0x0][0x1a0] ;  /* 0x00006800ff097624 */ /* 0x000fc600078e00ff */
[----:B------:R2:W-:Y:S01]  /*1ca0*/  LDGSTS.E.BYPASS.LTC128B.128 [R0+0x7000], [R192.64+0x40] ;  /* 0x07000040c0007fae */ /* 0x0005e2000b901d68 */
[----:B------:R-:W-:-:S03]  /*1cb0*/  USEL UR4, URZ, UR4, !UP0 ;  /* 0x000000043f047287 */ /* 0x000fc6000c000000 */
[----:B------:R2:W-:Y:S01]  /*1cc0*/  LDGSTS.E.BYPASS.LTC128B.128 [R0+0x8000], [R192.64+0x80] ;  /* 0x08000080c0007fae */ /* 0x0005e2000b901d68 */
[----:B------:R-:W-:-:S03]  /*1cd0*/  IMAD.MOV.U32 R12, RZ, RZ, c[0x0][0x1a4] ;  /* 0x00006900ff0c7624 */ /* 0x000fc600078e00ff */
[----:B------:R1:W-:Y:S01]  /*1ce0*/  LDGSTS.E.BYPASS.LTC128B.128 [R3], [R190.64] ;  /* 0x00000000be037fae */ /* 0x0003e2000b901d68 */
[----:B------:R-:W-:-:S03]  /*1cf0*/  LEA R8, P1, R9, R4, 0x7 ;  /* 0x0000000409087211 */ /* 0x000fc600078238ff */
[----:B------:R1:W-:Y:S01]  /*1d00*/  LDGSTS.E.BYPASS.LTC128B.128 [R3+0x1000], [R190.64+0x40] ;  /* 0x01000040be037fae */ /* 0x0003e2000b901d68 */
[----:B------:R-:W-:-:S03]  /*1d10*/  UISETP.GT.AND UP0, UPT, UR45, UR4, UPT ;  /* 0x000000042d00728c */ /* 0x000fc6000bf04270 */
[----:B------:R1:W-:Y:S04]  /*1d20*/  LDGSTS.E.BYPASS.LTC128B.128 [R3+0x2000], [R190.64+0x80] ;  /* 0x02000080be037fae */ /* 0x0003e8000b901d68 */
[----:B------:R2:W-:Y:S01]  /*1d30*/  LDGSTS.E.BYPASS.LTC128B.128 [R0+0x9000], [R6.64] ;  /* 0x0900000006007fae */ /* 0x0005e2000b901d68 */
[----:B------:R-:W-:-:S03]  /*1d40*/  LEA.HI.X R9, R9, R5, R12, 0x7, P1 ;  /* 0x0000000509097211 */ /* 0x000fc600008f3c0c */
[----:B------:R2:W-:Y:S04]  /*1d50*/  LDGSTS.E.BYPASS.LTC128B.128 [R0+0xb000], [R6.64+0x40] ;  /* 0x0b00004006007fae */ /* 0x0005e8000b901d68 */
[----:B------:R2:W-:Y:S01]  /*1d60*/  LDGSTS.E.BYPASS.LTC128B.128 [R0+0xd000], [R6.64+0x80] ;  /* 0x0d00008006007fae */ /* 0x0005e2000b901d68 */
[----:B------:R-:W-:-:S03]  /*1d70*/  UIADD3 UR44, UR50, UR44, URZ ;  /* 0x0000002c322c7290 */ /* 0x000fc6000fffe03f */
[----:B------:R2:W-:Y:S04]  /*1d80*/  LDGSTS.E.BYPASS.LTC128B.128 [R0+0xa000], [R10.64] ;  /* 0x0a0000000a007fae */ /* 0x0005e8000b901d68 */
[----:B------:R2:W-:Y:S01]  /*1d90*/  LDGSTS.E.BYPASS.LTC128B.128 [R0+0xc000], [R10.64+0x40] ;  /* 0x0c0000400a007fae */ /* 0x0005e2000b901d68 */
[----:B------:R-:W-:-:S03]  /*1da0*/  PLOP3.LUT P1, PT, PT, PT, UP0, 0x80, 0x0 ;  /* 0x000000000000781c */ /* 0x000fc60003f2f008 */
[----:B------:R2:W-:Y:S04]  /*1db0*/  LDGSTS.E.BYPASS.LTC128B.128 [R0+0xe000], [R10.64+0x80] ;  /* 0x0e0000800a007fae */ /* 0x0005e8000b901d68 */
[----:B------:R3:W-:Y:S01]  /*1dc0*/  LDGSTS.E.BYPASS.LTC128B.128 [R0+0xf000], [R4.64] ;  /* 0x0f00000004007fae */ /* 0x0007e2000b901d68 */
[----:B------:R-:W-:-:S03]  /*1dd0*/  UIMAD.WIDE UR38, UR44, UR15, UR26 ;  /* 0x0000000f2c2672a5 */ /* 0x000fc6000f8e021a */
[----:B------:R3:W-:Y:S04]  /*1de0*/  LDGSTS.E.BYPASS.LTC128B.128 [R0+0x11000], [R4.64+0x40] ;  /* 0x1100004004007fae */ /* 0x0007e8000b901d68 */
[----:B------:R3:W-:Y:S04]  /*1df0*/  LDGSTS.E.BYPASS.LTC128B.128 [R0+0x13000], [R4.64+0x80] ;  /* 0x1300008004007fae */ /* 0x0007e8000b901d68 */
[----:B------:R2:W-:Y:S04]  /*1e00*/  LDGSTS.E.BYPASS.LTC128B.128 [R0+0x10000], [R8.64] ;  /* 0x1000000008007fae */ /* 0x0005e8000b901d68 */
[----:B------:R2:W-:Y:S04]  /*1e10*/  LDGSTS.E.BYPASS.LTC128B.128 [R0+0x12000], [R8.64+0x40] ;  /* 0x1200004008007fae */ /* 0x0005e8000b901d68 */
[----:B------:R2:W-:Y:S01]  /*1e20*/  LDGSTS.E.BYPASS.LTC128B.128 [R0+0x14000], [R8.64+0x80] ;  /* 0x1400008008007fae */ /* 0x0005e2000b901d68 */
[----:B------:R-:W-:-:S02]  /*1e30*/  UIADD3 UR43, UR50, UR43, URZ ;  /* 0x0000002b322b7290 */ /* 0x000fc4000fffe03f */
[----:B------:R-:W-:Y:S01]  /*1e40*/  UMOV UR5, UR39 ;  /* 0x0000002700057c82 */ /* 0x000fe20008000000 */
[----:B------:R-:W-:Y:S01]  /*1e50*/  IMAD.U32 R19, RZ, RZ, UR33 ;  /* 0x00000021ff137e24 */ /* 0x000fe2000f8e00ff */
[----:B------:R-:W0:Y:S01]  /*1e60*/  LDGDEPBAR ;  /* 0x00000000000079af */ /* 0x000e220000000000 */
        /* <DEDUP_REMOVED lines=49> */
[----:B---3--:R-:W-:Y:S01]  /*2180*/  IMAD.SHL.U32 R4, R23, 0x4, RZ ;  /* 0x0000000417047824 */ /* 0x008fe200078e00ff */
[----:B--2---:R-:W-:-:S04]  /*2190*/  SHF.R.S32.HI R0, RZ, 0x1f, R23 ;  /* 0x0000001fff007819 */ /* 0x004fc80000011417 */
[----:B------:R-:W-:Y:S02]  /*21a0*/  SHF.L.U64.HI R5, R23, 0x2, R0 ;  /* 0x0000000217057819 */ /* 0x000fe40000010200 */
[----:B------:R-:W-:-:S04]  /*21b0*/  IADD3 R4, P2, R4, UR38, RZ ;  /* 0x0000002604047c10 */ /* 0x000fc8000ff5e0ff */
[----:B------:R-:W-:Y:S01]  /*21c0*/  IADD3.X R5, R5, UR5, RZ, P2, !PT ;  /* 0x0000000505057c10 */ /* 0x000fe200097fe4ff */
[----:B------:R-:W-:Y:S05]  /*21d0*/  @!P1 BRA `(.L_x_497) ;  /* 0x0000410000009947 */ /* 0x000fea0003800000 */
[----:B-1----:R1:W5:Y:S04]  /*21e0*/  LDG.E R237, [R4.64] ;  /* 0x0000002804ed7981 */ /* 0x002368000c1e1900 */
[----:B------:R1:W5:Y:S04]  /*21f0*/  LDG.E R236, [R4.64+0x20] ;  /* 0x0000202804ec7981 */ /* 0x000368000c1e1900 */
[----:B------:R1:W5:Y:S04]  /*2200*/  LDG.E R235, [R4.64+0x80] ;  /* 0x0000802804eb7981 */ /* 0x000368000c1e1900 */
[----:B------:R1:W5:Y:S01]  /*2210*/  LDG.E R234, [R4.64+0xa0] ;  /* 0x0000a02804ea7981 */ /* 0x000362000c1e1900 */
[----:B------:R-:W-:Y:S01]  /*2220*/  UIADD3 UR35, UR35, UR8, URZ ;  /* 0x0000000823237290 */ /* 0x000fe2000fffe03f */
[----:B------:R-:W-:Y:S01]  /*2230*/  IMAD.MOV.U32 R194, RZ, RZ, R3 ;  /* 0x000000ffffc27224 */ /* 0x000fe200078e0003 */
[----:B------:R-:W-:Y:S01]  /*2240*/  UMOV UR39, UR43 ;  /* 0x0000002b00277c82 */ /* 0x000fe20008000000 */
[----:B------:R-:W-:Y:S01]  /*2250*/  IMAD.MOV.U32 R127, RZ, RZ, RZ ;  /* 0x000000ffff7f7224 */ /* 0x000fe200078e00ff */
[----:B------:R-:W-:Y:S01]  /*2260*/  UIADD3 UR35, -UR36, 0x80, UR35 ;  /* 0x0000008024237890 */ /* 0x000fe2000fffe123 */
[----:B-1----:R-:W-:-:S02]  /*2270*/  IADD3 R5, R181, 0x1800, RZ ;  /* 0x00001800b5057810 */ /* 0x002fc40007ffe0ff */
[----:B------:R-:W-:Y:S02]  /*2280*/  IADD3 R4, R183, 0x1800, RZ ;  /* 0x00001800b7047810 */ /* 0x000fe40007ffe0ff */
[----:B------:R-:W-:Y:S02]  /*2290*/  SEL R5, R5, R181, !P0 ;  /* 0x000000b505057207 */ /* 0x000fe40004000000 */
[----:B------:R-:W-:-:S03]  /*22a0*/  SEL R4, R4, R183, !P0 ;  /* 0x000000b704047207 */ /* 0x000fc60004000000 */
[----:B------:R-:W-:Y:S02]  /*22b0*/  IMAD.SHL.U32 R3, R5, 0x2, RZ ;  /* 0x0000000205037824 */ /* 0x000fe400078e00ff */
[----:B------:R-:W-:Y:S02]  /*22c0*/  IMAD.SHL.U32 R174, R4, 0x2, RZ ;  /* 0x0000000204ae7824 */ /* 0x000fe400078e00ff */
[----:B------:R-:W-:Y:S01]  /*22d0*/  IMAD.MOV.U32 R4, RZ, RZ, c[0x0][0x1c0] ;  /* 0x00007000ff047624 */ /* 0x000fe200078e00ff */
[----:B------:R-:W-:Y:S01]  /*22e0*/  SHF.L.U64.HI R248, R23, 0x2, R0 ;  /* 0x0000000217f87819 */ /* 0x000fe20000010200 */
[----:B------:R-:W-:Y:S01]  /*22f0*/  IMAD.SHL.U32 R175, R183, 0x2, RZ ;  /* 0x00000002b7af7824 */ /* 0x000fe200078e00ff */
[----:B------:R-:W-:Y:S01]  /*2300*/  SHF.L.U32 R249, R23, 0x2, RZ ;  /* 0x0000000217f97819 */ /* 0x000fe200000006ff */
[----:B------:R-:W-:Y:S02]  /*2310*/  IMAD R4, R4, c[0x0][0x22c], RZ ;  /* 0x00008b0004047a24 */ /* 0x000fe400078e02ff */
[----:B------:R-:W-:Y:S02]  /*2320*/  IMAD.IADD R176, R175, 0x1, R182 ;  /* 0x00000001afb07824 */ /* 0x000fe400078e02b6 */
[C---:B------:R-:W-:Y:S01]  /*2330*/  IMAD.SHL.U32 R6, R4.reuse, 0x10, RZ ;  /* 0x0000001004067824 */ /* 0x040fe200078e00ff */
[----:B------:R-:W-:-:S04]  /*2340*/  SHF.L.U32 R238, R4, 0x3, RZ ;  /* 0x0000000304ee7819 */ /* 0x000fc800000006ff */
[C---:B------:R-:W-:Y:S02]  /*2350*/  IADD3 R4, R6.reuse, 0x40, RZ ;  /* 0x0000004006047810 */ /* 0x040fe40007ffe0ff */
[----:B------:R-:W-:-:S03]  /*2360*/  IADD3 R5, R6, 0x20, RZ ;  /* 0x0000002006057810 */ /* 0x000fc60007ffe0ff */
[C---:B------:R-:W-:Y:S01]  /*2370*/  IMAD.IADD R250, R238.reuse, 0x1, R4 ;  /* 0x00000001eefa7824 */ /* 0x040fe200078e0204 */
[----:B------:R-:W-:-:S03]  /*2380*/  IADD3 R251, R238, R5, RZ ;  /* 0x00000005eefb7210 */ /* 0x000fc60007ffe0ff */
[C---:B------:R-:W-:Y:S01]  /*2390*/  IMAD.IADD R0, R238.reuse, 0x1, R250 ;  /* 0x00000001ee007824 */ /* 0x040fe200078e02fa */
[----:B------:R-:W-:-:S03]  /*23a0*/  IADD3 R5, R238, R251, RZ ;  /* 0x000000fbee057210 */ /* 0x000fc60007ffe0ff */
[C---:B------:R-:W-:Y:S01]  /*23b0*/  IMAD.IADD R240, R238.reuse, 0x1, R0 ;  /* 0x00000001eef07824 */ /* 0x040fe200078e0200 */
[----:B------:R-:W-:-:S03]  /*23c0*/  IADD3 R242, R238, R5, RZ ;  /* 0x00000005eef27210 */ /* 0x000fc60007ffe0ff */
[C---:B------:R-:W-:Y:S01]  /*23d0*/  IMAD.IADD R239, R238.reuse, 0x1, R240 ;  /* 0x00000001eeef7824 */ /* 0x040fe200078e02f0 */
[----:B------:R-:W-:-:S03]  /*23e0*/  IADD3 R241, R238, R242, RZ ;  /* 0x000000f2eef17210 */ /* 0x000fc60007ffe0ff */
[C---:B------:R-:W-:Y:S01]  /*23f0*/  IMAD.IADD R243, R238.reuse, 0x1, R239 ;  /* 0x00000001eef37824 */ /* 0x040fe200078e02ef */
[----:B------:R-:W-:Y:S02]  /*2400*/  IADD3 R244, R238, R241, RZ ;  /* 0x000000f1eef47210 */ /* 0x000fe40007ffe0ff */
.L_x_500:
[----:B------:R-:W0:Y:S01]  /*2410*/  LDGDEPBAR ;  /* 0x00000000000079af */ /* 0x000e220000000000 */
[----:B------:R-:W-:Y:S01]  /*2420*/  IADD3 R0, R182, R174, RZ ;  /* 0x000000aeb6007210 */ /* 0x000fe20007ffe0ff */
[----:B------:R-:W-:Y:S01]  /*2430*/  USHF.L.U32 UR7, UR6, 0x6, URZ ;  /* 0x0000000606077899 */ /* 0x000fe2000800063f */
[----:B-----5:R-:W-:Y:S01]  /*2440*/  FSETP.NEU.FTZ.AND P1, PT, R237, -INF , PT ;  /* 0xff800000ed00780b */ /* 0x020fe20003f3d000 */
[----:B------:R-:W-:Y:S02]  /*2450*/  UISETP.GT.AND UP3, UPT, UR6, UR4, UPT ;  /* 0x000000040600728c */ /* 0x000fe4000bf64270 */
[----:B------:R-:W-:Y:S02]  /*2460*/  UISETP.GE.AND UP0, UPT, UR7, UR35, UPT ;  /* 0x000000230700728c */ /* 0x000fe4000bf06270 */
[----:B------:R-:W2:Y:S04]  /*2470*/  LDL R196, [R1+0x4] ;  /* 0x0000040001c47983 */ /* 0x000ea80000100800 */
[----:B------:R-:W3:Y:S01]  /*2480*/  LDL R195, [R1+0x8] ;  /* 0x0000080001c37983 */ /* 0x000ee20000100800 */
        /* <DEDUP_REMOVED lines=91> */
[----:B------:R-:W-:Y:S09]  /*2a40*/  FMUL.FTZ R16, R16, c[0x0][0x2ec] ;  /* 0x0000bb0010107a20 */ /* 0x000ff20000410000 */
[----:B------:R1:W-:Y:S01]  /*2a50*/  MUFU.TANH R217, R11 ;  /* 0x0000000b00d97308 */ /* 0x0003e20000002400 */
[----:B---3--:R-:W-:Y:S04]  /*2a60*/  MOV R8, UR7 ;  /* 0x0000000700087c02 */ /* 0x008fe80008000f00 */
[----:B------:R-:W-:Y:S05]  /*2a70*/  @!P0 IADD3 R8, R8, UR36, R196 ;  /* 0x0000002408088c10 */ /* 0x000fea000fffe0c4 */
[----:B------:R3:W2:Y:S10]  /*2a80*/  MUFU.TANH R197, R7 ;  /* 0x0000000700c57308 */ /* 0x0006b40000002400 */
[----:B------:R2:W-:Y:S01]  /*2a90*/  MUFU.TANH R210, R9 ;  /* 0x0000000900d27308 */ /* 0x0005e20000002400 */
[----:B-1----:R-:W-:Y:S05]  /*2aa0*/  FMUL.FTZ R11, R237, 1.4426950216293334961 ;  /* 0x3fb8aa3bed0b7820 */ /* 0x002fea0000410000 */
[----:B------:R-:W-:Y:S04]  /*2ab0*/  FSEL R11, R11, RZ, P1 ;  /* 0x000000ff0b0b7208 */ /* 0x000fe80000800000 */
[----:B------:R1:W-:Y:S01]  /*2ac0*/  MUFU.TANH R206, R13 ;  /* 0x0000000d00ce7308 */ /* 0x0003e20000002400 */
[----:B---3--:R-:W3:Y:S09]  /*2ad0*/  LDSM.16.M88.4 R4, [R172+0xd400] ;  /* 0x00d40000ac04783b */ /* 0x008ef20000000200 */
[----:B------:R4:W3:Y:S01]  /*2ae0*/  MUFU.TANH R215, R14 ;  /* 0x0000000e00d77308 */ /* 0x0008e20000002400 */
[----:B--2---:R-:W-:Y:S09]  /*2af0*/  MOV R9, R148 ;  /* 0x0000009400097202 */ /* 0x004ff20000000f00 */
[----:B------:R-:W-:Y:S01]  /*2b00*/  MUFU.TANH R168, R18 ;  /* 0x0000001200a87308 */ /* 0x000fe20000002400 */
[----:B-1----:R-:W-:Y:S04]  /*2b10*/  @!P0 IMNMX R13, R8, UR36, PT ;  /* 0x00000024080d8c17 */ /* 0x002fe8000b800200 */
[-C--:B------:R-:W-:Y:S05]  /*2b20*/  @!P0 ISETP.GE.AND P2, PT, R0, R13.reuse, PT ;  /* 0x0000000d0000820c */ /* 0x080fea0003f46270 */
[----:B------:R1:W-:Y:S01]  /*2b30*/  MUFU.TANH R218, R10 ;  /* 0x0000000a00da7308 */ /* 0x0003e20000002400 */
[----:B------:R-:W-:Y:S02]  /*2b40*/  @!P0 FSEL R9, R148, -INF , !P2 ;  /* 0xff80000094098808 */ /* 0x000fe40005000000 */
[----:B----4-:R-:W-:Y:S04]  /*2b50*/  @!P0 IADD3 R14, R0, 0x1, RZ ;  /* 0x00000001000e8810 */ /* 0x010fe80007ffe0ff */
[----:B------:R-:W-:Y:S03]  /*2b60*/  @!P0 ISETP.GE.AND P1, PT, R14, R13, PT ;  /* 0x0000000d0e00820c */ /* 0x000fe60003f26270 */
[----:B------:R-:W-:Y:S01]  /*2b70*/  MUFU.TANH R166, R19 ;  /* 0x0000001300a67308 */ /* 0x000fe20000002400 */
[-C--:B---3--:R-:W-:Y:S09]  /*2b80*/  HMMA.16816.F32.BF16 R20, R156, R4.reuse, R20 ;  /* 0x000000049c14723c */ /* 0x088ff20000041814 */
[----:B------:R2:W3:Y:S01]  /*2b90*/  MUFU.TANH R207, R12 ;  /* 0x0000000c00cf7308 */ /* 0x0004e20000002400 */
        /* <DEDUP_REMOVED lines=14> */
[C---:B--2---:R-:W-:Y:S01]  /*2c80*/  @!P0 IADD3 R12, R8.reuse, 0x8, RZ ;  /* 0x00000008080c8810 */ /* 0x044fe20007ffe0ff */
        /* <DEDUP_REMOVED lines=35> */
[----:B--2---:R-:W-:Y:S05]  /*2ec0*/  FMUL.FTZ R5, R235, 1.4426950216293334961 ;  /* 0x3fb8aa3beb057820 */ /* 0x004fea0000410000 */
        /* <DEDUP_REMOVED lines=13> */
[--C-:B--2---:R-:W-:Y:S01]  /*2fa0*/  FFMA.FTZ R17, R4, c[0x0][0x23c], -R5.reuse ;  /* 0x00008f0004117a23 */ /* 0x104fe20000010805 */
[----:B------:R2:W-:Y:S01]  /*2fb0*/  MUFU.EX2 R229, R15 ;  /* 0x0000000f00e57308 */ /* 0x0005e20000000800 */
[----:B------:R-:W-:Y:S02]  /*2fc0*/  FSEL R4, R16, RZ, P1 ;  /* 0x000000ff10047208 */ /* 0x000fe40000800000 */
[----:B------:R-:W-:Y:S02]  /*2fd0*/  @!P0 ISETP.GE.AND P1, PT, R14, R8, PT ;  /* 0x000000080e00820c */ /* 0x000fe40003f26270 */
[----:B------:R-:W-:Y:S02]  /*2fe0*/  MOV R14, R217 ;  /* 0x000000d9000e7202 */ /* 0x000fe40000000f00 */
[----:B------:R-:W-:Y:S02]  /*2ff0*/  @!P0 FSEL R14, R217, -INF , !P1 ;  /* 0xff800000d90e8808 */ /* 0x000fe40004800000 */
[----:B---3--:R-:W-:Y:S01]  /*3000*/  MOV R16, R207 ;  /* 0x000000cf00107202 */ /* 0x008fe20000000f00 */
[----:B------:R-:W-:Y:S02]  /*3010*/  MUFU.EX2 R228, R17 ;  /* 0x0000001100e47308 */ /* 0x000fe40000000800 */
[--C-:B------:R-:W-:Y:S08]  /*3020*/  FFMA.FTZ R14, R14, c[0x0][0x23c], -R4.reuse ;  /* 0x00008f000e0e7a23 */ /* 0x100ff00000010804 */
[----:B------:R3:W-:Y:S01]  /*3030*/  MUFU.EX2 R232, R14 ;  /* 0x0000000e00e87308 */ /* 0x0007e20000000800 */
[----:B--2---:R-:W-:Y:S02]  /*3040*/  MOV R15, R218 ;  /* 0x000000da000f7202 */ /* 0x004fe40000000f00 */
[----:B------:R-:W-:Y:S07]  /*3050*/  @!P0 FSEL R15, R218, -INF , !P2 ;  /* 0xff800000da0f8808 */ /* 0x000fee0005000000 */
[----:B------:R-:W2:Y:S01]  /*3060*/  MUFU.TANH R167, R23 ;  /* 0x0000001700a77308 */ /* 0x000ea20000002400 */
[--C-:B------:R-:W-:Y:S09]  /*3070*/  FFMA.FTZ R15, R15, c[0x0][0x23c], -R4.reuse ;  /* 0x00008f000f0f7a23 */ /* 0x100ff20000010804 */
[----:B------:R1:W-:Y:S01]  /*3080*/  MUFU.EX2 R233, R15 ;  /* 0x0000000f00e97308 */ /* 0x0003e20000000800 */
[C---:B---3--:R-:W-:Y:S09]  /*3090*/  @!P0 IADD3 R14, R0.reuse, 0x9, RZ ;  /* 0x00000009000e8810 */ /* 0x048ff20007ffe0ff */
[----:B------:R-:W3:Y:S10]  /*30a0*/  MUFU.TANH R196, R24 ;  /* 0x0000001800c47308 */ /* 0x000ef40000002400 */
[----:B------:R-:W2:Y:S01]  /*30b0*/  MUFU.TANH R195, R25 ;  /* 0x0000001900c37308 */ /* 0x000ea20000002400 */
[----:B-1----:R-:W-:Y:S04]  /*30c0*/  @!P0 IADD3 R15, R0, 0x8, RZ ;  /* 0x00000008000f8810 */ /* 0x002fe80007ffe0ff */
[-C--:B------:R-:W-:Y:S05]  /*30d0*/  @!P0 ISETP.GE.AND P1, PT, R15, R9.reuse, PT ;  /* 0x000000090f00820c */ /* 0x080fea0003f26270 */
[----:B------:R-:W1:Y:S01]  /*30e0*/  MUFU.TANH R209, R26 ;  /* 0x0000001a00d17308 */ /* 0x000e620000002400 */
[----:B------:R-:W-:Y:S02]  /*30f0*/  @!P0 FSEL R16, R207, -INF , !P1 ;  /* 0xff800000cf108808 */ /* 0x000fe40004800000 */
[----:B------:R-:W-:Y:S03]  /*3100*/  @!P0 ISETP.GE.AND P1, PT, R14, R9, PT ;  /* 0x000000090e00820c */ /* 0x000fe60003f26270 */
[--C-:B------:R-:W-:Y:S01]  /*3110*/  FFMA.FTZ R17, R16, c[0x0][0x23c], -R5.reuse ;  /* 0x00008f0010117a23 */ /* 0x100fe20000010805 */
[----:B------:R-:W-:Y:S02]  /*3120*/  MOV R16, R206 ;  /* 0x000000ce00107202 */ /* 0x000fe40000000f00 */
[----:B------:R-:W-:Y:S01]  /*3130*/  @!P0 FSEL R16, R206, -INF , !P1 ;  /* 0xff800000ce108808 */ /* 0x000fe20004800000 */
[----:B------:R-:W1:Y:S01]  /*3140*/  MUFU.TANH R208, R27 ;  /* 0x0000001b00d07308 */ /* 0x000e620000002400 */
[-C--:B------:R-:W-:Y:S03]  /*3150*/  @!P0 ISETP.GE.AND P1, PT, R15, R8.reuse, PT ;  /* 0x000000080f00820c */ /* 0x080fe60003f26270 */
        /* <DEDUP_REMOVED lines=17> */
[-C--:B------:R-:W-:Y:S05]  /*3270*/  @!P0 ISETP.GE.AND P1, PT, R14, R13.reuse, PT ;  /* 0x0000000d0e00820c */ /* 0x080fea0003f26270 */
[----:B------:R-:W1:Y:S01]  /*3280*/  MUFU.TANH R149, R33 ;  /* 0x0000002100957308 */ /* 0x000e620000002400 */
[--C-:B------:R-:W-:Y:S01]  /*3290*/  FFMA.FTZ R7, R6, c[0x0][0x23c], -R11.reuse ;  /* 0x00008f0006077a23 */ /* 0x100fe2000001080b */
[----:B------:R-:W-:Y:S02]  /*32a0*/  MOV R6, R154 ;  /* 0x0000009a00067202 */ /* 0x000fe40000000f00 */
[----:B------:R-:W-:Y:S02]  /*32b0*/  @!P0 FSEL R6, R154, -INF , !P1 ;  /* 0xff8000009a068808 */ /* 0x000fe40004800000 */
[----:B------:R-:W-:Y:S04]  /*32c0*/  @!P0 ISETP.GE.AND P1, PT, R15, R12, PT ;  /* 0x0000000c0f00820c */ /* 0x000fe80003f26270 */
        /* <DEDUP_REMOVED lines=105> */
[----:B------:R3:W-:Y:S04]  /*3960*/  MUFU.EX2 R220, R4 ;  /* 0x0000000400dc7308 */ /* 0x0007e80000000800 */
        /* <DEDUP_REMOVED lines=102> */
[----:B------:R-:W2:Y:S03]  /*3fd0*/  LDG.E R5, [R146.64+0x20] ;  /* 0x0000202892057981 */ /* 0x000ea6000c1e1900 */
[----:B------:R-:W-:Y:S01]  /*3fe0*/  FMUL.FTZ R4, R201, R4 ;  /* 0x00000004c9047220 */ /* 0x000fe20000410000 */
[----:B------:R-:W-:Y:S03]  /*3ff0*/  MOV R201, c[0x0][0x1c0] ;  /* 0x0000700000c97a02 */ /* 0x000fe60000000f00 */
[----:B------:R-:W-:Y:S02]  /*4000*/  FMUL.FTZ R148, R4, R0 ;  /* 0x0000000004947220 */ /* 0x000fe40000410000 */
[----:B------:R-:W-:Y:S01]  /*4010*/  IMAD R201, R201, c[0x0][0x22c], RZ ;  /* 0x00008b00c9c97a24 */ /* 0x000fe200078e02ff */
[----:B------:R-:W3:Y:S04]  /*4020*/  LDG.E R4, [R146.64+0x80] ;  /* 0x0000802892047981 */ /* 0x000ee8000c1e1900 */
[----:B------:R-:W4:Y:S01]  /*4030*/  LDG.E R0, [R146.64+0xa0] ;  /* 0x0000a02892007981 */ /* 0x000f22000c1e1900 */
[C---:B------:R-:W-:Y:S01]  /*4040*/  FADD.FTZ R16, -R144.reuse, R16 ;  /* 0x0000001090107221 */ /* 0x040fe20000010100 */
[----:B------:R-:W-:Y:S01]  /*4050*/  LEA R201, -R201, RZ, 0x6 ;  /* 0x000000ffc9c97211 */ /* 0x000fe200078e31ff */
[----:B------:R-:W-:Y:S03]  /*4060*/  FADD.FTZ R17, -R144, R17 ;  /* 0x0000001190117221 */ /* 0x000fe60000010100 */
[C---:B------:R-:W-:Y:S04]  /*4070*/  LEA R184, P0, R201.reuse, R184, 0x2 ;  /* 0x000000b8c9b87211 */ /* 0x040fe800078010ff */
[----:B------:R-:W-:Y:S02]  /*4080*/  LEA.HI.X.SX32 R185, R201, R185, 0x2, P0 ;  /* 0x000000b9c9b97211 */ /* 0x000fe400000f16ff */
[----:B------:R-:W-:Y:S01]  /*4090*/  PLOP3.LUT P0, PT, PT, PT, UP3, 0x80, 0x0 ;  /* 0x000000000000781c */ /* 0x000fe20003f0f038 */
[-C--:B-1----:R-:W-:Y:S08]  /*40a0*/  HMMA.16816.F32.BF16 R20, R140, R132.reuse, R20 ;  /* 0x000000848c14723c */ /* 0x082ff00000041814 */
[C---:B------:R-:W-:Y:S07]  /*40b0*/  HMMA.16816.F32.BF16 R24, R136.reuse, R132, R24 ;  /* 0x000000848818723c */ /* 0x040fee0000041818 */
[----:B------:R-:W-:Y:S01]  /*40c0*/  FFMA.FTZ R132, -R164, R164, 1 ;  /* 0x3f800000a4847423 */ /* 0x000fe200000101a4 */
[-C--:B------:R-:W-:Y:S04]  /*40d0*/  HMMA.16816.F32.BF16 R28, R136, R134.reuse, R28 ;  /* 0x00000086881c723c */ /* 0x080fe8000004181c */
[----:B------:R-:W-:Y:S02]  /*40e0*/  FMUL.FTZ R132, R132, c[0x0][0x2ec] ;  /* 0x0000bb0084847a20 */ /* 0x000fe40000410000 */
[----:B------:R-:W-:Y:S02]  /*40f0*/  FMUL.FTZ R133, R159, R16 ;  /* 0x000000109f857220 */ /* 0x000fe40000410000 */
[----:B------:R-:W-:Y:S01]  /*4100*/  FMUL.FTZ R145, R145, R132 ;  /* 0x0000008491917220 */ /* 0x000fe20000410000 */
[----:B------:R-:W-:Y:S04]  /*4110*/  HMMA.16816.F32.BF16 R32, R140, R134, R32 ;  /* 0x000000868c20723c */ /* 0x000fe80000041820 */
[----:B------:R-:W-:Y:S02]  /*4120*/  FMUL.FTZ R132, R158, R17 ;  /* 0x000000119e847220 */ /* 0x000fe40000410000 */
[----:B------:R-:W-:Y:S02]  /*4130*/  FFMA.FTZ R17, -R162, R162, 1 ;  /* 0x3f800000a2117423 */ /* 0x000fe400000101a2 */
[----:B------:R-:W-:Y:S04]  /*4140*/  FFMA.FTZ R16, -R154, R154, 1 ;  /* 0x3f8000009a107423 */ /* 0x000fe8000001019a */
[----:B------:R-:W-:Y:S02]  /*4150*/  FADD.FTZ R20, -R144, R20 ;  /* 0x0000001490147221 */ /* 0x000fe40000010100 */
[----:B------:R-:W-:Y:S02]  /*4160*/  FMUL.FTZ R17, R17, c[0x0][0x2ec] ;  /* 0x0000bb0011117a20 */ /* 0x000fe40000410000 */
[----:B------:R-:W-:Y:S02]  /*4170*/  FMUL.FTZ R16, R16, c[0x0][0x2ec] ;  /* 0x0000bb0010107a20 */ /* 0x000fe40000410000 */
[----:B------:R-:W-:Y:S02]  /*4180*/  FMUL.FTZ R135, R157, R20 ;  /* 0x000000149d877220 */ /* 0x000fe40000410000 */
[----:B------:R-:W-:Y:S02]  /*4190*/  FMUL.FTZ R141, R133, R17 ;  /* 0x00000011858d7220 */ /* 0x000fe40000410000 */
[----:B------:R-:W-:Y:S02]  /*41a0*/  FMUL.FTZ R140, R132, R16 ;  /* 0x00000010848c7220 */ /* 0x000fe40000410000 */
[C---:B------:R-:W-:Y:S02]  /*41b0*/  FADD.FTZ R20, -R144.reuse, R32 ;  /* 0x0000002090147221 */ /* 0x040fe40000010100 */
[----:B------:R-:W-:Y:S02]  /*41c0*/  FADD.FTZ R32, -R144, R33 ;  /* 0x0000002190207221 */ /* 0x000fe40000010100 */
[----:B------:R-:W-:Y:S02]  /*41d0*/  FFMA.FTZ R17, -R150, R150, 1 ;  /* 0x3f80000096117423 */ /* 0x000fe40000010196 */
[----:B------:R-:W-:Y:S02]  /*41e0*/  FFMA.FTZ R16, -R149, R149, 1 ;  /* 0x3f80000095107423 */ /* 0x000fe40000010195 */
[----:B------:R-:W-:Y:S02]  /*41f0*/  FADD.FTZ R21, -R144, R21 ;  /* 0x0000001590157221 */ /* 0x000fe40000010100 */
[----:B------:R-:W-:Y:S02]  /*4200*/  FMUL.FTZ R33, R155, R20 ;  /* 0x000000149b217220 */ /* 0x000fe40000410000 */
[----:B------:R-:W-:Y:S02]  /*4210*/  FMUL.FTZ R32, R153, R32 ;  /* 0x0000002099207220 */ /* 0x000fe40000410000 */
[----:B------:R-:W-:Y:S02]  /*4220*/  FMUL.FTZ R17, R17, c[0x0][0x2ec] ;  /* 0x0000bb0011117a20 */ /* 0x000fe40000410000 */
[----:B------:R-:W-:Y:S02]  /*4230*/  FMUL.FTZ R16, R16, c[0x0][0x2ec] ;  /* 0x0000bb0010107a20 */ /* 0x000fe40000410000 */
        /* <DEDUP_REMOVED lines=9> */
[----:B------:R-:W-:Y:S04]  /*42d0*/  FFMA.FTZ R21, -R206, R206, 1 ;  /* 0x3f800000ce157423 */ /* 0x000fe800000101ce */
[----:B------:R-:W-:Y:S02]  /*42e0*/  FMUL.FTZ R21, R21, c[0x0][0x2ec] ;  /* 0x0000bb0015157a20 */ /* 0x000fe40000410000 */
[C---:B--2---:R-:W-:Y:S02]  /*42f0*/  FADD.FTZ R17, -R5.reuse, R6 ;  /* 0x0000000605117221 */ /* 0x044fe40000010100 */
        /* <DEDUP_REMOVED lines=15> */
[----:B------:R-:W-:Y:S02]  /*43f0*/  FMUL.FTZ R7, R7, c[0x0][0x2ec] ;  /* 0x0000bb0007077a20 */ /* 0x000fe40000410000 */
[----:B------:R-:W-:Y:S02]  /*4400*/  FMUL.FTZ R6, R6, c[0x0][0x2ec] ;  /* 0x0000bb0006067a20 */ /* 0x000fe40000410000 */
[C---:B------:R-:W-:Y:S02]  /*4410*/  FADD.FTZ R20, -R5.reuse, R22 ;  /* 0x0000001605147221 */ /* 0x040fe40000010100 */
[C---:B------:R-:W-:Y:S02]  /*4420*/  FADD.FTZ R19, -R5.reuse, R23 ;  /* 0x0000001705137221 */ /* 0x040fe40000010100 */
[C---:B------:R-:W-:Y:S02]  /*4430*/  FADD.FTZ R18, -R5.reuse, R34 ;  /* 0x0000002205127221 */ /* 0x040fe40000010100 */
[----:B------:R-:W-:Y:S02]  /*4440*/  FADD.FTZ R35, -R5, R35 ;  /* 0x0000002305237221 */ /* 0x000fe40000010100 */
[----:B------:R-:W-:Y:S02]  /*4450*/  FMUL.FTZ R133, R17, R7 ;  /* 0x0000000711857220 */ /* 0x000fe40000410000 */
[----:B------:R-:W-:Y:S02]  /*4460*/  FMUL.FTZ R132, R16, R6 ;  /* 0x0000000610847220 */ /* 0x000fe40000410000 */
[----:B------:R-:W-:Y:S02]  /*4470*/  FFMA.FTZ R7, -R167, R167, 1 ;  /* 0x3f800000a7077423 */ /* 0x000fe400000101a7 */
[----:B------:R-:W-:Y:S02]  /*4480*/  FFMA.FTZ R6, -R152, R152, 1 ;  /* 0x3f80000098067423 */ /* 0x000fe40000010198 */
[----:B------:R-:W-:Y:S02]  /*4490*/  FFMA.FTZ R5, -R151, R151, 1 ;  /* 0x3f80000097057423 */ /* 0x000fe40000010197 */
        /* <DEDUP_REMOVED lines=9> */
[C---:B---3--:R-:W-:Y:S02]  /*4530*/  FADD.FTZ R5, -R4.reuse, R8 ;  /* 0x0000000804057221 */ /* 0x048fe40000010100 */
[C---:B------:R-:W-:Y:S02]  /*4540*/  FADD.FTZ R6, -R4.reuse, R9 ;  /* 0x0000000904067221 */ /* 0x040fe40000010100 */
[----:B------:R-:W-:Y:S02]  /*4550*/  FADD.FTZ R9, -R4, R12 ;  /* 0x0000000c04097221 */ /* 0x000fe40000010100 */
        /* <DEDUP_REMOVED lines=9> */
[C---:B------:R-:W-:Y:S02]  /*45f0*/  FADD.FTZ R24, -R4.reuse, R24 ;  /* 0x0000001804187221 */ /* 0x040fe40000010100 */
        /* <DEDUP_REMOVED lines=8> */
[----:B------:R-:W-:Y:S02]  /*4680*/  FFMA.FTZ R24, -R196, R196, 1 ;  /* 0x3f800000c4187423 */ /* 0x000fe400000101c4 */
[----:B------:R-:W-:Y:S02]  /*4690*/  FFMA.FTZ R23, -R195, R195, 1 ;  /* 0x3f800000c3177423 */ /* 0x000fe400000101c3 */
[----:B------:R-:W-:Y:S02]  /*46a0*/  FFMA.FTZ R28, -R165, R165, 1 ;  /* 0x3f800000a51c7423 */ /* 0x000fe400000101a5 */
[----:B------:R-:W-:Y:S02]  /*46b0*/  FMUL.FTZ R5, R216, R5 ;  /* 0x00000005d8057220 */ /* 0x000fe40000410000 */
[----:B------:R-:W-:Y:S02]  /*46c0*/  FMUL.FTZ R6, R213, R6 ;  /* 0x00000006d5067220 */ /* 0x000fe40000410000 */
[----:B------:R-:W-:Y:S02]  /*46d0*/  FMUL.FTZ R24, R24, c[0x0][0x2ec] ;  /* 0x0000bb0018187a20 */ /* 0x000fe40000410000 */
[----:B------:R-:W-:Y:S02]  /*46e0*/  FMUL.FTZ R23, R23, c[0x0][0x2ec] ;  /* 0x0000bb0017177a20 */ /* 0x000fe40000410000 */
[----:B------:R-:W-:Y:S02]  /*46f0*/  FMUL.FTZ R28, R28, c[0x0][0x2ec] ;  /* 0x0000bb001c1c7a20 */ /* 0x000fe40000410000 */
[----:B------:R-:W-:Y:S02]  /*4700*/  FFMA.FTZ R16, -R169, R169, 1 ;  /* 0x3f800000a9107423 */ /* 0x000fe400000101a9 */
[----:B------:R-:W-:Y:S02]  /*4710*/  FFMA.FTZ R25, -R163, R163, 1 ;  /* 0x3f800000a3197423 */ /* 0x000fe400000101a3 */
[----:B------:R-:W-:Y:S02]  /*4720*/  FMUL.FTZ R24, R4, R24 ;  /* 0x0000001804187220 */ /* 0x000fe40000410000 */
[----:B------:R-:W-:Y:S02]  /*4730*/  FMUL.FTZ R23, R5, R23 ;  /* 0x0000001705177220 */ /* 0x000fe40000410000 */
[----:B------:R-:W-:Y:S02]  /*4740*/  FMUL.FTZ R28, R6, R28 ;  /* 0x0000001c061c7220 */ /* 0x000fe40000410000 */
[C---:B----4-:R-:W-:Y:S02]  /*4750*/  FADD.FTZ R4, -R0.reuse, R10 ;  /* 0x0000000a00047221 */ /* 0x050fe40000010100 */
[C---:B------:R-:W-:Y:S02]  /*4760*/  FADD.FTZ R10, -R0.reuse, R11 ;  /* 0x0000000b000a7221 */ /* 0x040fe40000010100 */
[----:B------:R-:W-:Y:S02]  /*4770*/  FADD.FTZ R11, -R0, R14 ;  /* 0x0000000e000b7221 */ /* 0x000fe40000010100 */
[----:B------:R-:W-:Y:S02]  /*4780*/  FFMA.FTZ R5, -R218, R218, 1 ;  /* 0x3f800000da057423 */ /* 0x000fe400000101da */
[----:B------:R-:W-:Y:S02]  /*4790*/  FFMA.FTZ R13, -R217, R217, 1 ;  /* 0x3f800000d90d7423 */ /* 0x000fe400000101d9 */
[----:B------:R-:W-:Y:S02]  /*47a0*/  FFMA.FTZ R6, -R215, R215, 1 ;  /* 0x3f800000d7067423 */ /* 0x000fe400000101d7 */
[----:B------:R-:W-:Y:S02]  /*47b0*/  FMUL.FTZ R20, R203, R20 ;  /* 0x00000014cb147220 */ /* 0x000fe40000410000 */
[----:B------:R-:W-:Y:S02]  /*47c0*/  FMUL.FTZ R16, R16, c[0x0][0x2ec] ;  /* 0x0000bb0010107a20 */ /* 0x000fe40000410000 */
[----:B------:R-:W-:Y:S02]  /*47d0*/  FMUL.FTZ R12, R221, R12 ;  /* 0x0000000cdd0c7220 */ /* 0x000fe40000410000 */
        /* <DEDUP_REMOVED lines=23> */
[----:B------:R-:W-:Y:S02]  /*4950*/  FFMA.FTZ R19, -R199, R199, 1 ;  /* 0x3f800000c7137423 */ /* 0x000fe400000101c7 */
        /* <DEDUP_REMOVED lines=34> */
.L_x_498:
        /* <DEDUP_REMOVED lines=118> */
.L_x_499:
        /* <DEDUP_REMOVED lines=9> */
[----:B------:R-:W-:Y:S01]  /*5370*/  IMAD R157, R157, 0x18, RZ ;  /* 0x000000189d9d7824 */ /* 0x000fe200078e02ff */
[----:B------:R-:W-:Y:S01]  /*5380*/  UISETP.GT.AND UP2, UPT, UR6, UR4, UPT ;  /* 0x000000040600728c */ /* 0x000fe2000bf44270 */
[----:B------:R-:W-:Y:S01]  /*5390*/  IMAD.SHL.U32 R158, R158, 0x20, RZ ;  /* 0x000000209e9e7824 */ /* 0x000fe200078e00ff */
[----:B------:R-:W3:Y:S01]  /*53a0*/  LDSM.16.MT88.4 R28, [R0+0xd000] ;  /* 0x00d00000001c783b */ /* 0x000ee20000004200 */
[----:B------:R-:W-:Y:S01]  /*53b0*/  IMAD.MOV.U32 R160, RZ, RZ, c[0x0][0x1c0] ;  /* 0x00007000ffa07624 */ /* 0x000fe200078e00ff */
[----:B------:R-:W-:Y:S01]  /*53c0*/  UIADD3 UR6, UR6, -0x1, URZ ;  /* 0xffffffff06067890 */ /* 0x000fe2000fffe03f */
[----:B------:R-:W-:Y:S01]  /*53d0*/  IMAD.MOV.U32 R159, RZ, RZ, c[0x0][0x1c0] ;  /* 0x00007000ff9f7624 */ /* 0x000fe200078e00ff */
[----:B------:R-:W4:Y:S01]  /*53e0*/  LDL R156, [R1] ;  /* 0x00000000019c7983 */ /* 0x000f220000100800 */
[----:B------:R-:W-:Y:S02]  /*53f0*/  IMAD R160, R160, c[0x0][0x22c], RZ ;  /* 0x00008b00a0a07a24 */ /* 0x000fe400078e02ff */
[----:B------:R-:W-:Y:S01]  /*5400*/  IMAD R159, R159, c[0x0][0x22c], RZ ;  /* 0x00008b009f9f7a24 */ /* 0x000fe200078e02ff */
[----:B------:R-:W-:Y:S01]  /*5410*/  LDSM.16.M88.4 R32, [R178] ;  /* 0x00000000b220783b */ /* 0x000fe20000000200 */
[----:B------:R-:W-:Y:S02]  /*5420*/  IMAD R160, R160, 0x28, RZ ;  /* 0x00000028a0a07824 */ /* 0x000fe400078e02ff */
[----:B------:R-:W-:Y:S01]  /*5430*/  IMAD R159, R159, 0x30, RZ ;  /* 0x000000309f9f7824 */ /* 0x000fe200078e02ff */
[----:B------:R-:W1:Y:S04]  /*5440*/  LDSM.16.MT88.4 R132, [R0+0x9400] ;  /* 0x009400000084783b */ /* 0x000e680000004200 */
[----:B------:R-:W1:Y:S04]  /*5450*/  LDSM.16.MT88.4 R136, [R0+0xb400] ;  /* 0x00b400000088783b */ /* 0x000e680000004200 */
[----:B------:R-:W1:Y:S04]  /*5460*/  LDSM.16.MT88.4 R140, [R0+0xd400] ;  /* 0x00d40000008c783b */ /* 0x000e680000004200 */
[----:B------:R-:W-:Y:S04]  /*5470*/  LDSM.16.M88.4 R144, [R180] ;  /* 0x00000000b490783b */ /* 0x000fe80000000200 */
[----:B------:R-:W1:Y:S02]  /*5480*/  LDSM.16.MT88.4 R148, [R0+0x9800] ;  /* 0x009800000094783b */ /* 0x000e640000004200 */
[C---:B-12---:R-:W-:Y:S02]  /*5490*/  HMMA.16816.F32.BF16 R4, R24.reuse, R8, RZ ;  /* 0x000000081804723c */ /* 0x046fe400000418ff */
[----:B------:R-:W-:Y:S06]  /*54a0*/  LDSM.16.MT88.4 R152, [R0+0x9c00] ;  /* 0x009c00000098783b */ /* 0x000fec0000004200 */
[C---:B------:R-:W-:Y:S08]  /*54b0*/  HMMA.16816.F32.BF16 R8, R24.reuse, R10, RZ ;  /* 0x0000000a1808723c */ /* 0x040ff000000418ff */
[C---:B---3--:R-:W-:Y:S08]  /*54c0*/  HMMA.16816.F32.BF16 R12, R24.reuse, R16, RZ ;  /* 0x00000010180c723c */ /* 0x048ff000000418ff */
[C---:B------:R-:W-:Y:S08]  /*54d0*/  HMMA.16816.F32.BF16 R16, R24.reuse, R18, RZ ;  /* 0x000000121810723c */ /* 0x040ff000000418ff */
[C---:B------:R-:W-:Y:S08]  /*54e0*/  HMMA.16816.F32.BF16 R20, R24.reuse, R28, RZ ;  /* 0x0000001c1814723c */ /* 0x040ff000000418ff */
[----:B------:R-:W-:Y:S01]  /*54f0*/  HMMA.16816.F32.BF16 R24, R24, R30, RZ ;  /* 0x0000001e1818723c */ /* 0x000fe200000418ff */
[----:B------:R-:W1:Y:S07]  /*5500*/  LDSM.16.MT88.4 R28, [R0+0xb800] ;  /* 0x00b80000001c783b */ /* 0x000e6e0000004200 */
[C---:B------:R-:W-:Y:S08]  /*5510*/  HMMA.16816.F32.BF16 R4, R32.reuse, R132, R4 ;  /* 0x000000842004723c */ /* 0x040ff00000041804 */
[C---:B------:R-:W-:Y:S01]  /*5520*/  HMMA.16816.F32.BF16 R8, R32.reuse, R134, R8 ;  /* 0x000000862008723c */ /* 0x040fe20000041808 */
[----:B------:R-:W2:Y:S07]  /*5530*/  LDSM.16.MT88.4 R132, [R0+0xd800] ;  /* 0x00d800000084783b */ /* 0x000eae0000004200 */
[C---:B------:R-:W-:Y:S08]  /*5540*/  HMMA.16816.F32.BF16 R12, R32.reuse, R136, R12 ;  /* 0x00000088200c723c */ /* 0x040ff0000004180c */
[C---:B------:R-:W-:Y:S01]  /*5550*/  HMMA.16816.F32.BF16 R16, R32.reuse, R138, R16 ;  /* 0x0000008a2010723c */ /* 0x040fe20000041810 */
[----:B------:R-:W3:Y:S07]  /*5560*/  LDSM.16.M88.4 R136, [R179] ;  /* 0x00000000b388783b */ /* 0x000eee0000000200 */
[C---:B------:R-:W-:Y:S08]  /*5570*/  HMMA.16816.F32.BF16 R20, R32.reuse, R140, R20 ;  /* 0x0000008c2014723c */ /* 0x040ff00000041814 */
[----:B------:R-:W-:Y:S01]  /*5580*/  HMMA.16816.F32.BF16 R24, R32, R142, R24 ;  /* 0x0000008e2018723c */ /* 0x000fe20000041818 */
[----:B------:R-:W3:Y:S04]  /*5590*/  LDSM.16.MT88.4 R32, [R0+0xbc00] ;  /* 0x00bc00000020783b */ /* 0x000ee80000004200 */
[----:B------:R-:W3:Y:S03]  /*55a0*/  LDSM.16.MT88.4 R140, [R0+0xdc00] ;  /* 0x00dc0000008c783b */ /* 0x000ee60000004200 */
[C---:B------:R-:W-:Y:S08]  /*55b0*/  HMMA.16816.F32.BF16 R4, R144.reuse, R148, R4 ;  /* 0x000000949004723c */ /* 0x040ff00000041804 */
[C---:B------:R-:W-:Y:S01]  /*55c0*/  HMMA.16816.F32.BF16 R8, R144.reuse, R150, R8 ;  /* 0x000000969008723c */ /* 0x040fe20000041808 */
[----:B------:R-:W-:Y:S07]  /*55d0*/  LDSM.16.MT88.4 R148, [R0+0xa000] ;  /* 0x00a000000094783b */ /* 0x000fee0000004200 */
[C---:B-1----:R-:W-:Y:S08]  /*55e0*/  HMMA.16816.F32.BF16 R12, R144.reuse, R28, R12 ;  /* 0x0000001c900c723c */ /* 0x042ff0000004180c */
[C---:B------:R-:W-:Y:S01]  /*55f0*/  HMMA.16816.F32.BF16 R16, R144.reuse, R30, R16 ;  /* 0x0000001e9010723c */ /* 0x040fe20000041810 */
[----:B------:R-:W1:Y:S07]  /*5600*/  LDSM.16.M88.4 R28, [R177+0x2000] ;  /* 0x00200000b11c783b */ /* 0x000e6e0000000200 */
[C---:B--2---:R-:W-:Y:S08]  /*5610*/  HMMA.16816.F32.BF16 R20, R144.reuse, R132, R20 ;  /* 0x000000849014723c */ /* 0x044ff00000041814 */
[----:B------:R-:W-:Y:S01]  /*5620*/  HMMA.16816.F32.BF16 R24, R144, R134, R24 ;  /* 0x000000869018723c */ /* 0x000fe20000041818 */
[----:B------:R-:W2:Y:S04]  /*5630*/  LDSM.16.MT88.4 R132, [R0+0xc000] ;  /* 0x00c000000084783b */ /* 0x000ea80000004200 */
[----:B------:R-:W1:Y:S03]  /*5640*/  LDSM.16.MT88.4 R144, [R0+0xe000] ;  /* 0x00e000000090783b */ /* 0x000e660000004200 */
[C---:B---3--:R-:W-:Y:S08]  /*5650*/  HMMA.16816.F32.BF16 R4, R136.reuse, R152, R4 ;  /* 0x000000988804723c */ /* 0x048ff00000041804 */
[C---:B------:R-:W-:Y:S01]  /*5660*/  HMMA.16816.F32.BF16 R8, R136.reuse, R154, R8 ;  /* 0x0000009a8808723c */ /* 0x040fe20000041808 */
[----:B------:R-:W-:Y:S07]  /*5670*/  LDSM.16.MT88.4 R152, [R0+0xa800] ;  /* 0x00a800000098783b */ /* 0x000fee0000004200 */
[C---:B------:R-:W-:Y:S08]  /*5680*/  HMMA.16816.F32.BF16 R12, R136.reuse, R32, R12 ;  /* 0x00000020880c723c */ /* 0x040ff0000004180c */
[C---:B------:R-:W-:Y:S01]  /*5690*/  HMMA.16816.F32.BF16 R16, R136.reuse, R34, R16 ;  /* 0x000000228810723c */ /* 0x040fe20000041810 */
[----:B------:R-:W-:Y:S07]  /*56a0*/  LDSM.16.M88.4 R32, [R178+0x2000] ;  /* 0x00200000b220783b */ /* 0x000fee0000000200 */
[C---:B------:R-:W-:Y:S08]  /*56b0*/  HMMA.16816.F32.BF16 R20, R136.reuse, R140, R20 ;  /* 0x0000008c8814723c */ /* 0x040ff00000041814 */
[----:B------:R-:W-:Y:S01]  /*56c0*/  HMMA.16816.F32.BF16 R24, R136, R142, R24 ;  /* 0x0000008e8818723c */ /* 0x000fe20000041818 */
[----:B------:R-:W3:Y:S04]  /*56d0*/  LDSM.16.MT88.4 R136, [R0+0xa400] ;  /* 0x00a400000088783b */ /* 0x000ee80000004200 */
[----:B------:R-:W3:Y:S03]  /*56e0*/  LDSM.16.MT88.4 R140, [R0+0xc400] ;  /* 0x00c40000008c783b */ /* 0x000ee60000004200 */
[C---:B-1----:R-:W-:Y:S08]  /*56f0*/  HMMA.16816.F32.BF16 R4, R28.reuse, R148, R4 ;  /* 0x000000941c04723c */ /* 0x042ff00000041804 */
[C---:B------:R-:W-:Y:S01]  /*5700*/  HMMA.16816.F32.BF16 R8, R28.reuse, R150, R8 ;  /* 0x000000961c08723c */ /* 0x040fe20000041808 */
[----:B------:R-:W1:Y:S07]  /*5710*/  LDSM.16.MT88.4 R148, [R0+0xe400] ;  /* 0x00e400000094783b */ /* 0x000e6e0000004200 */
[C---:B--2---:R-:W-:Y:S08]  /*5720*/  HMMA.16816.F32.BF16 R12, R28.reuse, R132, R12 ;  /* 0x000000841c0c723c */ /* 0x044ff0000004180c */
[C---:B------:R-:W-:Y:S01]  /*5730*/  HMMA.16816.F32.BF16 R16, R28.reuse, R134, R16 ;  /* 0x000000861c10723c */ /* 0x040fe20000041810 */
[----:B------:R-:W2:Y:S07]  /*5740*/  LDSM.16.M88.4 R132, [R180+0x2000] ;  /* 0x00200000b484783b */ /* 0x000eae0000000200 */
[C---:B------:R-:W-:Y:S08]  /*5750*/  HMMA.16816.F32.BF16 R20, R28.reuse, R144, R20 ;  /* 0x000000901c14723c */ /* 0x040ff00000041814 */
[----:B------:R-:W-:Y:S01]  /*5760*/  HMMA.16816.F32.BF16 R24, R28, R146, R24 ;  /* 0x000000921c18723c */ /* 0x000fe20000041818 */
[----:B------:R-:W2:Y:S04]  /*5770*/  LDSM.16.MT88.4 R28, [R0+0xc800] ;  /* 0x00c80000001c783b */ /* 0x000ea80000004200 */
[----:B------:R-:W-:Y:S03]  /*5780*/  LDSM.16.MT88.4 R144, [R0+0xcc00] ;  /* 0x00cc00000090783b */ /* 0x000fe60000004200 */
[C---:B---3--:R-:W-:Y:S08]  /*5790*/  HMMA.16816.F32.BF16 R4, R32.reuse, R136, R4 ;  /* 0x000000882004723c */ /* 0x048ff00000041804 */
[C---:B------:R-:W-:Y:S01]  /*57a0*/  HMMA.16816.F32.BF16 R8, R32.reuse, R138, R8 ;  /* 0x0000008a2008723c */ /* 0x040fe20000041808 */
[----:B------:R-:W3:Y:S07]  /*57b0*/  LDSM.16.MT88.4 R136, [R0+0xe800] ;  /* 0x00e800000088783b */ /* 0x000eee0000004200 */
[C---:B------:R-:W-:Y:S08]  /*57c0*/  HMMA.16816.F32.BF16 R12, R32.reuse, R140, R12 ;  /* 0x0000008c200c723c */ /* 0x040ff0000004180c */
[C---:B------:R-:W-:Y:S01]  /*57d0*/  HMMA.16816.F32.BF16 R16, R32.reuse, R142, R16 ;  /* 0x0000008e2010723c */ /* 0x040fe20000041810 */
[----:B------:R-:W-:Y:S07]  /*57e0*/  LDSM.16.MT88.4 R140, [R0+0xac00] ;  /* 0x00ac0000008c783b */ /* 0x000fee0000004200 */
[C---:B-1----:R-:W-:Y:S08]  /*57f0*/  HMMA.16816.F32.BF16 R20, R32.reuse, R148, R20 ;  /* 0x000000942014723c */ /* 0x042ff00000041814 */
[----:B------:R-:W-:Y:S01]  /*5800*/  HMMA.16816.F32.BF16 R24, R32, R150, R24 ;  /* 0x000000962018723c */ /* 0x000fe20000041818 */
[----:B------:R-:W1:Y:S04]  /*5810*/  LDSM.16.M88.4 R32, [R179+0x2000] ;  /* 0x00200000b320783b */ /* 0x000e680000000200 */
[----:B------:R3:W1:Y:S03]  /*5820*/  LDSM.16.MT88.4 R148, [R0+0xec00] ;  /* 0x00ec00000094783b */ /* 0x0006660000004200 */
[C---:B--2---:R-:W-:Y:S08]  /*5830*/  HMMA.16816.F32.BF16 R4, R132.reuse, R152, R4 ;  /* 0x000000988404723c */ /* 0x044ff00000041804 */
[C---:B------:R-:W-:Y:S08]  /*5840*/  HMMA.16816.F32.BF16 R8, R132.reuse, R154, R8 ;  /* 0x0000009a8408723c */ /* 0x040ff00000041808 */
[C---:B------:R-:W-:Y:S04]  /*5850*/  HMMA.16816.F32.BF16 R12, R132.reuse, R28, R12 ;  /* 0x0000001c840c723c */ /* 0x040fe8000004180c */
[----:B---3--:R-:W-:Y:S03]  /*5860*/  IMAD.IADD R0, R238, 0x1, R251 ;  /* 0x00000001ee007824 */ /* 0x008fe600078e02fb */
[----:B------:R-:W-:Y:S01]  /*5870*/  @P0 IADD3 R28, P1, R252, UR38, RZ ;  /* 0x00000026fc1c0c10 */ /* 0x000fe2000ff3e0ff */
[C---:B------:R-:W-:Y:S01]  /*5880*/  HMMA.16816.F32.BF16 R16, R132.reuse, R30, R16 ;  /* 0x0000001e8410723c */ /* 0x040fe20000041810 */
[----:B------:R-:W-:Y:S03]  /*5890*/  @UP3 UIADD3 UR38, UP1, UR38, -0x100, URZ ;  /* 0xffffff0026263890 */ /* 0x000fe6000ff3e03f */
[----:B----4-:R-:W-:Y:S01]  /*58a0*/  @P0 IADD3.X R29, R156, UR5, RZ, P1, !PT ;  /* 0x000000059c1d0c10 */ /* 0x010fe20008ffe4ff */
[----:B------:R-:W-:Y:S01]  /*58b0*/  IMAD.MOV.U32 R156, RZ, RZ, c[0x0][0x1c0] ;  /* 0x00007000ff9c7624 */ /* 0x000fe200078e00ff */
[----:B------:R-:W-:Y:S01]  /*58c0*/  @UP3 UIADD3.X UR5, UR5, -0x1, URZ, UP1, !UPT ;  /* 0xffffffff05053890 */ /* 0x000fe20008ffe43f */
[CC--:B------:R-:W-:Y:S01]  /*58d0*/  LEA R30, P1, R238.reuse, R184.reuse, 0x2 ;  /* 0x000000b8ee1e7211 */ /* 0x0c0fe200078210ff */
[C---:B------:R-:W-:Y:S01]  /*58e0*/  HMMA.16816.F32.BF16 R20, R132.reuse, R136, R20 ;  /* 0x000000888414723c */ /* 0x040fe20000041814 */
[----:B------:R2:W5:Y:S03]  /*58f0*/  @P0 LDG.E R237, [R28.64] ;  /* 0x0000001e1ced0981 */ /* 0x000566000c1e1900 */
[-C--:B------:R-:W-:Y:S01]  /*5900*/  LEA.HI.X.SX32 R31, R238, R185.reuse, 0x2, P1 ;  /* 0x000000b9ee1f7211 */ /* 0x080fe200008f16ff */
[----:B------:R2:W5:Y:S01]  /*5910*/  @P0 LDG.E R236, [R28.64+0x20] ;  /* 0x0000201e1cec0981 */ /* 0x000562000c1e1900 */
[----:B------:R-:W-:Y:S02]  /*5920*/  IMAD R156, R156, c[0x0][0x22c], RZ ;  /* 0x00008b009c9c7a24 */ /* 0x000fe400078e02ff */
[----:B------:R-:W-:Y:S01]  /*5930*/  HMMA.16816.F32.BF16 R24, R132, R138, R24 ;  /* 0x0000008a8418723c */ /* 0x000fe20000041818 */
[----:B------:R-:W-:Y:S03]  /*5940*/  LDSM.16.MT88.4 R136, [R2+0x18800] ;  /* 0x018800000288783b */ /* 0x000fe60000004200 */
[----:B------:R-:W-:Y:S01]  /*5950*/  IMAD.SHL.U32 R156, R156, 0x10, RZ ;  /* 0x000000109c9c7824 */ /* 0x000fe200078e00ff */
[----:B------:R2:W5:Y:S03]  /*5960*/  @P0 LDG.E R235, [R28.64+0x80] ;  /* 0x0000801e1ceb0981 */ /* 0x000566000c1e1900 */
[C---:B-1----:R-:W-:Y:S01]  /*5970*/  HMMA.16816.F32.BF16 R4, R32.reuse, R140, R4 ;  /* 0x0000008c2004723c */ /* 0x042fe20000041804 */
[----:B------:R2:W5:Y:S04]  /*5980*/  @P0 LDG.E R234, [R28.64+0xa0] ;  /* 0x0000a01e1cea0981 */ /* 0x000568000c1e1900 */
[CC--:B------:R-:W-:Y:S03]  /*5990*/  LEA R132, P0, R156.reuse, R184.reuse, 0x2 ;  /* 0x000000b89c847211 */ /* 0x0c0fe600078010ff */
[C---:B------:R-:W-:Y:S01]  /*59a0*/  HMMA.16816.F32.BF16 R8, R32.reuse, R142, R8 ;  /* 0x0000008e2008723c */ /* 0x040fe20000041808 */
[----:B------:R-:W-:Y:S03]  /*59b0*/  LDSM.16.MT88.4 R140, [R3+0x1c00] ;  /* 0x001c0000038c783b */ /* 0x000fe60000004200 */
[-C--:B------:R-:W-:Y:S04]  /*59c0*/  LEA.HI.X.SX32 R133, R156, R185.reuse, 0x2, P0 ;  /* 0x000000b99c857211 */ /* 0x080fe800000f16ff */
[C---:B------:R-:W-:Y:S07]  /*59d0*/  HMMA.16816.F32.BF16 R12, R32.reuse, R144, R12 ;  /* 0x00000090200c723c */ /* 0x040fee000004180c */
[----:B------:R1:W-:Y:S01]  /*59e0*/  RED.E.ADD.F32.FTZ.RN.STRONG.GPU [R184.64], R4 ;  /* 0x00000004b800798e */ /* 0x0003e2000c10e79e */
[C---:B------:R-:W-:Y:S03]  /*59f0*/  HMMA.16816.F32.BF16 R16, R32.reuse, R146, R16 ;  /* 0x000000922010723c */ /* 0x040fe60000041810 */
[----:B------:R3:W-:Y:S01]  /*5a00*/  RED.E.ADD.F32.FTZ.RN.STRONG.GPU [R30.64], R5 ;  /* 0x000000051e00798e */ /* 0x0007e2000c10e79e */
[CC--:B--2---:R-:W-:Y:S03]  /*5a10*/  LEA R28, P2, R160.reuse, R184.reuse, 0x2 ;  /* 0x000000b8a01c7211 */ /* 0x0c4fe600078410ff */
[----:B------:R2:W-:Y:S01]  /*5a20*/  RED.E.ADD.F32.FTZ.RN.STRONG.GPU [R132.64], R6 ;  /* 0x000000068400798e */ /* 0x0005e2000c10e79e */
[C---:B------:R-:W-:Y:S04]  /*5a30*/  HMMA.16816.F32.BF16 R20, R32.reuse, R148, R20 ;  /* 0x000000942014723c */ /* 0x040fe80000041814 */
[-C--:B------:R-:W-:Y:S04]  /*5a40*/  LEA.HI.X.SX32 R29, R160, R185.reuse, 0x2, P2 ;  /* 0x000000b9a01d7211 */ /* 0x080fe800010f16ff */
[----:B------:R-:W-:Y:S07]  /*5a50*/  HMMA.16816.F32.BF16 R24, R32, R150, R24 ;  /* 0x000000962018723c */ /* 0x000fee0000041818 */
[CC--:B------:R-:W-:Y:S02]  /*5a60*/  LEA R32, P0, R158.reuse, R184.reuse, 0x2 ;  /* 0x000000b89e207211 */ /* 0x0c0fe400078010ff */
[CC--:B-1----:R-:W-:Y:S03]  /*5a70*/  LEA R4, P1, R157.reuse, R184.reuse, 0x2 ;  /* 0x000000b89d047211 */ /* 0x0c2fe600078210ff */
[-C--:B------:R-:W-:Y:S01]  /*5a80*/  LEA.HI.X.SX32 R33, R158, R185.reuse, 0x2, P0 ;  /* 0x000000b99e217211 */ /* 0x080fe200000f16ff */
[----:B------:R-:W-:Y:S01]  /*5a90*/  IMAD.MOV.U32 R158, RZ, RZ, c[0x0][0x1c0] ;  /* 0x00007000ff9e7624 */ /* 0x000fe200078e00ff */
[-C--:B---3--:R-:W-:Y:S01]  /*5aa0*/  LEA.HI.X.SX32 R5, R157, R185.reuse, 0x2, P1 ;  /* 0x000000b99d057211 */ /* 0x088fe200008f16ff */
[----:B------:R-:W-:Y:S01]  /*5ab0*/  IMAD.MOV.U32 R157, RZ, RZ, c[0x0][0x1c0] ;  /* 0x00007000ff9d7624 */ /* 0x000fe200078e00ff */
[-C--:B--2---:R-:W-:Y:S01]  /*5ac0*/  LEA R6, P1, R159, R184.reuse, 0x2 ;  /* 0x000000b89f067211 */ /* 0x084fe200078210ff */
[----:B------:R-:W-:Y:S02]  /*5ad0*/  IMAD R158, R158, c[0x0][0x22c], RZ ;  /* 0x00008b009e9e7a24 */ /* 0x000fe400078e02ff */
[----:B------:R1:W-:Y:S01]  /*5ae0*/  RED.E.ADD.F32.FTZ.RN.STRONG.GPU [R4.64], R7 ;  /* 0x000000070400798e */ /* 0x0003e2000c10e79e */
[----:B------:R-:W-:Y:S02]  /*5af0*/  IMAD R157, R157, c[0x0][0x22c], RZ ;  /* 0x00008b009d9d7a24 */ /* 0x000fe400078e02ff */
[----:B------:R-:W-:Y:S01]  /*5b00*/  IMAD.SHL.U32 R158, R158, 0x10, RZ ;  /* 0x000000109e9e7824 */ /* 0x000fe200078e00ff */
[----:B------:R2:W-:Y:S01]  /*5b10*/  RED.E.ADD.F32.FTZ.RN.STRONG.GPU [R32.64], R8 ;  /* 0x000000082000798e */ /* 0x0005e2000c10e79e */
[----:B------:R-:W-:Y:S03]  /*5b20*/  IMAD R157, R157, 0x38, RZ ;  /* 0x000000389d9d7824 */ /* 0x000fe600078e02ff */
[----:B------:R3:W-:Y:S01]  /*5b30*/  RED.E.ADD.F32.FTZ.RN.STRONG.GPU [R28.64], R9 ;  /* 0x000000091c00798e */ /* 0x0007e2000c10e79e */
[----:B------:R-:W-:Y:S03]  /*5b40*/  IADD3 R134, R158, 0x20, RZ ;  /* 0x000000209e867810 */ /* 0x000fe60007ffe0ff */
[----:B------:R-:W-:Y:S01]  /*5b50*/  LDSM.16.MT88.4 R32, [R2+0x17800] ;  /* 0x017800000220783b */ /* 0x000fe20000004200 */
[-C--:B-1----:R-:W-:Y:S02]  /*5b60*/  LEA.HI.X.SX32 R7, R159, R185.reuse, 0x2, P1 ;  /* 0x000000b99f077211 */ /* 0x082fe400008f16ff */
[CC--:B------:R-:W-:Y:S03]  /*5b70*/  LEA R4, P0, R157.reuse, R184.reuse, 0x2 ;  /* 0x000000b89d047211 */ /* 0x0c0fe600078010ff */
[----:B------:R1:W-:Y:S01]  /*5b80*/  RED.E.ADD.F32.FTZ.RN.STRONG.GPU [R6.64], R10 ;  /* 0x0000000a0600798e */ /* 0x0003e2000c10e79e */
[-C--:B------:R-:W-:Y:S02]  /*5b90*/  LEA.HI.X.SX32 R5, R157, R185.reuse, 0x2, P0 ;  /* 0x000000b99d057211 */ /* 0x080fe400000f16ff */
[CC--:B--2---:R-:W-:Y:S03]  /*5ba0*/  LEA R8, P0, R134.reuse, R184.reuse, 0x2 ;  /* 0x000000b886087211 */ /* 0x0c4fe600078010ff */
[----:B------:R2:W-:Y:S01]  /*5bb0*/  RED.E.ADD.F32.FTZ.RN.STRONG.GPU [R4.64], R11 ;  /* 0x0000000b0400798e */ /* 0x0005e2000c10e79e */
[-C--:B---3--:R-:W-:Y:S03]  /*5bc0*/  LEA.HI.X.SX32 R9, R134, R185.reuse, 0x2, P0 ;  /* 0x000000b986097211 */ /* 0x088fe600000f16ff */
[----:B------:R-:W-:Y:S04]  /*5bd0*/  RED.E.ADD.F32.FTZ.RN.STRONG.GPU [R184.64+0x80], R12 ;  /* 0x0000800cb800798e */ /* 0x000fe8000c10e79e */
[----:B------:R-:W-:Y:S04]  /*5be0*/  RED.E.ADD.F32.FTZ.RN.STRONG.GPU [R30.64+0x80], R13 ;  /* 0x0000800d1e00798e */ /* 0x000fe8000c10e79e */
[----:B------:R3:W-:Y:S04]  /*5bf0*/  RED.E.ADD.F32.FTZ.RN.STRONG.GPU [R8.64], R14 ;  /* 0x0000000e0800798e */ /* 0x0007e8000c10e79e */
[----:B------:R-:W-:Y:S01]  /*5c00*/  LDSM.16.MT88.4 R132, [R3+0x1400] ;  /* 0x001400000384783b */ /* 0x000fe20000004200 */
[CC--:B-1----:R-:W-:Y:S02]  /*5c10*/  LEA R6, P1, R251.reuse, R184.reuse, 0x2 ;  /* 0x000000b8fb067211 */ /* 0x0c2fe400078210ff */
[-C--:B------:R-:W-:Y:S02]  /*5c20*/  LEA R10, P2, R242, R184.reuse, 0x2 ;  /* 0x000000b8f20a7211 */ /* 0x080fe400078410ff */
[-C--:B------:R-:W-:Y:S02]  /*5c30*/  LEA.HI.X.SX32 R7, R251, R185.reuse, 0x2, P1 ;  /* 0x000000b9fb077211 */ /* 0x080fe400008f16ff */
[-C--:B--2---:R-:W-:Y:S02]  /*5c40*/  LEA R4, P0, R0, R184.reuse, 0x2 ;  /* 0x000000b800047211 */ /* 0x084fe400078010ff */
[-C--:B------:R-:W-:Y:S01]  /*5c50*/  LEA.HI.X.SX32 R11, R242, R185.reuse, 0x2, P2 ;  /* 0x000000b9f20b7211 */ /* 0x080fe200010f16ff */
[----:B------:R1:W-:Y:S01]  /*5c60*/  RED.E.ADD.F32.FTZ.RN.STRONG.GPU [R6.64], R15 ;  /* 0x0000000f0600798e */ /* 0x0003e2000c10e79e */
[-C--:B------:R-:W-:Y:S02]  /*5c70*/  LEA.HI.X.SX32 R5, R0, R185.reuse, 0x2, P0 ;  /* 0x000000b900057211 */ /* 0x080fe400000f16ff */
[----:B------:R-:W-:Y:S03]  /*5c80*/  IADD3 R0, R156, 0x40, RZ ;  /* 0x000000409c007810 */ /* 0x000fe60007ffe0ff */
        /* <DEDUP_REMOVED lines=10> */
[-C--:B------:R-:W-:Y:S01]  /*5d30*/  LEA.HI.X.SX32 R5, R0, R185.reuse, 0x2, P1 ;  /* 0x000000b900057211 */ /* 0x080fe200008f16ff */
[----:B------:R-:W-:Y:S01]  /*5d40*/  IMAD.IADD R0, R238, 0x1, R250 ;  /* 0x00000001ee007824 */ /* 0x000fe200078e02fa */
[-C--:B------:R-:W-:Y:S01]  /*5d50*/  LEA.HI.X.SX32 R13, R250, R185.reuse, 0x2, P0 ;  /* 0x000000b9fa0d7211 */ /* 0x080fe200000f16ff */
[----:B------:R-:W-:Y:S03]  /*5d60*/  RED.E.ADD.F32.FTZ.RN.STRONG.GPU [R184.64+0x100], R20 ;  /* 0x00010014b800798e */ /* 0x000fe6000c10e79e */
[-C--:B---3--:R-:W-:Y:S01]  /*5d70*/  LEA R10, P3, R0, R184.reuse, 0x2 ;  /* 0x000000b8000a7211 */ /* 0x088fe200078610ff */
[----:B------:R-:W-:Y:S01]  /*5d80*/  RED.E.ADD.F32.FTZ.RN.STRONG.GPU [R30.64+0x100], R21 ;  /* 0x000100151e00798e */ /* 0x000fe2000c10e79e */
[-C--:B----4-:R-:W-:Y:S02]  /*5d90*/  LEA R8, P2, R240, R184.reuse, 0x2 ;  /* 0x000000b8f0087211 */ /* 0x090fe400078410ff */
[-C--:B------:R-:W-:Y:S01]  /*5da0*/  LEA.HI.X.SX32 R11, R0, R185.reuse, 0x2, P3 ;  /* 0x000000b9000b7211 */ /* 0x080fe200018f16ff */
[----:B------:R2:W-:Y:S01]  /*5db0*/  RED.E.ADD.F32.FTZ.RN.STRONG.GPU [R4.64], R22 ;  /* 0x000000160400798e */ /* 0x0005e2000c10e79e */
[-C--:B------:R-:W-:Y:S02]  /*5dc0*/  LEA.HI.X.SX32 R9, R240, R185.reuse, 0x2, P2 ;  /* 0x000000b9f0097211 */ /* 0x080fe400010f16ff */
[----:B------:R-:W-:Y:S01]  /*5dd0*/  IADD3 R0, R3, -0x3000, RZ ;  /* 0xffffd00003007810 */ /* 0x000fe20007ffe0ff */
[----:B------:R-:W-:Y:S04]  /*5de0*/  RED.E.ADD.F32.FTZ.RN.STRONG.GPU [R12.64], R23 ;  /* 0x000000170c00798e */ /* 0x000fe8000c10e79e */
[----:B------:R-:W-:Y:S04]  /*5df0*/  RED.E.ADD.F32.FTZ.RN.STRONG.GPU [R10.64], R24 ;  /* 0x000000180a00798e */ /* 0x000fe8000c10e79e */
[----:B------:R-:W-:Y:S01]  /*5e00*/  RED.E.ADD.F32.FTZ.RN.STRONG.GPU [R8.64], R25 ;  /* 0x000000190800798e */ /* 0x000fe2000c10e79e */
[CC--:B-1----:R-:W-:Y:S03]  /*5e10*/  LEA R6, P1, R239.reuse, R184.reuse, 0x2 ;  /* 0x000000b8ef067211 */ /* 0x0c2fe600078210ff */
[----:B------:R-:W-:Y:S01]  /*5e20*/  LDSM.16.MT88.4 R8, [R3] ;  /* 0x000000000308783b */ /* 0x000fe20000004200 */
[-C--:B------:R-:W-:Y:S03]  /*5e30*/  LEA.HI.X.SX32 R7, R239, R185.reuse, 0x2, P1 ;  /* 0x000000b9ef077211 */ /* 0x080fe600008f16ff */
[----:B------:R-:W-:Y:S01]  /*5e40*/  LDSM.16.MT88.4 R12, [R2+0x17000] ;  /* 0x01700000020c783b */ /* 0x000fe20000004200 */
[----:B------:R-:W-:Y:S01]  /*5e50*/  PLOP3.LUT P1, PT, PT, PT, UP0, 0x80, 0x0 ;  /* 0x000000000000781c */ /* 0x000fe20003f2f008 */
[----:B------:R-:W-:Y:S02]  /*5e60*/  @UP3 UIADD3 UR42, UP0, UR42, -0x100, URZ ;  /* 0xffffff002a2a3890 */ /* 0x000fe4000ff1e03f */
[----:B------:R-:W-:Y:S02]  /*5e70*/  RED.E.ADD.F32.FTZ.RN.STRONG.GPU [R6.64], R26 ;  /* 0x0000001a0600798e */ /* 0x000fe4000c10e79e */
[----:B------:R-:W-:Y:S01]  /*5e80*/  @UP3 UIADD3.X UR39, UR39, -0x1, URZ, UP0, !UPT ;  /* 0xffffffff27273890 */ /* 0x000fe200087fe43f */
[C---:B--2---:R-:W-:Y:S01]  /*5e90*/  LEA R4, P0, R243.reuse, R184, 0x2 ;  /* 0x000000b8f3047211 */ /* 0x044fe200078010ff */
[----:B------:R-:W-:Y:S03]  /*5ea0*/  LDSM.16.MT88.4 R16, [R3+0x1000] ;  /* 0x001000000310783b */ /* 0x000fe60000004200 */
[----:B------:R-:W-:Y:S01]  /*5eb0*/  LEA.HI.X.SX32 R5, R243, R185, 0x2, P0 ;  /* 0x000000b9f3057211 */ /* 0x000fe200000f16ff */
[----:B------:R-:W-:Y:S01]  /*5ec0*/  LDSM.16.MT88.4 R20, [R3+0x2000] ;  /* 0x002000000314783b */ /* 0x000fe20000004200 */
[----:B------:R-:W-:Y:S02]  /*5ed0*/  PLOP3.LUT P0, PT, PT, PT, UP2, 0x80, 0x0 ;  /* 0x000000000000781c */ /* 0x000fe40003f0f028 */
[----:B------:R-:W-:Y:S01]  /*5ee0*/  @P1 IADD3 R0, R3, 0x3000, RZ ;  /* 0x0000300003001810 */ /* 0x000fe20007ffe0ff */
[----:B------:R-:W-:Y:S04]  /*5ef0*/  RED.E.ADD.F32.FTZ.RN.STRONG.GPU [R4.64], R27 ;  /* 0x0000001b0400798e */ /* 0x000fe8000c10e79e */
[----:B------:R-:W1:Y:S04]  /*5f00*/  LDSM.16.MT88.4 R4, [R2+0x15000] ;  /* 0x015000000204783b */ /* 0x000e680000004200 */
[----:B------:R-:W-:Y:S04]  /*5f10*/  LDSM.16.MT88.4 R28, [R2+0x15800] ;  /* 0x01580000021c783b */ /* 0x000fe80000004200 */
        /* <DEDUP_REMOVED lines=60> */
.L_x_497:
[----:B-1----:R-:W2:Y:S01]  /*62e0*/  LDL.64 R28, [R1+0x10] ;  /* 0x00001000011c7983 */ /* 0x002ea20000100a00 */
        /* <DEDUP_REMOVED lines=34> */
[----:B------:R-:W-:Y:S01]  /*6510*/  STS [R245], R3 ;  /* 0x00000003f5007388 */ /* 0x000fe20000000800 */
[----:B------:R-:W-:Y:S01]  /*6520*/  FMUL.FTZ R16, R101, c[0x0][0x2e0] ;  /* 0x0000b80065107a20 */ /* 0x000fe20000410000 */
[----:B------:R-:W-:Y:S01]  /*6530*/  F2FP.BF16.PACK_AB R10, R10, R94 ;  /* 0x0000005e0a0a723e */ /* 0x000fe200000010ff */
[----:B------:R-:W-:Y:S01]  /*6540*/  FMUL.FTZ R102, R102, c[0x0][0x2e0] ;  /* 0x0000b80066667a20 */ /* 0x000fe20000410000 */
[----:B------:R3:W-:Y:S01]  /*6550*/  STS [R245+0x200], R0 ;  /* 0x00020000f5007388 */ /* 0x0007e20000000800 */
        /* <DEDUP_REMOVED lines=58> */
[----:B------:R-:W-:Y:S01]  /*6900*/  ULDC.64 UR6, c[0x0][0x3a0] ;  /* 0x0000e80000067ab9 */ /* 0x000fe20000000a00 */
[----:B------:R-:W-:Y:S01]  /*6910*/  STS [R245+0x4000], R22 ;  /* 0x00400016f5007388 */ /* 0x000fe20000000800 */
[----:B------:R-:W-:Y:S01]  /*6920*/  F2FP.BF16.PACK_AB R52, R53, R52 ;  /* 0x000000343534723e */ /* 0x000fe200000010ff */
[----:B------:R-:W-:Y:S01]  /*6930*/  UIMAD UR6, UR37, UR6, URZ ;  /* 0x00000006250672a4 */ /* 0x000fe2000f8e023f */
[----:B------:R-:W-:Y:S01]  /*6940*/  F2FP.BF16.PACK_AB R126, R127, R126 ;  /* 0x0000007e7f7e723e */ /* 0x000fe200000010ff */
[----:B------:R-:W-:Y:S01]  /*6950*/  STS [R245+0x4200], R21 ;  /* 0x00420015f5007388 */ /* 0x000fe20000000800 */
[----:B------:R-:W-:Y:S01]  /*6960*/  F2FP.BF16.PACK_AB R54, R55, R54 ;  /* 0x000000363736723e */ /* 0x000fe200000010ff */
[----:B---3--:R-:W-:Y:S01]  /*6970*/  IMAD.U32 R0, RZ, RZ, UR34 ;  /* 0x00000022ff007e24 */ /* 0x008fe2000f8e00ff */
[----:B------:R-:W-:Y:S01]  /*6980*/  F2FP.BF16.PACK_AB R64, R65, R64 ;  /* 0x000000404140723e */ /* 0x000fe200000010ff */
[----:B------:R-:W-:Y:S01]  /*6990*/  STS [R246+0x4000], R128 ;  /* 0x00400080f6007388 */ /* 0x000fe20000000800 */
[----:B------:R-:W-:Y:S01]  /*69a0*/  F2FP.BF16.PACK_AB R66, R67, R66 ;  /* 0x000000424342723e */ /* 0x000fe200000010ff */
[----:B------:R-:W-:Y:S01]  /*69b0*/  ULDC.64 UR4, c[0x0][0x3a8] ;  /* 0x0000ea0000047ab9 */ /* 0x000fe20000000a00 */
[----:B------:R-:W-:Y:S01]  /*69c0*/  F2FP.BF16.PACK_AB R56, R57, R56 ;  /* 0x000000383938723e */ /* 0x000fe200000010ff */
[----:B------:R-:W-:Y:S01]  /*69d0*/  STS [R246+0x4200], R130 ;  /* 0x00420082f6007388 */ /* 0x000fe20000000800 */
[----:B------:R-:W-:Y:S01]  /*69e0*/  F2FP.BF16.PACK_AB R58, R59, R58 ;  /* 0x0000003a3b3a723e */ /* 0x000fe200000010ff */
[----:B------:R-:W-:Y:S01]  /*69f0*/  UIMAD UR4, UR37, UR4, URZ ;  /* 0x00000004250472a4 */ /* 0x000fe2000f8e023f */
[----:B------:R-:W-:Y:S01]  /*6a00*/  F2FP.BF16.PACK_AB R60, R61, R60 ;  /* 0x0000003c3d3c723e */ /* 0x000fe200000010ff */
[----:B------:R-:W-:Y:S01]  /*6a10*/  STS [R245+0x5000], R121 ;  /* 0x00500079f5007388 */ /* 0x000fe20000000800 */
[----:B------:R-:W-:Y:S01]  /*6a20*/  F2FP.BF16.PACK_AB R62, R63, R62 ;  /* 0x0000003e3f3e723e */ /* 0x000fe200000010ff */
[----:B------:R-:W-:Y:S01]  /*6a30*/  UIMAD UR6, UR34, UR7, UR6 ;  /* 0x00000007220672a4 */ /* 0x000fe2000f8e0206 */
[----:B------:R-:W-:Y:S01]  /*6a40*/  F2FP.BF16.PACK_AB R68, R69, R68 ;  /* 0x000000444544723e */ /* 0x000fe200000010ff */
[----:B------:R-:W-:Y:S01]  /*6a50*/  STS [R245+0x5200], R122 ;  /* 0x0052007af5007388 */ /* 0x000fe20000000800 */
[----:B------:R-:W-:Y:S01]  /*6a60*/  F2FP.BF16.PACK_AB R70, R71, R70 ;  /* 0x000000464746723e */ /* 0x000fe200000010ff */
[----:B------:R-:W-:Y:S01]  /*6a70*/  UIMAD UR4, UR34, UR5, UR4 ;  /* 0x00000005220472a4 */ /* 0x000fe2000f8e0204 */
[----:B------:R-:W-:Y:S01]  /*6a80*/  F2FP.BF16.PACK_AB R80, R81, R80 ;  /* 0x000000505150723e */ /* 0x000fe200000010ff */
[----:B------:R-:W3:Y:S01]  /*6a90*/  S2R R26, SR_CTAID.Z ;  /* 0x00000000001a7919 */ /* 0x000ee20000002700 */
[----:B------:R-:W-:-:S02]  /*6aa0*/  F2FP.BF16.PACK_AB R82, R83, R82 ;  /* 0x000000525352723e */ /* 0x000fc400000010ff */
[----:B------:R-:W-:Y:S01]  /*6ab0*/  F2FP.BF16.PACK_AB R72, R73, R72 ;  /* 0x000000484948723e */ /* 0x000fe200000010ff */
[----:B------:R-:W-:Y:S01]  /*6ac0*/  STS [R246+0x5000], R124 ;  /* 0x0050007cf6007388 */ /* 0x000fe20000000800 */
[----:B------:R-:W-:Y:S02]  /*6ad0*/  F2FP.BF16.PACK_AB R74, R75, R74 ;  /* 0x0000004a4b4a723e */ /* 0x000fe400000010ff */
[----:B------:R-:W-:Y:S01]  /*6ae0*/  F2FP.BF16.PACK_AB R76, R77, R76 ;  /* 0x0000004c4d4c723e */ /* 0x000fe200000010ff */
[----:B------:R-:W-:Y:S01]  /*6af0*/  STS [R246+0x5200], R126 ;  /* 0x0052007ef6007388 */ /* 0x000fe20000000800 */
[----:B------:R-:W-:Y:S02]  /*6b00*/  F2FP.BF16.PACK_AB R78, R79, R78 ;  /* 0x0000004e4f4e723e */ /* 0x000fe400000010ff */
[----:B------:R-:W-:Y:S01]  /*6b10*/  MOV R6, UR34 ;  /* 0x0000002200067c02 */ /* 0x000fe20008000f00 */
[----:B------:R-:W-:Y:S01]  /*6b20*/  STS [R245+0x6000], R36 ;  /* 0x00600024f5007388 */ /* 0x000fe20000000800 */
[----:B----4-:R-:W-:-:S03]  /*6b30*/  SHF.L.U32 R12, R247, 0x1, RZ ;  /* 0x00000001f70c7819 */ /* 0x010fc600000006ff */
[----:B------:R-:W-:Y:S04]  /*6b40*/  STS [R245+0x6200], R38 ;  /* 0x00620026f5007388 */ /* 0x000fe80000000800 */
[----:B------:R-:W-:Y:S04]  /*6b50*/  STS [R246+0x6000], R48 ;  /* 0x00600030f6007388 */ /* 0x000fe80000000800 */
[----:B------:R-:W-:Y:S04]  /*6b60*/  STS [R246+0x6200], R50 ;  /* 0x00620032f6007388 */ /* 0x000fe80000000800 */
[----:B------:R-:W-:Y:S04]  /*6b70*/  STS [R245+0x7000], R40 ;  /* 0x00700028f5007388 */ /* 0x000fe80000000800 */
[----:B------:R-:W-:Y:S04]  /*6b80*/  STS [R245+0x7200], R42 ;  /* 0x0072002af5007388 */ /* 0x000fe80000000800 */
[----:B------:R-:W-:Y:S04]  /*6b90*/  STS [R246+0x7000], R44 ;  /* 0x0070002cf6007388 */ /* 0x000fe80000000800 */
[----:B------:R-:W-:Y:S04]  /*6ba0*/  STS [R246+0x7200], R46 ;  /* 0x0072002ef6007388 */ /* 0x000fe80000000800 */
[----:B------:R-:W4:Y:S04]  /*6bb0*/  S2R R27, SR_TID.X ;  /* 0x00000000001b7919 */ /* 0x000f280000002100 */
        /* <DEDUP_REMOVED lines=8> */
[----:B------:R-:W-:-:S03]  /*6c40*/  LEA.HI R24, R24, R27, RZ, 0x2 ;  /* 0x0000001b18187211 */ /* 0x000fc600078f10ff */
        /* <DEDUP_REMOVED lines=10> */
[----:B------:R-:W1:Y:S04]  /*6cf0*/  LDS.128 R56, [R12+0x9000] ;  /* 0x009000000c387984 */ /* 0x000e680000000c00 */
[----:B------:R-:W1:Y:S04]  /*6d00*/  LDS.128 R48, [R12+0xb000] ;  /* 0x00b000000c307984 */ /* 0x000e680000000c00 */
[----:B------:R-:W1:Y:S04]  /*6d10*/  LDS.128 R40, [R12+0xd000] ;  /* 0x00d000000c287984 */ /* 0x000e680000000c00 */
[----:B------:R-:W1:Y:S04]  /*6d20*/  LDS.128 R52, [R12+0xa000] ;  /* 0x00a000000c347984 */ /* 0x000e680000000c00 */
[----:B------:R-:W3:Y:S04]  /*6d30*/  LDS.128 R44, [R12+0xc000] ;  /* 0x00c000000c2c7984 */ /* 0x000ee80000000c00 */
[----:B------:R-:W3:Y:S04]  /*6d40*/  LDS.128 R36, [R12+0xe000] ;  /* 0x00e000000c247984 */ /* 0x000ee80000000c00 */
[----:B------:R-:W4:Y:S04]  /*6d50*/  LDS.128 R32, [R12+0xf000] ;  /* 0x00f000000c207984 */ /* 0x000f280000000c00 */
[----:B------:R-:W-:Y:S04]  /*6d60*/  LDS.128 R16, [R12+0x13000] ;  /* 0x013000000c107984 */ /* 0x000fe80000000c00 */
[----:B------:R-:W-:Y:S01]  /*6d70*/  LDS.128 R20, [R12+0x12000] ;  /* 0x012000000c147984 */ /* 0x000fe20000000c00 */
[----:B--2---:R-:W-:-:S02]  /*6d80*/  SHF.R.S32.HI R5, RZ, 0x1f, R28 ;  /* 0x0000001fff057819 */ /* 0x004fc4000001141c */
[----:B------:R-:W-:Y:S02]  /*6d90*/  MOV R4, R28 ;  /* 0x0000001c00047202 */ /* 0x000fe40000000f00 */
[----:B------:R-:W-:Y:S03]  /*6da0*/  LDS.128 R28, [R12+0x10000] ;  /* 0x010000000c1c7984 */ /* 0x000fe60000000c00 */
[----:B------:R-:W-:-:S04]  /*6db0*/  IMAD.WIDE.U32 R6, R6, c[0x0][0x3a0], R4 ;  /* 0x0000e80006067a25 */ /* 0x000fc800078e0004 */
[----:B------:R-:W-:Y:S01]  /*6dc0*/  IMAD.WIDE.U32 R4, R0, c[0x0][0x3a8], R4 ;  /* 0x0000ea0000047a25 */ /* 0x000fe200078e0004 */
[----:B-1----:R-:W-:Y:S02]  /*6dd0*/  SHF.R.S32.HI R0, RZ, 0x1f, R25 ;  /* 0x0000001fff007819 */ /* 0x002fe40000011419 */
[----:B------:R-:W-:Y:S02]  /*6de0*/  IADD3 R7, R7, UR6, RZ ;  /* 0x0000000607077c10 */ /* 0x000fe4000fffe0ff */
[----:B------:R-:W-:Y:S01]  /*6df0*/  IADD3 R5, R5, UR4, RZ ;  /* 0x0000000405057c10 */ /* 0x000fe2000fffe0ff */
[C---:B------:R-:W-:Y:S02]  /*6e00*/  IMAD R8, R0.reuse, c[0x0][0x388], RZ ;  /* 0x0000e20000087a24 */ /* 0x040fe400078e02ff */
[----:B------:R-:W-:Y:S02]  /*6e10*/  IMAD R3, R0, c[0x0][0x390], RZ ;  /* 0x0000e40000037a24 */ /* 0x000fe400078e02ff */
[C---:B------:R-:W-:Y:S01]  /*6e20*/  IMAD R0, R25.reuse, c[0x0][0x38c], R8 ;  /* 0x0000e30019007a24 */ /* 0x040fe200078e0208 */
[----:B---3--:R-:W-:Y:S01]  /*6e30*/  SHF.R.S32.HI R8, RZ, 0x1f, R26 ;  /* 0x0000001fff087819 */ /* 0x008fe2000001141a */
[----:B------:R-:W-:-:S04]  /*6e40*/  IMAD.WIDE.U32 R6, R25, c[0x0][0x388], R6 ;  /* 0x0000e20019067a25 */ /* 0x000fc800078e0006 */
[C---:B------:R-:W-:Y:S02]  /*6e50*/  IMAD R3, R25.reuse, c[0x0][0x394], R3 ;  /* 0x0000e50019037a24 */ /* 0x040fe400078e0203 */
[----:B------:R-:W-:-:S04]  /*6e60*/  IMAD.WIDE.U32 R4, R25, c[0x0][0x390], R4 ;  /* 0x0000e40019047a25 */ /* 0x000fc800078e0004 */
[----:B------:R-:W-:Y:S01]  /*6e70*/  IMAD.IADD R7, R7, 0x1, R0 ;  /* 0x0000000107077824 */ /* 0x000fe200078e0200 */
[----:B------:R-:W-:Y:S01]  /*6e80*/  IADD3 R5, R5, R3, RZ ;  /* 0x0000000305057210 */ /* 0x000fe20007ffe0ff */
[----:B------:R-:W-:Y:S02]  /*6e90*/  IMAD R0, R8, c[0x0][0x3b8], RZ ;  /* 0x0000ee0008007a24 */ /* 0x000fe400078e02ff */
[----:B------:R-:W-:-:S04]  /*6ea0*/  IMAD.WIDE.U32 R6, R26, c[0x0][0x3b8], R6 ;  /* 0x0000ee001a067a25 */ /* 0x000fc800078e0006 */
[----:B------:R-:W-:Y:S02]  /*6eb0*/  IMAD R0, R26, c[0x0][0x3bc], R0 ;  /* 0x0000ef001a007a24 */ /* 0x000fe400078e0200 */
[----:B------:R-:W-:Y:S02]  /*6ec0*/  IMAD R3, R8, c[0x0][0x3c0], RZ ;  /* 0x0000f00008037a24 */ /* 0x000fe400078e02ff */
[----:B------:R-:W-:Y:S01]  /*6ed0*/  IMAD.IADD R7, R7, 0x1, R0 ;  /* 0x0000000107077824 */ /* 0x000fe200078e0200 */
[----:B------:R-:W-:Y:S01]  /*6ee0*/  SHF.R.S32.HI R0, RZ, 0x2, R24 ;  /* 0x00000002ff007819 */ /* 0x000fe20000011418 */
[C---:B------:R-:W-:Y:S02]  /*6ef0*/  IMAD R3, R26.reuse, c[0x0][0x3c4], R3 ;  /* 0x0000f1001a037a24 */ /* 0x040fe400078e0203 */
[----:B------:R-:W-:Y:S01]  /*6f00*/  IMAD.WIDE.U32 R4, R26, c[0x0][0x3c0], R4 ;  /* 0x0000f0001a047a25 */ /* 0x000fe200078e0004 */
[----:B------:R-:W-:Y:S01]  /*6f10*/  SHF.R.S32.HI R8, RZ, 0x1f, R0 ;  /* 0x0000001fff087819 */ /* 0x000fe20000011400 */
[----:B------:R-:W1:Y:S02]  /*6f20*/  LDS.128 R24, [R12+0x11000] ;  /* 0x011000000c187984 */ /* 0x000e640000000c00 */
[----:B------:R-:W-:Y:S01]  /*6f30*/  IMAD.WIDE.U32 R10, R0, c[0x0][0x3a0], R6 ;  /* 0x0000e800000a7a25 */ /* 0x000fe200078e0006 */
[----:B------:R-:W-:Y:S01]  /*6f40*/  IADD3 R5, R5, R3, RZ ;  /* 0x0000000305057210 */ /* 0x000fe20007ffe0ff */
[----:B------:R-:W2:Y:S02]  /*6f50*/  LDS.128 R12, [R12+0x14000] ;  /* 0x014000000c0c7984 */ /* 0x000ea40000000c00 */
[----:B------:R-:W-:Y:S01]  /*6f60*/  IMAD R3, R8, c[0x0][0x3a0], RZ ;  /* 0x0000e80008037a24 */ /* 0x000fe200078e02ff */
[----:B------:R-:W-:Y:S01]  /*6f70*/  LEA R6, P1, R10, c[0x0][0x340], 0x1 ;  /* 0x0000d0000a067a11 */ /* 0x000fe200078208ff */
[----:B------:R-:W-:-:S02]  /*6f80*/  IMAD R8, R8, c[0x0][0x3a8], RZ ;  /* 0x0000ea0008087a24 */ /* 0x000fc400078e02ff */
[C---:B----4-:R-:W-:Y:S02]  /*6f90*/  IMAD R60, R0.reuse, c[0x0][0x3a4], R3 ;  /* 0x0000e900003c7a24 */ /* 0x050fe400078e0203 */
[C---:B------:R-:W-:Y:S02]  /*6fa0*/  IMAD R3, R0.reuse, c[0x0][0x3ac], R8 ;  /* 0x0000eb0000037a24 */ /* 0x040fe400078e0208 */
[----:B------:R-:W-:-:S04]  /*6fb0*/  IMAD.WIDE.U32 R8, R0, c[0x0][0x3a8], R4 ;  /* 0x0000ea0000087a25 */ /* 0x000fc800078e0004 */
[----:B------:R-:W-:Y:S01]  /*6fc0*/  IMAD.IADD R5, R11, 0x1, R60 ;  /* 0x000000010b057824 */ /* 0x000fe200078e023c */
[----:B------:R-:W-:Y:S02]  /*6fd0*/  IADD3 R0, R9, R3, RZ ;  /* 0x0000000309007210 */ /* 0x000fe40007ffe0ff */
[----:B------:R-:W-:Y:S02]  /*6fe0*/  LEA R4, P0, R8, c[0x0][0x348], 0x1 ;  /* 0x0000d20008047a11 */ /* 0x000fe400078008ff */
[----:B------:R-:W-:Y:S02]  /*6ff0*/  LEA.HI.X R7, R10, c[0x0][0x344], R5, 0x1, P1 ;  /* 0x0000d1000a077a11 */ /* 0x000fe400008f0c05 */
[----:B------:R-:W-:Y:S01]  /*7000*/  LEA.HI.X R5, R8, c[0x0][0x34c], R0, 0x1, P0 ;  /* 0x0000d30008057a11 */ /* 0x000fe200000f0c00 */
[----:B------:R-:W-:Y:S01]  /*7010*/  IMAD.MOV.U32 R0, RZ, RZ, c[0x0][0x3a8] ;  /* 0x0000ea00ff007624 */ /* 0x000fe200078e00ff */
[----:B------:R-:W-:Y:S01]  /*7020*/  MOV R3, c[0x0][0x3a0] ;  /* 0x0000e80000037a02 */ /* 0x000fe20000000f00 */
[----:B------:R3:W-:Y:S01]  /*7030*/  STG.E.128 [R6.64], R56 ;  /* 0x0000003806007986 */ /* 0x0007e2000c101d1c */
[----:B------:R-:W-:-:S02]  /*7040*/  MOV R11, c[0x0][0x3a4] ;  /* 0x0000e900000b7a02 */ /* 0x000fc40000000f00 */
[C---:B------:R-:W-:Y:S01]  /*7050*/  LEA R10, P1, R3.reuse, R6, 0x7 ;  /* 0x00000006030a7211 */ /* 0x040fe200078238ff */
[----:B------:R3:W-:Y:S01]  /*7060*/  STG.E.128 [R6.64+0x40], R48 ;  /* 0x0000403006007986 */ /* 0x0007e2000c101d1c */
[----:B------:R-:W-:Y:S02]  /*7070*/  MOV R9, c[0x0][0x3ac] ;  /* 0x0000eb0000097a02 */ /* 0x000fe40000000f00 */
[C---:B------:R-:W-:Y:S01]  /*7080*/  LEA R8, P0, R0.reuse, R4, 0x7 ;  /* 0x0000000400087211 */ /* 0x040fe200078038ff */
[----:B------:R3:W-:Y:S01]  /*7090*/  STG.E.128 [R6.64+0x80], R40 ;  /* 0x0000802806007986 */ /* 0x0007e2000c101d1c */
[----:B------:R-:W-:Y:S02]  /*70a0*/  LEA.HI.X R11, R3, R7, R11, 0x7, P1 ;  /* 0x00000007030b7211 */ /* 0x000fe400008f3c0b */
[----:B------:R-:W-:-:S03]  /*70b0*/  LEA.HI.X R9, R0, R5, R9, 0x7, P0 ;  /* 0x0000000500097211 */ /* 0x000fc600000f3c09 */
[----:B------:R3:W-:Y:S04]  /*70c0*/  STG.E.128 [R10.64], R52 ;  /* 0x000000340a007986 */ /* 0x0007e8000c101d1c */
[----:B------:R3:W-:Y:S04]  /*70d0*/  STG.E.128 [R10.64+0x40], R44 ;  /* 0x0000402c0a007986 */ /* 0x0007e8000c101d1c */
[----:B------:R3:W-:Y:S04]  /*70e0*/  STG.E.128 [R10.64+0x80], R36 ;  /* 0x000080240a007986 */ /* 0x0007e8000c101d1c */
[----:B------:R3:W-:Y:S04]  /*70f0*/  STG.E.128 [R4.64], R32 ;  /* 0x0000002004007986 */ /* 0x0007e8000c101d1c */
[----:B-1----:R3:W-:Y:S04]  /*7100*/  STG.E.128 [R4.64+0x40], R24 ;  /* 0x0000401804007986 */ /* 0x0027e8000c101d1c */
[----:B------:R3:W-:Y:S04]  /*7110*/  STG.E.128 [R4.64+0x80], R16 ;  /* 0x0000801004007986 */ /* 0x0007e8000c101d1c */
[----:B------:R3:W-:Y:S04]  /*7120*/  STG.E.128 [R8.64], R28 ;  /* 0x0000001c08007986 */ /* 0x0007e8000c101d1c */
[----:B------:R3:W-:Y:S04]  /*7130*/  STG.E.128 [R8.64+0x40], R20 ;  /* 0x0000401408007986 */ /* 0x0007e8000c101d1c */
[----:B--2---:R3:W-:Y:S02]  /*7140*/  STG.E.128 [R8.64+0x80], R12 ;  /* 0x0000800c08007986 */ /* 0x0047e4000c101d1c */
.L_x_494:
        /* <DEDUP_REMOVED lines=11> */
.L_x_501:
[----:B------:R-:W-:Y:S05]  /*7200*/  EXIT ;  /* 0x000000000000794d */ /* 0x000fea0003800000 */
.L_x_503:
        /* <DEDUP_REMOVED lines=15> */
.L_x_683:


//--------------------- .text._ZN5flash44flash_bwd_dq_dk_dv_loop_seqk_parallel_kernelI23Flash_bwd_kernel_traitsILi96ELi64ELi128ELi8ELi2ELi4ELi4ELb0ELb0EN7cutlass10bfloat16_tE19Flash_kernel_traitsILi96ELi64ELi128ELi8ES3_EELb1ELb1ELb0ELb0ELb0ELb1ELb0EEEvNS_16Flash_bwd_paramsE --------------------------
	.section	.text._ZN5flash44flash_bwd_dq_dk_dv_loop_seqk_parallel_kernelI23Flash_bwd_kernel_traitsILi96ELi64ELi128ELi8ELi2ELi4ELi4ELb0ELb0EN7cutlass10bfloat16_tE19Flash_kernel_traitsILi96ELi64ELi128ELi8ES3_EELb1ELb1ELb0ELb0ELb0ELb1ELb0EEEvNS_16Flash_bwd_paramsE,"ax",@progbits
	.sectioninfo	@"SHI_REGISTERS=255"
	.align	128
        .global         _ZN5flash44flash_bwd_dq_dk_dv_loop_seqk_parallel_kernelI23Flash_bwd_kernel_traitsILi96ELi64ELi128ELi8ELi2ELi4ELi4ELb0ELb0EN7cutlass10bfloat16_tE19Flash_kernel_traitsILi96ELi64ELi128ELi8ES3_EELb1ELb1ELb0ELb0ELb0ELb1ELb0EEEvNS_16Flash_bwd_paramsE
        .type           _ZN5flash44flash_bwd_dq_dk_dv_loop_seqk_parallel_kernelI23Flash_bwd_kernel_traitsILi96ELi64ELi128ELi8ELi2ELi4ELi4ELb0ELb0EN7cutlass10bfloat16_tE19Flash_kernel_traitsILi96ELi64ELi128ELi8ES3_EELb1ELb1ELb0ELb0ELb0ELb1ELb0EEEvNS_16Flash_bwd_paramsE,@function
        .size           _ZN5flash44flash_bwd_dq_dk_dv_loop_seqk_parallel_kernelI23Flash_bwd_kernel_traitsILi96ELi64ELi128ELi8ELi2ELi4ELi4ELb0ELb0EN7cutlass10bfloat16_tE19Flash_kernel_traitsILi96ELi64ELi128ELi8ES3_EELb1ELb1ELb0ELb0ELb0ELb1ELb0EEEvNS_16Flash_bwd_paramsE,(.L_x_684 - _ZN5flash44flash_bwd_dq_dk_dv_loop_seqk_parallel_kernelI23Flash_bwd_kernel_traitsILi96ELi64ELi128ELi8ELi2ELi4ELi4ELb0ELb0EN7cutlass10bfloat16_tE19Flash_kernel_traitsILi96ELi64ELi128ELi8ES3_EELb1ELb1ELb0ELb0ELb0ELb1ELb0EEEvNS_16Flash_bwd_paramsE)
        .other          _ZN5flash44flash_bwd_dq_dk_dv_loop_seqk_parallel_kernelI23Flash_bwd_kernel_traitsILi96ELi64ELi128ELi8ELi2ELi4ELi4ELb0ELb0EN7cutlass10bfloat16_tE19Flash_kernel_traitsILi96ELi64ELi128ELi8ES3_EELb1ELb1ELb0ELb0ELb0ELb1ELb0EEEvNS_16Flash_bwd_paramsE,@"STO_CUDA_ENTRY STV_DEFAULT"
_ZN5flash44flash_bwd_dq_dk_dv_loop_seqk_parallel_kernelI23Flash_bwd_kernel_traitsILi96ELi64ELi128ELi8ELi2ELi4ELi4ELb0ELb0EN7cutlass10bfloat16_tE19Flash_kernel_traitsILi96ELi64ELi128ELi8ES3_EELb1ELb1ELb0ELb0ELb0ELb1ELb0EEEvNS_16Flash_bwd_paramsE:
.text._ZN5flash44flash_bwd_dq_dk_dv_loop_seqk_parallel_kernelI23Flash_bwd_kernel_traitsILi96ELi64ELi128ELi8ELi2ELi4ELi4ELb0ELb0EN7cutlass10bfloat16_tE19Flash_kernel_traitsILi96ELi64ELi128ELi8ES3_EELb1ELb1ELb0ELb0ELb0ELb1ELb0EEEvNS_16Flash_bwd_paramsE:
[----:B------:R-:W-:Y:S02]  /*0000*/  MOV R1, c[0x0][0x28] ;  /* 0x00000a0000017a02 */ /* 0x000fe40000000f00 */
[----:B------:R-:W1:Y:S01]  /*0010*/  S2R R215, SR_CTAID.X ;  /* 0x0000000000d77919 */ /* 0x000e620000002500 */
[----:B------:R-:W-:Y:S02]  /*0020*/  ULDC UR5, c[0x0][0x218] ;  /* 0x0000860000057ab9 */ /* 0x000fe40000000800 */
        /* <DEDUP_REMOVED lines=57> */
[----:B------:R-:W-:Y:S02]  /*03c0*/  LEA.HI R3, R3, R231, RZ, 0x3 ;  /* 0x000000e703037211 */ /* 0x000fe400078f18ff */
[----:B------:R-:W-:Y:S01]  /*03d0*/  SHF.R.S32.HI R8, RZ, 0x1f, R7 ;  /* 0x0000001fff087819 */ /* 0x000fe20000011407 */
[----:B------:R-:W-:Y:S01]  /*03e0*/  IMAD R176, R0, 0x8, R4 ;  /* 0x0000000800b07824 */ /* 0x000fe200078e0204 */
[----:B------:R-:W-:-:S02]  /*03f0*/  LEA.HI R2, R7, R7, RZ, 0x1 ;  /* 0x0000000707027211 */ /* 0x000fc400078f08ff */
[----:B------:R-:W-:Y:S02]  /*0400*/  LOP3.LUT R0, R3, 0xfffffff8, RZ, 0xc0, !PT ;  /* 0xfffffff803007812 */ /* 0x000fe400078ec0ff */
[----:B------:R-:W-:Y:S02]  /*0410*/  LEA.HI R8, R8, R7, RZ, 0x3 ;  /* 0x0000000708087211 */ /* 0x000fe400078f18ff */
[----:B------:R-:W-:Y:S01]  /*0420*/  LOP3.LUT R5, R5, R6, RZ, 0x3c, !PT ;  /* 0x0000000605057212 */ /* 0x000fe200078e3cff */
[----:B------:R-:W-:Y:S01]  /*0430*/  IMAD.IADD R0, R231, 0x1, -R0 ;  /* 0x00000001e7007824 */ /* 0x000fe200078e0a00 */
[--C-:B------:R-:W-:Y:S02]  /*0440*/  SHF.R.S32.HI R6, RZ, 0x1, R2.reuse ;  /* 0x00000001ff067819 */ /* 0x100fe40000011402 */
[----:B------:R-:W-:Y:S01]  /*0450*/  SHF.R.S32.HI R3, RZ, 0x1f, R2 ;  /* 0x0000001fff037819 */ /* 0x000fe20000011402 */
[----:B------:R-:W-:Y:S01]  /*0460*/  IMAD.U32 R242, R242, 0x20, R5 ;  /* 0x00000020f2f27824 */ /* 0x000fe200078e0005 */
[----:B------:R-:W-:-:S02]  /*0470*/  LOP3.LUT R4, R2, 0x7fffffe, RZ, 0xc0, !PT ;  /* 0x07fffffe02047812 */ /* 0x000fc400078ec0ff */
[----:B------:R-:W-:Y:S02]  /*0480*/  LOP3.LUT R2, R8, 0xfffffff8, RZ, 0xc0, !PT ;  /* 0xfffffff808027812 */ /* 0x000fe400078ec0ff */
[----:B------:R-:W-:Y:S01]  /*0490*/  LEA.HI R5, R3, R6, RZ, 0x2 ;  /* 0x0000000603057211 */ /* 0x000fe200078f10ff */
[C---:B------:R-:W-:Y:S01]  /*04a0*/  IMAD.IADD R16, R7.reuse, 0x1, -R4 ;  /* 0x0000000107107824 */ /* 0x040fe200078e0a04 */
[----:B------:R-:W-:Y:S01]  /*04b0*/  LOP3.LUT R3, R0, 0x1, RZ, 0xc0, !PT ;  /* 0x0000000100037812 */ /* 0x000fe200078ec0ff */
[----:B------:R-:W-:Y:S01]  /*04c0*/  IMAD.IADD R18, R7, 0x1, -R2 ;  /* 0x0000000107127824 */ /* 0x000fe200078e0a02 */
[----:B------:R-:W-:Y:S01]  /*04d0*/  LOP3.LUT R5, R5, 0xfffffffc, RZ, 0xc0, !PT ;  /* 0xfffffffc05057812 */ /* 0x000fe200078ec0ff */
[----:B------:R-:W-:Y:S01]  /*04e0*/  IMAD.SHL.U32 R2, R12, 0x40, RZ ;  /* 0x000000400c027824 */ /* 0x000fe200078e00ff */
[----:B------:R-:W-:Y:S01]  /*04f0*/  ISETP.NE.U32.AND P5, PT, R3, 0x1, PT ;  /* 0x000000010300780c */ /* 0x000fe20003fa5070 */
[----:B------:R-:W-:Y:S01]  /*0500*/  IMAD.SHL.U32 R4, R10, 0x10, RZ ;  /* 0x000000100a047824 */ /* 0x000fe200078e00ff */
[----:B------:R-:W-:Y:S01]  /*0510*/  SHF.R.S32.HI R3, RZ, 0x1, R11 ;  /* 0x00000001ff037819 */ /* 0x000fe2000001140b */
[----:B------:R-:W-:Y:S01]  /*0520*/  IMAD.IADD R15, R6, 0x1, -R5 ;  /* 0x00000001060f7824 */ /* 0x000fe200078e0a05 */
[----:B------:R-:W-:Y:S01]  /*0530*/  LOP3.LUT R2, R2, 0x1c0, RZ, 0xc0, !PT ;  /* 0x000001c002027812 */ /* 0x000fe200078ec0ff */
[----:B------:R-:W-:Y:S01]  /*0540*/  IMAD.SHL.U32 R7, R19, 0x2, RZ ;  /* 0x0000000213077824 */ /* 0x000fe200078e00ff */
[----:B------:R-:W-:Y:S01]  /*0550*/  LEA.HI R11, R0, R0, RZ, 0x1 ;  /* 0x00000000000b7211 */ /* 0x000fe200078f08ff */
[----:B------:R-:W-:Y:S01]  /*0560*/  IMAD.SHL.U32 R5, R3, 0x40, RZ ;  /* 0x0000004003057824 */ /* 0x000fe200078e00ff */
[----:B------:R-:W-:-:S02]  /*0570*/  LOP3.LUT R6, R2, 0x30, R4, 0xf8, !PT ;  /* 0x0000003002067812 */ /* 0x000fc400078ef804 */
[----:B------:R-:W-:Y:S02]  /*0580*/  LOP3.LUT R4, R11, 0x3fffffe, RZ, 0xc0, !PT ;  /* 0x03fffffe0b047812 */ /* 0x000fe400078ec0ff */
[----:B------:R-:W-:Y:S02]  /*0590*/  LOP3.LUT P6, RZ, R3, 0x2, RZ, 0xc0, !PT ;  /* 0x0000000203ff7812 */ /* 0x000fe400078cc0ff */
[----:B------:R-:W-:Y:S01]  /*05a0*/  SHF.R.S32.HI R3, RZ, 0x3, R8 ;  /* 0x00000003ff037819 */ /* 0x000fe20000011408 */
[C---:B------:R-:W-:Y:S01]  /*05b0*/  IMAD.IADD R8, R0.reuse, 0x1, -R4 ;  /* 0x0000000100087824 */ /* 0x040fe200078e0a04 */
[C---:B------:R-:W-:Y:S01]  /*05c0*/  LOP3.LUT P4, RZ, R0.reuse, 0x2, RZ, 0xc0, !PT ;  /* 0x0000000200ff7812 */ /* 0x040fe2000788c0ff */
[----:B------:R-:W-:Y:S01]  /*05d0*/  IMAD.SHL.U32 R0, R0, 0x40, RZ ;  /* 0x0000004000007824 */ /* 0x000fe200078e00ff */
[----:B------:R-:W-:Y:S01]  /*05e0*/  SHF.R.S32.HI R9, RZ, 0x7, R13 ;  /* 0x00000007ff097819 */ /* 0x000fe2000001140d */
[----:B------:R-:W-:Y:S01]  /*05f0*/  IMAD.SHL.U32 R13, R243, 0x20, RZ ;  /* 0x00000020f30d7824 */ /* 0x000fe200078e00ff */
[----:B------:R-:W-:Y:S01]  /*0600*/  SHF.R.U32.HI R12, RZ, 0x3, R2 ;  /* 0x00000003ff0c7819 */ /* 0x000fe20000011602 */
[----:B------:R-:W-:Y:S01]  /*0610*/  IMAD R16, R3, 0x8, R16 ;  /* 0x0000000803107824 */ /* 0x000fe200078e0210 */
[----:B------:R-:W-:Y:S01]  /*0620*/  LOP3.LUT R2, R5, 0xc0, RZ, 0xc0, !PT ;  /* 0x000000c005027812 */ /* 0x000fe200078ec0ff */
[----:B------:R-:W-:Y:S01]  /*0630*/  IMAD R19, R10, 0x2, R3 ;  /* 0x000000020a137824 */ /* 0x000fe200078e0203 */
[----:B------:R-:W-:Y:S01]  /*0640*/  LOP3.LUT R0, R0, 0x1c0, RZ, 0xc0, !PT ;  /* 0x000001c000007812 */ /* 0x000fe200078ec0ff */
[----:B------:R-:W-:Y:S01]  /*0650*/  IMAD R10, R10, 0x200, R7 ;  /* 0x000002000a0a7824 */ /* 0x000fe200078e0207 */
[----:B------:R-:W-:-:S02]  /*0660*/  LOP3.LUT R5, R2, 0x8, R17, 0xf8, !PT ;  /* 0x0000000802057812 */ /* 0x000fc400078ef811 */
[----:B------:R-:W-:Y:S01]  /*0670*/  SHF.R.U32.HI R4, RZ, 0x3, R2 ;  /* 0x00000003ff047819 */ /* 0x000fe20000011602 */
[----:B------:R-:W-:Y:S01]  /*0680*/  IMAD R10, R8, 0x20, R10 ;  /* 0x00000020080a7824 */ /* 0x000fe200078e020a */
[----:B------:R-:W-:Y:S02]  /*0690*/  LOP3.LUT R3, R0, 0x20, R13, 0xf8, !PT ;  /* 0x0000002000037812 */ /* 0x000fe400078ef80d */
[----:B------:R-:W-:Y:S01]  /*06a0*/  SHF.R.U32.HI R2, RZ, 0x3, R0 ;  /* 0x00000003ff027819 */ /* 0x000fe20000011600 */
[----:B------:R-:W-:Y:S01]  /*06b0*/  IMAD R0, R9, 0x1000, R7 ;  /* 0x0000100009007824 */ /* 0x000fe200078e0207 */
[----:B------:R-:W-:Y:S01]  /*06c0*/  LOP3.LUT R4, R5, R4, RZ, 0x3c, !PT ;  /* 0x0000000405047212 */ /* 0x000fe200078e3cff */
[----:B------:R-:W-:Y:S01]  /*06d0*/  IMAD.SHL.U32 R5, R14, 0x10, RZ ;  /* 0x000000100e057824 */ /* 0x000fe200078e00ff */
[----:B------:R-:W-:Y:S01]  /*06e0*/  LOP3.LUT R3, R3, R2, RZ, 0x3c, !PT ;  /* 0x0000000203037212 */ /* 0x000fe200078e3cff */
[----:B------:R-:W-:Y:S01]  /*06f0*/  IMAD R2, R245, 0x400, R0 ;  /* 0x00000400f5027824 */ /* 0x000fe200078e0200 */
[----:B------:R-:W-:Y:S01]  /*0700*/  LOP3.LUT R6, R6, 0x8, R17, 0xf8, !PT ;  /* 0x0000000806067812 */ /* 0x000fe200078ef811 */
[----:B------:R-:W-:Y:S01]  /*0710*/  IMAD.SHL.U32 R0, R9, 0x8, RZ ;  /* 0x0000000809007824 */ /* 0x000fe200078e00ff */
[----:B------:R-:W-:Y:S01]  /*0720*/  R2P PR, R18, 0x6 ;  /* 0x0000000612007804 */ /* 0x000fe20000000000 */
[----:B------:R-:W-:Y:S01]  /*0730*/  IMAD.U32 R176, R176, 0x20, R4 ;  /* 0x00000020b0b07824 */ /* 0x000fe200078e0004 */
[----:B------:R-:W-:Y:S01]  /*0740*/  LOP3.LUT R6, R6, R12, RZ, 0x3c, !PT ;  /* 0x0000000c06067212 */ /* 0x000fe200078e3cff */
[----:B------:R-:W-:Y:S01]  /*0750*/  IMAD.IADD R195, R3, 0x1, R2 ;  /* 0x0000000103c37824 */ /* 0x000fe200078e0202 */
[----:B------:R-:W-:Y:S01]  /*0760*/  LOP3.LUT R8, R0, 0x8, RZ, 0xc0, !PT ;  /* 0x0000000800087812 */ /* 0x000fe200078ec0ff */
[----:B------:R-:W-:Y:S01]  /*0770*/  IMAD.SHL.U32 R2, R14, 0x8, RZ ;  /* 0x000000080e027824 */ /* 0x000fe200078e00ff */
[----:B------:R-:W-:Y:S01]  /*0780*/  SHF.R.S32.HI R0, RZ, 0x1, R11 ;  /* 0x00000001ff007819 */ /* 0x000fe2000001140b */
[----:B------:R-:W-:Y:S01]  /*0790*/  IMAD.SHL.U32 R4, R18, 0x40, RZ ;  /* 0x0000004012047824 */ /* 0x000fe200078e00ff */
[----:B------:R-:W-:Y:S01]  /*07a0*/  LOP3.LUT R9, R8, 0x10, R5, 0xf8, !PT ;  /* 0x0000001008097812 */ /* 0x000fe200078ef805 */
[----:B------:R-:W-:Y:S01]  /*07b0*/  IMAD R3, R14, 0x200, R6 ;  /* 0x000002000e037824 */ /* 0x000fe200078e0206 */
[C---:B------:R-:W-:Y:S01]  /*07c0*/  LOP3.LUT P3, RZ, R0.reuse, 0x2, RZ, 0xc0, !PT ;  /* 0x0000000200ff7812 */ /* 0x040fe2000786c0ff */
[----:B------:R-:W-:Y:S01]  /*07d0*/  IMAD.SHL.U32 R0, R0, 0x40, RZ ;  /* 0x0000004000007824 */ /* 0x000fe200078e00ff */
[----:B------:R-:W-:Y:S01]  /*07e0*/  LOP3.LUT R187, R2, 0x8, RZ, 0xc0, !PT ;  /* 0x0000000802bb7812 */ /* 0x000fe200078ec0ff */
[----:B------:R-:W-:Y:S01]  /*07f0*/  IMAD.SHL.U32 R2, R15, 0x40, RZ ;  /* 0x000000400f027824 */ /* 0x000fe200078e00ff */
[----:B------:R-:W-:Y:S01]  /*0800*/  LOP3.LUT R4, R4, 0x1c0, RZ, 0xc0, !PT ;  /* 0x000001c004047812 */ /* 0x000fe200078ec0ff */
[----:B------:R-:W-:Y:S01]  /*0810*/  IMAD.SHL.U32 R195, R195, 0x2, RZ ;  /* 0x00000002c3c37824 */ /* 0x000fe200078e00ff */
[----:B------:R-:W-:Y:S01]  /*0820*/  LOP3.LUT R6, R0, 0xc0, RZ, 0xc0, !PT ;  /* 0x000000c000067812 */ /* 0x000fe200078ec0ff */
[----:B------:R-:W-:Y:S01]  /*0830*/  IMAD.SHL.U32 R0, R16, 0x20, RZ ;  /* 0x0000002010007824 */ /* 0x000fe200078e00ff */
[----:B------:R-:W-:Y:S01]  /*0840*/  SHF.R.U32.HI R181, RZ, 0x3, R4 ;  /* 0x00000003ffb57819 */ /* 0x000fe20000011604 */
[----:B------:R-:W-:Y:S01]  /*0850*/  IMAD.SHL.U32 R176, R176, 0x2, RZ ;  /* 0x00000002b0b07824 */ /* 0x000fe200078e00ff */
[----:B------:R-:W-:-:S02]  /*0860*/  LOP3.LUT R2, R2, 0xc0, RZ, 0xc0, !PT ;  /* 0x000000c002027812 */ /* 0x000fc400078ec0ff */
[----:B------:R-:W-:Y:S02]  /*0870*/  SHF.R.U32.HI R7, RZ, 0x3, R6 ;  /* 0x00000003ff077819 */ /* 0x000fe40000011606 */
[----:B------:R-:W-:Y:S01]  /*0880*/  LOP3.LUT R181, R181, R4, R187, 0x1e, !PT ;  /* 0x00000004b5b57212 */ /* 0x000fe200078e1ebb */
[----:B------:R-:W-:Y:S01]  /*0890*/  IMAD R4, R245, 0x200, R0 ;  /* 0x00000200f5047824 */ /* 0x000fe200078e0200 */
[----:B------:R-:W-:Y:S02]  /*08a0*/  SHF.R.U32.HI R5, RZ, 0x3, R2 ;  /* 0x00000003ff057819 */ /* 0x000fe40000011602 */
[----:B------:R-:W-:Y:S01]  /*08b0*/  LOP3.LUT R7, R7, R6, R8, 0x1e, !PT ;  /* 0x0000000607077212 */ /* 0x000fe200078e1e08 */
[----:B------:R-:W-:Y:S01]  /*08c0*/  IMAD.U32 R181, R19, 0x200, R181 ;  /* 0x0000020013b57824 */ /* 0x000fe200078e00b5 */
[----:B------:R-:W-:Y:S02]  /*08d0*/  LOP3.LUT R187, R5, R2, R187, 0x1e, !PT ;  /* 0x0000000205bb7212 */ /* 0x000fe400078e1ebb */
[----:B------:R-:W-:Y:S01]  /*08e0*/  LOP3.LUT P0, RZ, R15, 0x2, RZ, 0xc0, !PT ;  /* 0x000000020fff7812 */ /* 0x000fe2000780c0ff */
[----:B------:R-:W-:Y:S01]  /*08f0*/  IMAD.IADD R7, R7, 0x1, R10 ;  /* 0x0000000107077824 */ /* 0x000fe200078e020a */
[----:B------:R-:W-:Y:S01]  /*0900*/  SEL R182, R186, 0xffffffe0, !P1 ;  /* 0xffffffe0bab67807 */ /* 0x000fe20004800000 */
[----:B------:R-:W-:Y:S01]  /*0910*/  IMAD.IADD R187, R4, 0x1, R187 ;  /* 0x0000000104bb7824 */ /* 0x000fe200078e02bb */
[----:B------:R-:W-:-:S02]  /*0920*/  LEA R181, R181, 0x15000, 0x1 ;  /* 0x00015000b5b57811 */ /* 0x000fc400078e08ff */
[----:B------:R-:W-:Y:S01]  /*0930*/  LOP3.LUT R2, R5, R9, R2, 0x1e, !PT ;  /* 0x0000000905027212 */ /* 0x000fe200078e1e02 */
[----:B------:R-:W-:Y:S01]  /*0940*/  IMAD.SHL.U32 R179, R187, 0x2, RZ ;  /* 0x00000002bbb37824 */ /* 0x000fe200078e00ff */
[----:B------:R-:W-:Y:S01]  /*0950*/  SEL R177, R186, 0xffffffe0, !P6 ;  /* 0xffffffe0bab17807 */ /* 0x000fe20007000000 */
[----:B------:R-:W-:Y:S01]  /*0960*/  IMAD.IADD R182, R181, 0x1, R182 ;  /* 0x00000001b5b67824 */ /* 0x000fe200078e02b6 */
[----:B------:R-:W-:Y:S01]  /*0970*/  SEL R193, R193, 0x10, !P5 ;  /* 0x00000010c1c17807 */ /* 0x000fe20006800000 */
[----:B------:R-:W-:Y:S01]  /*0980*/  IMAD.IADD R185, R0, 0x1, R2 ;  /* 0x0000000100b97824 */ /* 0x000fe200078e0202 */
[----:B------:R-:W-:Y:S01]  /*0990*/  SEL R183, R183, 0xffffffc0, !P2 ;  /* 0xffffffc0b7b77807 */ /* 0x000fe20005000000 */
[----:B------:R-:W-:Y:S01]  /*09a0*/  IMAD.SHL.U32 R2, R3, 0x2, RZ ;  /* 0x0000000203027824 */ /* 0x000fe200078e00ff */
[C---:B------:R-:W-:Y:S01]  /*09b0*/  IADD3 R196, R195.reuse, 0x20, RZ ;  /* 0x00000020c3c47810 */ /* 0x040fe20007ffe0ff */
[----:B------:R-:W-:Y:S01]  /*09c0*/  IMAD.IADD R194, R195, 0x1, R193 ;  /* 0x00000001c3c27824 */ /* 0x000fe200078e02c1 */
[----:B------:R-:W-:Y:S01]  /*09d0*/  SHF.R.S32.HI R205, RZ, 0x2, R205 ;  /* 0x00000002ffcd7819 */ /* 0x000fe200000114cd */
[----:B------:R-:W-:Y:S01]  /*09e0*/  IMAD.IADD R184, R181, 0x1, R183 ;  /* 0x00000001b5b87824 */ /* 0x000fe200078e02b7 */
[----:B------:R-:W-:Y:S01]  /*09f0*/  SEL R186, R186, 0xffffffe0, !P0 ;  /* 0xffffffe0baba7807 */ /* 0x000fe20004000000 */
[----:B------:R-:W-:Y:S01]  /*0a00*/  IMAD.IADD R177, R176, 0x1, R177 ;  /* 0x00000001b0b17824 */ /* 0x000fe200078e02b1 */
[----:B------:R-:W-:Y:S01]  /*0a10*/  @P4 IADD3 R196, R195, -0x20, RZ ;  /* 0xffffffe0c3c44810 */ /* 0x000fe20007ffe0ff */
[----:B------:R-:W-:Y:S01]  /*0a20*/  IMAD R205, R245, 0x10, R205 ;  /* 0x00000010f5cd7824 */ /* 0x000fe200078e02cd */
[----:B------:R-:W-:Y:S01]  /*0a30*/  LEA R236, R7, 0x9000, 0x1 ;  /* 0x0000900007ec7811 */ /* 0x000fe200078e08ff */
[----:B------:R-:W-:-:S02]  /*0a40*/  IMAD.IADD R183, R182, 0x1, R183 ;  /* 0x00000001b6b77824 */ /* 0x000fc400078e02b7 */
[----:B------:R-:W-:Y:S01]  /*0a50*/  IMAD.IADD R193, R193, 0x1, R196 ;  /* 0x00000001c1c17824 */ /* 0x000fe200078e02c4 */
[C---:B------:R-:W-:Y:S01]  /*0a60*/  IADD3 R237, R236.reuse, 0x20, RZ ;  /* 0x00000020eced7810 */ /* 0x040fe20007ffe0ff */
[----:B------:R-:W-:Y:S01]  /*0a70*/  IMAD.IADD R180, R179, 0x1, R186 ;  /* 0x00000001b3b47824 */ /* 0x000fe200078e02ba */
[----:B------:R-:W-:Y:S02]  /*0a80*/  @P3 IADD3 R237, R236, -0x20, RZ ;  /* 0xffffffe0eced3810 */ /* 0x000fe40007ffe0ff */
.L_x_532:
[----:B-12-4-:R-:W1:Y:S01]  /*0a90*/  S2R R35, SR_CTAID.Y ;  /* 0x0000000000237919 */ /* 0x016e620000002600 */
[----:B------:R-:W2:Y:S01]  /*0aa0*/  LDC.U8 R0, c[0x0][0x312] ;  /* 0x0000c480ff007b82 */ /* 0x000ea20000000000 */
[----:B------:R-:W-:Y:S02]  /*0ab0*/  ISETP.NE.U32.AND P4, PT, RZ, c[0x0][0x240], PT ;  /* 0x00009000ff007a0c */ /* 0x000fe40003f85070 */
[----:B------:R-:W-:Y:S02]  /*0ac0*/  ISETP.NE.U32.AND P2, PT, RZ, c[0x0][0x250], PT ;  /* 0x00009400ff007a0c */ /* 0x000fe40003f45070 */
[----:B------:R-:W-:Y:S02]  /*0ad0*/  ISETP.NE.AND.EX P4, PT, RZ, c[0x0][0x244], PT, P4 ;  /* 0x00009100ff007a0c */ /* 0x000fe40003f85340 */
[----:B------:R-:W-:-:S02]  /*0ae0*/  ISETP.NE.AND.EX P2, PT, RZ, c[0x0][0x254], PT, P2 ;  /* 0x00009500ff007a0c */ /* 0x000fc40003f45320 */
[----:B------:R-:W-:Y:S01]  /*0af0*/  ISETP.EQ.U32.AND P5, PT, RZ, c[0x0][0x248], PT ;  /* 0x00009200ff007a0c */ /* 0x000fe20003fa2070 */
[C---:B-1----:R-:W-:Y:S01]  /*0b00*/  IMAD.SHL.U32 R9, R35.reuse, 0x4, RZ ;  /* 0x0000000423097824 */ /* 0x042fe200078e00ff */
[----:B------:R-:W-:Y:S02]  /*0b10*/  SHF.R.S32.HI R32, RZ, 0x1f, R35 ;  /* 0x0000001fff207819 */ /* 0x000fe40000011423 */
        /* <DEDUP_REMOVED lines=10> */
[----:B------:R-:W-:Y:S01]  /*0bc0*/  @P2 IADD3.X R7, R8, c[0x0][0x254], RZ, P0, !PT ;  /* 0x0000950008072a10 */ /* 0x000fe200007fe4ff */
[----:B------:R-:W-:-:S04]  /*0bd0*/  IMAD.MOV.U32 R248, RZ, RZ, -0x1 ;  /* 0xfffffffffff87424 */ /* 0x000fc800078e00ff */
[----:B---3-5:R3:W5:Y:S01]  /*0be0*/  @P2 LDG.E R232, [R6.64] ;  /* 0x0000000606e82981 */ /* 0x028762000c1e1900 */
[----:B-1----:R-:W-:-:S04]  /*0bf0*/  IADD3 R4, P1, R9, c[0x0][0x248], RZ ;  /* 0x0000920009047a10 */ /* 0x002fc80007f3e0ff */
[----:B------:R-:W-:-:S05]  /*0c00*/  IADD3.X R5, R8, c[0x0][0x24c], RZ, P1, !PT ;  /* 0x0000930008057a10 */ /* 0x000fca0000ffe4ff */
[----:B------:R3:W5:Y:S01]  /*0c10*/  @!P5 LDG.E R248, [R4.64] ;  /* 0x0000000604f8d981 */ /* 0x000762000c1e1900 */
[----:B------:R-:W-:-:S04]  /*0c20*/  ISETP.NE.U32.AND P0, PT, RZ, c[0x0][0x248], PT ;  /* 0x00009200ff007a0c */ /* 0x000fc80003f05070 */
[----:B------:R-:W-:Y:S01]  /*0c30*/  ISETP.NE.AND.EX P0, PT, RZ, c[0x0][0x24c], PT, P0 ;  /* 0x00009300ff007a0c */ /* 0x000fe20003f05300 */
[----:B--2---:R-:W-:Y:S02]  /*0c40*/  @P4 IMAD.IADD R233, R3, 0x1, -R0 ;  /* 0x0000000103e94824 */ /* 0x004fe400078e0a00 */
[----:B------:R-:W-:Y:S02]  /*0c50*/  IMAD.MOV.U32 R3, RZ, RZ, c[0x0][0x218] ;  /* 0x00008600ff037624 */ /* 0x000fe400078e00ff */
[----:B------:R-:W-:-:S08]  /*0c60*/  @!P4 IMAD.MOV.U32 R233, RZ, RZ, c[0x0][0x214] ;  /* 0x00008500ffe9c624 */ /* 0x000fd000078e00ff */
[----:B------:R-:W-:Y:S05]  /*0c70*/  @!P0 BRA `(.L_x_504) ;  /* 0x0000003000008947 */ /* 0x000fea0003800000 */
[----:B---3--:R-:W2:Y:S02]  /*0c80*/  @P3 LDG.E R3, [R4.64+0x4] ;  /* 0x0000040604033981 */ /* 0x008ea4000c1e1900 */
[----:B--2--5:R-:W-:-:S06]  /*0c90*/  @P3 IADD3 R3, R3, -R248, RZ ;  /* 0x800000f803033210 */ /* 0x024fcc0007ffe0ff */
[----:B------:R1:W5:Y:S02]  /*0ca0*/  @!P3 LDG.E R3, [R4.64] ;  /* 0x000000060403b981 */ /* 0x000364000c1e1900 */
.L_x_504:
[----:B---3--:R-:W-:-:S04]  /*0cb0*/  ISETP.NE.U32.AND P1, PT, RZ, c[0x0][0x258], PT ;  /* 0x00009600ff007a0c */ /* 0x008fc80003f25070 */
        /* <DEDUP_REMOVED lines=19> */
[----:B------:R-:W-:Y:S01]  /*0df0*/  IMAD.WIDE.U32 R6, R0, c[0x0][0x190], RZ ;  /* 0x0000640000067a25 */ /* 0x000fe200078e00ff */
[----:B------:R-:W-:-:S03]  /*0e00*/  LEA.HI R9, R9, R3, RZ, 0x6 ;  /* 0x0000000309097211 */ /* 0x000fc600078f30ff */
[----:B------:R-:W-:Y:S01]  /*0e10*/  @P0 IMAD.IADD R3, R232, 0x1, R248 ;  /* 0x00000001e8030824 */ /* 0x000fe200078e02f8 */
[----:B------:R-:W-:Y:S01]  /*0e20*/  LOP3.LUT R8, R9, 0xffffffc0, RZ, 0xc0, !PT ;  /* 0xffffffc009087812 */ /* 0x000fe200078ec0ff */
[----:B------:R-:W-:Y:S01]  /*0e30*/  IMAD R10, R0, c[0x0][0x194], RZ ;  /* 0x00006500000a7a24 */ /* 0x000fe200078e02ff */
[----:B------:R-:W-:Y:S01]  /*0e40*/  SEL R30, R30, R6, !P1 ;  /* 0x000000061e1e7207 */ /* 0x000fe20004800000 */
[----:B------:R-:W-:Y:S01]  /*0e50*/  IMAD.IADD R24, R31, 0x1, R4 ;  /* 0x000000011f187824 */ /* 0x000fe200078e0204 */
[----:B------:R-:W-:Y:S01]  /*0e60*/  IADD3 R8, R8, -0x40, RZ ;  /* 0xffffffc008087810 */ /* 0x000fe20007ffe0ff */
[----:B------:R-:W-:Y:S01]  /*0e70*/  @P0 IMAD.WIDE.U32 R4, R3, c[0x0][0x198], RZ ;  /* 0x0000660003040a25 */ /* 0x000fe200078e00ff */
[----:B------:R-:W-:Y:S02]  /*0e80*/  @P1 IADD3 R24, R7, R10, RZ ;  /* 0x0000000a07181210 */ /* 0x000fe40007ffe0ff */
        /* <DEDUP_REMOVED lines=15> */
.L_x_506:
        /* <DEDUP_REMOVED lines=15> */
.L_x_507:
        /* <DEDUP_REMOVED lines=37> */
[----:B------:R-:W-:Y:S02]  /*12c0*/  IMAD R9, R12, R35, RZ ;  /* 0x000000230c097224 */ /* 0x000fe400078e02ff */
[----:B------:R-:W-:Y:S01]  /*12d0*/  IMAD R12, R23, R0, RZ ;  /* 0x00000000170c7224 */ /* 0x000fe200078e02ff */
[----:B------:R-:W-:Y:S01]  /*12e0*/  ISETP.GT.U32.AND P5, PT, R11, R4, PT ;  /* 0x000000040b00720c */ /* 0x000fe20003fa4070 */
[----:B------:R-:W-:Y:S02]  /*12f0*/  IMAD R5, R32, c[0x0][0x224], R9 ;  /* 0x0000890020057a24 */ /* 0x000fe400078e0209 */
[----:B------:R-:W-:-:S03]  /*1300*/  IMAD R9, R23, R18, RZ ;  /* 0x0000001217097224 */ /* 0x000fc600078e02ff */
[----:B------:R-:W-:Y:S01]  /*1310*/  IADD3 R5, R19, R5, RZ ;  /* 0x0000000513057210 */ /* 0x000fe20007ffe0ff */
[----:B------:R-:W-:-:S04]  /*1320*/  IMAD.WIDE.U32 R18, R22, R18, RZ ;  /* 0x0000001216127225 */ /* 0x000fc800078e00ff */
[----:B------:R-:W-:Y:S01]  /*1330*/  IMAD R9, R22, R5, R9 ;  /* 0x0000000516097224 */ /* 0x000fe200078e0209 */
[----:B------:R-:W-:Y:S01]  /*1340*/  SEL R5, R6, RZ, P4 ;  /* 0x000000ff06057207 */ /* 0x000fe20002000000 */
[----:B------:R-:W-:Y:S01]  /*1350*/  IMAD.WIDE.U32 R6, R22, R0, RZ ;  /* 0x0000000016067225 */ /* 0x000fe200078e00ff */
[----:B------:R-:W-:Y:S02]  /*1360*/  @!P5 IADD3 R4, R4, -R11, RZ ;  /* 0x8000000b0404d210 */ /* 0x000fe40007ffe0ff */
[----:B------:R-:W-:Y:S02]  /*1370*/  IADD3 R5, P4, R8, R5, RZ ;  /* 0x0000000508057210 */ /* 0x000fe40007f9e0ff */
[----:B------:R-:W-:Y:S02]  /*1380*/  ISETP.GE.U32.AND P6, PT, R4, R11, PT ;  /* 0x0000000b0400720c */ /* 0x000fe40003fc6070 */
[----:B------:R-:W-:Y:S01]  /*1390*/  @!P5 IADD3 R3, R3, 0x1, RZ ;  /* 0x000000010303d810 */ /* 0x000fe20007ffe0ff */
[----:B------:R-:W-:Y:S01]  /*13a0*/  IMAD.X R4, R16, 0x1, R10, P4 ;  /* 0x0000000110047824 */ /* 0x000fe200020e060a */
[----:B------:R-:W-:Y:S01]  /*13b0*/  ISETP.NE.AND P4, PT, RZ, c[0x0][0x1c8], PT ;  /* 0x00007200ff007a0c */ /* 0x000fe20003f85270 */
[-C--:B------:R-:W-:Y:S01]  /*13c0*/  IMAD R17, R23, R5.reuse, RZ ;  /* 0x0000000517117224 */ /* 0x080fe200078e02ff */
[----:B------:R-:W-:Y:S01]  /*13d0*/  SEL R18, R18, R6, !P1 ;  /* 0x0000000612127207 */ /* 0x000fe20004800000 */
[----:B------:R-:W-:Y:S01]  /*13e0*/  IMAD.WIDE.U32 R10, R22, R5, RZ ;  /* 0x00000005160a7225 */ /* 0x000fe200078e00ff */
[----:B------:R-:W-:-:S02]  /*13f0*/  IADD3 R15, R19, R9, RZ ;  /* 0x00000009130f7210 */ /* 0x000fc40007ffe0ff */
[----:B------:R-:W-:Y:S01]  /*1400*/  SHF.R.S32.HI R19, RZ, 0x1f, R21 ;  /* 0x0000001fff137819 */ /* 0x000fe20000011415 */
[----:B------:R-:W-:Y:S02]  /*1410*/  @P2 IMAD R6, R35, c[0x0][0x214], RZ ;  /* 0x0000850023062a24 */ /* 0x000fe400078e02ff */
[----:B------:R-:W-:Y:S01]  /*1420*/  IMAD R5, R22, R4, R17 ;  /* 0x0000000416057224 */ /* 0x000fe200078e0211 */
[----:B------:R-:W-:Y:S01]  /*1430*/  @P6 IADD3 R3, R3, 0x1, RZ ;  /* 0x0000000103036810 */ /* 0x000fe20007ffe0ff */
[----:B----4-:R-:W-:Y:S01]  /*1440*/  IMAD.WIDE.U32 R22, R20, c[0x0][0x3d8], RZ ;  /* 0x0000f60014167a25 */ /* 0x010fe200078e00ff */
[----:B------:R-:W-:Y:S02]  /*1450*/  @P2 SEL R6, R6, R0, !P1 ;  /* 0x0000000006062207 */ /* 0x000fe40004800000 */
[----:B-----5:R-:W-:Y:S01]  /*1460*/  ISETP.NE.AND P6, PT, R29, RZ, PT ;  /* 0x000000ff1d00720c */ /* 0x020fe20003fc5270 */
[----:B------:R-:W-:Y:S01]  /*1470*/  @P1 IMAD.IADD R15, R7, 0x1, R12 ;  /* 0x00000001070f1824 */ /* 0x000fe200078e020c */
[----:B------:R-:W-:Y:S01]  /*1480*/  @!P3 IADD3 R3, -R3, RZ, RZ ;  /* 0x000000ff0303b210 */ /* 0x000fe20007ffe1ff */
[----:B------:R-:W-:Y:S01]  /*1490*/  IMAD R4, R20, c[0x0][0x3dc], R23 ;  /* 0x0000f70014047a24 */ /* 0x000fe200078e0217 */
[----:B------:R-:W-:Y:S01]  /*14a0*/  @!P4 LOP3.LUT R3, RZ, c[0x0][0x1c8], RZ, 0x33, !PT ;  /* 0x00007200ff03ca12 */ /* 0x000fe200078e33ff */
[----:B------:R-:W-:Y:S01]  /*14b0*/  IMAD R17, R36, c[0x0][0x22c], RZ ;  /* 0x00008b0024117a24 */ /* 0x000fe200078e02ff */
[----:B------:R-:W-:Y:S01]  /*14c0*/  SEL R29, R22, RZ, P6 ;  /* 0x000000ff161d7207 */ /* 0x000fe20003000000 */
[----:B------:R-:W-:Y:S01]  /*14d0*/  @!P2 IMAD R7, R35, c[0x0][0x1c0], R36 ;  /* 0x000070002307aa24 */ /* 0x000fe200078e0224 */
[----:B------:R-:W-:Y:S01]  /*14e0*/  SEL R20, R4, RZ, P6 ;  /* 0x000000ff04147207 */ /* 0x000fe20003000000 */
[----:B------:R-:W-:Y:S01]  /*14f0*/  @P2 IMAD R6, R36, c[0x0][0x234], R6 ;  /* 0x00008d0024062a24 */ /* 0x000fe200078e0206 */
[----:B------:R-:W-:Y:S01]  /*1500*/  SHF.R.S32.HI R23, RZ, 0x1f, R17 ;  /* 0x0000001fff177819 */ /* 0x000fe20000011411 */
[----:B------:R-:W-:Y:S01]  /*1510*/  @!P2 IMAD R6, R7, c[0x0][0x214], RZ ;  /* 0x000085000706aa24 */ /* 0x000fe200078e02ff */
[----:B------:R-:W-:-:S02]  /*1520*/  IADD3 R12, R11, R5, RZ ;  /* 0x000000050b0c7210 */ /* 0x000fc40007ffe0ff */
        /* <DEDUP_REMOVED lines=9> */
.L_x_508:
[----:B------:R-:W-:-:S04]  /*15c0*/  IMAD R0, R35, c[0x0][0x1c0], R36 ;  /* 0x0000700023007a24 */ /* 0x000fc800078e0224 */
[----:B------:R-:W-:Y:S02]  /*15d0*/  IMAD R0, R0, c[0x0][0x224], RZ ;  /* 0x0000890000007a24 */ /* 0x000fe400078e02ff */
.L_x_509:
[----:B------:R-:W1:Y:S01]  /*15e0*/  S2R R11, SR_TID.X ;  /* 0x00000000000b7919 */ /* 0x000e620000002100 */
[----:B------:R-:W-:Y:S01]  /*15f0*/  IMAD R33, R33, c[0x0][0x1c0], RZ ;  /* 0x0000700021217a24 */ /* 0x000fe200078e02ff */
[----:B------:R-:W-:Y:S01]  /*1600*/  IADD3 R4, P3, R250, R13, RZ ;  /* 0x0000000dfa047210 */ /* 0x000fe20007f7e0ff */
[----:B------:R-:W-:Y:S01]  /*1610*/  IMAD R7, R16, c[0x0][0x370], RZ ;  /* 0x0000dc0010077a24 */ /* 0x000fe200078e02ff */
[----:B------:R-:W-:Y:S01]  /*1620*/  SHF.R.S32.HI R251, RZ, 0x1f, R250 ;  /* 0x0000001ffffb7819 */ /* 0x000fe200000114fa */
[----:B------:R-:W-:Y:S01]  /*1630*/  IMAD.SHL.U32 R9, R33, 0x40, RZ ;  /* 0x0000004021097824 */ /* 0x000fe200078e00ff */
[----:B------:R-:W-:Y:S01]  /*1640*/  SHF.R.S32.HI R31, RZ, 0x1f, R231 ;  /* 0x0000001fff1f7819 */ /* 0x000fe200000114e7 */
[----:B------:R-:W-:Y:S01]  /*1650*/  IMAD.IADD R206, R8, 0x1, R6 ;  /* 0x0000000108ce7824 */ /* 0x000fe200078e0206 */
[----:B------:R-:W-:Y:S01]  /*1660*/  BSSY B1, `(.L_x_505) ;  /* 0x0000706000017945 */ /* 0x000fe20003800000 */
[----:B------:R-:W-:Y:S01]  /*1670*/  IMAD.X R5, R251, 0x1, R14, P3 ;  /* 0x00000001fb057824 */ /* 0x000fe200018e060e */
[----:B------:R-:W-:Y:S01]  /*1680*/  IADD3 R10, P2, P1, R10, R9, R17 ;  /* 0x000000090a0a7210 */ /* 0x000fe2000795e011 */
[C---:B------:R-:W-:Y:S01]  /*1690*/  IMAD R7, R8.reuse, c[0x0][0x374], R7 ;  /* 0x0000dd0008077a24 */ /* 0x040fe200078e0207 */
[----:B------:R-:W-:Y:S01]  /*16a0*/  SHF.R.S32.HI R9, RZ, 0x1f, R9 ;  /* 0x0000001fff097819 */ /* 0x000fe20000011409 */
[----:B------:R-:W-:Y:S01]  /*16b0*/  IMAD.WIDE.U32 R4, R8, c[0x0][0x370], R4 ;  /* 0x0000dc0008047a25 */ /* 0x000fe200078e0004 */
[----:B------:R-:W-:-:S02]  /*16c0*/  IADD3 R6, P3, R231, R8, RZ ;  /* 0x00000008e7067210 */ /* 0x000fc40007f7e0ff */
[----:B------:R-:W-:Y:S01]  /*16d0*/  IADD3.X R14, R12, R9, R23, P2, P1 ;  /* 0x000000090c0e7210 */ /* 0x000fe200017e2417 */
[----:B------:R-:W-:Y:S01]  /*16e0*/  IMAD.IADD R17, R8, 0x1, R0 ;  /* 0x0000000108117824 */ /* 0x000fe200078e0200 */
[----:B------:R-:W-:Y:S01]  /*16f0*/  IADD3 R12, P2, P1, R29, R10, R18 ;  /* 0x0000000a1d0c7210 */ /* 0x000fe2000795e012 */
[----:B------:R-:W-:Y:S01]  /*1700*/  IMAD.IADD R5, R5, 0x1, R7 ;  /* 0x0000000105057824 */ /* 0x000fe200078e0207 */
[----:B------:R-:W-:Y:S01]  /*1710*/  IADD3 R7, -R204, R233, R21 ;  /* 0x000000e9cc077210 */ /* 0x000fe20007ffe115 */
[----:B------:R-:W-:Y:S02]  /*1720*/  IMAD.X R0, R31, 0x1, R16, P3 ;  /* 0x000000011f007824 */ /* 0x000fe400018e0610 */
[----:B------:R-:W-:Y:S01]  /*1730*/  IMAD.WIDE.U32 R4, R36, c[0x0][0x378], R4 ;  /* 0x0000de0024047a25 */ /* 0x000fe200078e0004 */
[----:B-1----:R-:W-:-:S03]  /*1740*/  SHF.R.S32.HI R9, RZ, 0x1f, R11 ;  /* 0x0000001fff097819 */ /* 0x002fc6000001140b */
[----:B------:R-:W-:Y:S01]  /*1750*/  IMAD R10, R0, c[0x0][0x190], RZ ;  /* 0x00006400000a7a24 */ /* 0x000fe200078e02ff */
[-C--:B------:R-:W-:Y:S01]  /*1760*/  LEA.HI R9, R9, R11.reuse, RZ, 0x5 ;  /* 0x0000000b09097211 */ /* 0x080fe200078f28ff */
[----:B------:R-:W-:Y:S01]  /*1770*/  IMAD.MOV.U32 R207, RZ, RZ, 0x4 ;  /* 0x00000004ffcf7424 */ /* 0x000fe200078e00ff */
[----:B------:R-:W-:Y:S01]  /*1780*/  IADD3 R0, R7, -c[0x0][0x2e8], RZ ;  /* 0x8000ba0007007a10 */ /* 0x000fe20007ffe0ff */
[C---:B------:R-:W-:Y:S01]  /*1790*/  IMAD R13, R6.reuse, c[0x0][0x194], R10 ;  /* 0x00006500060d7a24 */ /* 0x040fe200078e020a */
[----:B------:R-:W-:Y:S01]  /*17a0*/  LOP3.LUT R23, R9, 0xffffffe0, RZ, 0xc0, !PT ;  /* 0xffffffe009177812 */ /* 0x000fe200078ec0ff */
[----:B------:R-:W-:Y:S01]  /*17b0*/  IMAD.WIDE.U32 R6, R6, c[0x0][0x190], R250 ;  /* 0x0000640006067a25 */ /* 0x000fe200078e00fa */
[----:B------:R-:W-:Y:S02]  /*17c0*/  SHF.R.S32.HI R8, RZ, 0x5, R9 ;  /* 0x00000005ff087819 */ /* 0x000fe40000011409 */
[----:B------:R-:W-:Y:S01]  /*17d0*/  IADD3 R23, -R23, R11, RZ ;  /* 0x0000000b17177210 */ /* 0x000fe20007ffe1ff */
[----:B------:R-:W-:Y:S01]  /*17e0*/  IMAD R11, R34, c[0x0][0x378], RZ ;  /* 0x0000de00220b7a24 */ /* 0x000fe200078e02ff */
[----:B------:R-:W-:-:S02]  /*17f0*/  SHF.R.S32.HI R9, RZ, 0x1f, R0 ;  /* 0x0000001fff097819 */ /* 0x000fc40000011400 */
[----:B------:R-:W-:Y:S01]  /*1800*/  IADD3 R6, P3, R30, R6, RZ ;  /* 0x000000061e067210 */ /* 0x000fe20007f7e0ff */
[----:B------:R-:W-:Y:S01]  /*1810*/  IMAD R8, R8, R33, R23 ;  /* 0x0000002108087224 */ /* 0x000fe200078e0217 */
[----:B------:R-:W-:Y:S01]  /*1820*/  LEA.HI R10, R9, R0, RZ, 0x6 ;  /* 0x00000000090a7211 */ /* 0x000fe200078f30ff */
[----:B------:R-:W-:Y:S01]  /*1830*/  IMAD R11, R36, c[0x0][0x37c], R11 ;  /* 0x0000df00240b7a24 */ /* 0x000fe200078e020b */
[----:B------:R-:W-:Y:S01]  /*1840*/  IADD3.X R0, R20, R14, R15, P2, P1 ;  /* 0x0000000e14007210 */ /* 0x000fe200017e240f */
[----:B------:R-:W-:Y:S01]  /*1850*/  IMAD.WIDE R14, R17, R207, c[0x0][0x3c8] ;  /* 0x0000f200110e7625 */ /* 0x000fe200078e02cf */
[----:B------:R-:W-:Y:S02]  /*1860*/  IADD3 R9, P1, R8, R12, RZ ;  /* 0x0000000c08097210 */ /* 0x000fe40007f3e0ff */
[----:B------:R-:W-:Y:S01]  /*1870*/  IADD3.X R7, R24, R7, R13, P3, !PT ;  /* 0x0000000718077210 */ /* 0x000fe20001ffe40d */
[----:B------:R-:W-:Y:S01]  /*1880*/  IMAD.IADD R5, R5, 0x1, R11 ;  /* 0x0000000105057824 */ /* 0x000fe200078e020b */
[----:B------:R-:W-:Y:S01]  /*1890*/  LEA.HI.X.SX32 R12, R8, R0, 0x1, P1 ;  /* 0x00000000080c7211 */ /* 0x000fe200008f0eff */
[----:B------:R-:W-:Y:S01]  /*18a0*/  IMAD R11, R34, c[0x0][0x1a8], RZ ;  /* 0x00006a00220b7a24 */ /* 0x000fe200078e02ff */
[----:B------:R-:W-:Y:S01]  /*18b0*/  SHF.R.S32.HI R0, RZ, 0x6, R10 ;  /* 0x00000006ff007819 */ /* 0x000fe2000001140a */
[----:B------:R-:W-:Y:S01]  /*18c0*/  IMAD R8, R31, c[0x0][0x370], RZ ;  /* 0x0000dc001f087a24 */ /* 0x000fe200078e02ff */
[C---:B------:R-:W-:Y:S01]  /*18d0*/  LEA R203, P1, R9.reuse, c[0x0][0x350], 0x2 ;  /* 0x0000d40009cb7a11 */ /* 0x040fe200078210ff */
[C---:B------:R-:W-:Y:S01]  /*18e0*/  IMAD R11, R36.reuse, c[0x0][0x1ac], R11 ;  /* 0x00006b00240b7a24 */ /* 0x040fe200078e020b */
[----:B------:R-:W-:Y:S01]  /*18f0*/  IMNMX R230, RZ, R0, !PT ;  /* 0x00000000ffe67217 */ /* 0x000fe20007800200 */
[----:B------:R-:W-:Y:S01]  /*1900*/  IMAD.WIDE.U32 R6, R36, c[0x0][0x1a8], R6 ;  /* 0x00006a0024067a25 */ /* 0x000fe200078e0006 */
[----:B------:R-:W-:-:S02]  /*1910*/  LEA.HI.X R202, R9, c[0x0][0x354], R12, 0x2, P1 ;  /* 0x0000d50009ca7a11 */ /* 0x000fc400008f140c */
[----:B------:R-:W-:Y:S01]  /*1920*/  ISETP.GT.AND P4, PT, R192, R230, PT ;  /* 0x000000e6c000720c */ /* 0x000fe20003f84270 */
[----:B------:R-:W-:Y:S01]  /*1930*/  IMAD R0, R231, c[0x0][0x374], R8 ;  /* 0x0000dd00e7007a24 */ /* 0x000fe200078e0208 */
[----:B------:R-:W-:Y:S01]  /*1940*/  IADD3 R11, R7, R11, RZ ;  /* 0x0000000b070b7210 */ /* 0x000fe20007ffe0ff */
[----:B------:R-:W-:Y:S01]  /*1950*/  IMAD.WIDE.U32 R4, R231, c[0x0][0x370], R4 ;  /* 0x0000dc00e7047a25 */ /* 0x000fe200078e0004 */
[----:B------:R-:W-:Y:S02]  /*1960*/  LEA R200, P3, R6, c[0x0][0x160], 0x1 ;  /* 0x0000580006c87a11 */ /* 0x000fe400078608ff */
[----:B------:R-:W-:Y:S01]  /*1970*/  IADD3 R192, R192, -0x1, RZ ;  /* 0xffffffffc0c07810 */ /* 0x000fe20007ffe0ff */
[----:B------:R-:W-:Y:S01]  /*1980*/  IMAD.IADD R0, R5, 0x1, R0 ;  /* 0x0000000105007824 */ /* 0x000fe200078e0200 */
[----:B------:R-:W-:Y:S01]  /*1990*/  LEA R198, P2, R4, c[0x0][0x330], 0x1 ;  /* 0x0000cc0004c67a11 */ /* 0x000fe200078408ff */
[----:B------:R-:W-:Y:S01]  /*19a0*/  IMAD.MOV.U32 R213, RZ, RZ, R14 ;  /* 0x000000ffffd57224 */ /* 0x000fe200078e000e */
[----:B------:R-:W-:Y:S01]  /*19b0*/  LEA.HI.X R201, R6, c[0x0][0x164], R11, 0x1, P3 ;  /* 0x0000590006c97a11 */ /* 0x000fe200018f0c0b */
[----:B------:R-:W-:Y:S01]  /*19c0*/  IMAD.MOV.U32 R212, RZ, RZ, R15 ;  /* 0x000000ffffd47224 */ /* 0x000fe200078e000f */
[----:B------:R-:W-:Y:S01]  /*19d0*/  LEA.HI.X R199, R4, c[0x0][0x334], R0, 0x1, P2 ;  /* 0x0000cd0004c77a11 */ /* 0x000fe200010f0c00 */
[----:B------:R-:W-:Y:S01]  /*19e0*/  IMAD.WIDE R206, R206, R207, c[0x0][0x200] ;  /* 0x00008000cece7625 */ /* 0x000fe200078e02cf */
        /* <DEDUP_REMOVED lines=16> */
.L_x_511:
        /* <DEDUP_REMOVED lines=15> */
.L_x_512:
        /* <DEDUP_REMOVED lines=24> */
.L_x_514:
[----:B------:R-:W-:Y:S05]  /*1d60*/  BSYNC B0 ;  /* 0x0000000000007941 */ /* 0x000fea0003800000 */
.L_x_513:
[----:B------:R-:W-:Y:S01]  /*1d70*/  IADD3 R0, R231, 0x40, RZ ;  /* 0x00000040e7007810 */ /* 0x000fe20007ffe0ff */
[----:B------:R-:W-:Y:S03]  /*1d80*/  BSSY B0, `(.L_x_515) ;  /* 0x000000f000007945 */ /* 0x000fe60003800000 */
[----:B------:R-:W-:-:S13]  /*1d90*/  ISETP.GE.AND P0, PT, R0, R10, PT ;  /* 0x0000000a0000720c */ /* 0x000fda0003f06270 */
        /* <DEDUP_REMOVED lines=13> */
.L_x_516:
[----:B------:R-:W-:Y:S05]  /*1e70*/  BSYNC B0 ;  /* 0x0000000000007941 */ /* 0x000fea0003800000 */
.L_x_515:
        /* <DEDUP_REMOVED lines=22> */
.L_x_518:
[----:B------:R-:W-:Y:S05]  /*1fe0*/  BSYNC B0 ;  /* 0x0000000000007941 */ /* 0x000fea0003800000 */
.L_x_517:
        /* <DEDUP_REMOVED lines=14> */
.L_x_510:
[----:B------:R-:W-:Y:S01]  /*20d0*/  IMAD R0, R215, -0x80, R204 ;  /* 0xffffff80d7007824 */ /* 0x000fe200078e02cc */
[----:B------:R-:W-:Y:S01]  /*20e0*/  IADD3 R4, R231, 0x40, RZ ;  /* 0x00000040e7047810 */ /* 0x000fe20007ffe0ff */
[----:B------:R-:W-:Y:S01]  /*20f0*/  IMAD R8, R19, c[0x0][0x198], RZ ;  /* 0x0000660013087a24 */ /* 0x000fe200078e02ff */
[----:B------:R-:W-:Y:S01]  /*2100*/  LEA.HI R10, R192, R192, RZ, 0x1 ;  /* 0x000000c0c00a7211 */ /* 0x000fe200078f08ff */
[----:B------:R-:W-:Y:S01]  /*2110*/  IMAD.WIDE.U32 R6, R21, c[0x0][0x198], R250 ;  /* 0x0000660015067a25 */ /* 0x000fe200078e00fa */
[-C--:B------:R-:W-:Y:S01]  /*2120*/  ISETP.GE.AND P0, PT, R4, R0.reuse, PT ;  /* 0x000000000400720c */ /* 0x080fe20003f06270 */
[----:B------:R-:W-:Y:S01]  /*2130*/  @P6 BAR.SYNC.DEFER_BLOCKING 0x0 ;  /* 0x0000000000006b1d */ /* 0x000fe20000010000 */
[----:B------:R-:W-:Y:S01]  /*2140*/  ISETP.GE.AND P1, PT, R231, R0, PT ;  /* 0x00000000e700720c */ /* 0x000fe20003f26270 */
[----:B------:R-:W-:Y:S01]  /*2150*/  IMAD R9, R21, c[0x0][0x19c], R8 ;  /* 0x0000670015097a24 */ /* 0x000fe200078e0208 */
[----:B------:R-:W-:Y:S01]  /*2160*/  IADD3 R6, P2, R27, R6, RZ ;  /* 0x000000061b067210 */ /* 0x000fe20007f5e0ff */
[----:B------:R-:W-:Y:S01]  /*2170*/  IMAD.WIDE.U32 R4, R21, c[0x0][0x1a0], R250 ;  /* 0x0000680015047a25 */ /* 0x000fe200078e00fa */
[----:B------:R-:W-:-:S02]  /*2180*/  MOV R217, c[0x0][0x30c] ;  /* 0x0000c30000d97a02 */ /* 0x000fc40000000f00 */
[----:B------:R-:W-:Y:S01]  /*2190*/  IADD3.X R7, R28, R7, R9, P2, !PT ;  /* 0x000000071c077210 */ /* 0x000fe200017fe409 */
[----:B------:R-:W-:Y:S01]  /*21a0*/  IMAD R8, R19, c[0x0][0x1a0], RZ ;  /* 0x0000680013087a24 */ /* 0x000fe200078e02ff */
[----:B------:R-:W-:Y:S01]  /*21b0*/  IADD3 R4, P2, R25, R4, RZ ;  /* 0x0000000419047210 */ /* 0x000fe20007f5e0ff */
[C---:B------:R-:W-:Y:S02]  /*21c0*/  IMAD R0, R22.reuse, c[0x0][0x1b8], RZ ;  /* 0x00006e0016007a24 */ /* 0x040fe400078e02ff */
[----:B------:R-:W-:Y:S02]  /*21d0*/  IMAD R8, R21, c[0x0][0x1a4], R8 ;  /* 0x0000690015087a24 */ /* 0x000fe400078e0208 */
[----:B------:R-:W-:Y:S02]  /*21e0*/  IMAD R9, R22, c[0x0][0x1b0], RZ ;  /* 0x00006c0016097a24 */ /* 0x000fe400078e02ff */
[----:B------:R-:W-:Y:S01]  /*21f0*/  IMAD.WIDE.U32 R6, R3, c[0x0][0x1b0], R6 ;  /* 0x00006c0003067a25 */ /* 0x000fe200078e0006 */
[----:B------:R-:W-:-:S02]  /*2200*/  IADD3.X R5, R26, R5, R8, P2, !PT ;  /* 0x000000051a057210 */ /* 0x000fc400017fe408 */
[----:B------:R-:W-:Y:S01]  /*2210*/  LOP3.LUT R8, R10, 0xfffffffe, RZ, 0xc0, !PT ;  /* 0xfffffffe0a087812 */ /* 0x000fe200078ec0ff */
[----:B------:R-:W-:Y:S01]  /*2220*/  IMAD R10, R3, c[0x0][0x1bc], R0 ;  /* 0x00006f00030a7a24 */ /* 0x000fe200078e0200 */
[----:B------:R-:W-:Y:S01]  /*2230*/  @!P0 IADD3 R0, P2, R231, 0x40, RZ ;  /* 0x00000040e7008810 */ /* 0x000fe20007f5e0ff */
[C---:B------:R-:W-:Y:S01]  /*2240*/  IMAD R9, R3.reuse, c[0x0][0x1b4], R9 ;  /* 0x00006d0003097a24 */ /* 0x040fe200078e0209 */
[----:B------:R-:W-:Y:S01]  /*2250*/  @!P0 MOV R12, R6 ;  /* 0x00000006000c8202 */ /* 0x000fe20000000f00 */
[----:B------:R-:W-:-:S04]  /*2260*/  IMAD.WIDE.U32 R4, R3, c[0x0][0x1b8], R4 ;  /* 0x00006e0003047a25 */ /* 0x000fc800078e0004 */
[----:B------:R-:W-:Y:S01]  /*2270*/  @!P0 IMAD.X R3, RZ, RZ, R31, P2 ;  /* 0x000000ffff038224 */ /* 0x000fe200010e061f */
[----:B------:R-:W-:Y:S01]  /*2280*/  @!P0 IADD3 R14, P2, R231, 0x40, RZ ;  /* 0x00000040e70e8810 */ /* 0x000fe20007f5e0ff */
[----:B------:R-:W-:Y:S02]  /*2290*/  IMAD.IADD R7, R7, 0x1, R9 ;  /* 0x0000000107077824 */ /* 0x000fe400078e0209 */
[----:B------:R-:W-:Y:S02]  /*22a0*/  @!P0 IMAD R3, R3, c[0x0][0x198], RZ ;  /* 0x0000660003038a24 */ /* 0x000fe400078e02ff */
[----:B------:R-:W-:Y:S02]  /*22b0*/  @!P0 IMAD.MOV.U32 R13, RZ, RZ, R7 ;  /* 0x000000ffff0d8224 */ /* 0x000fe400078e0007 */
[----:B------:R-:W-:Y:S02]  /*22c0*/  IMAD.IADD R8, R192, 0x1, -R8 ;  /* 0x00000001c0087824 */ /* 0x000fe400078e0a08 */
[----:B------:R-:W-:-:S02]  /*22d0*/  IMAD.IADD R5, R5, 0x1, R10 ;  /* 0x0000000105057824 */ /* 0x000fc400078e020a */
[C---:B------:R-:W-:Y:S01]  /*22e0*/  @!P0 IMAD R10, R0.reuse, c[0x0][0x19c], R3 ;  /* 0x00006700000a8a24 */ /* 0x040fe200078e0203 */
[----:B------:R-:W-:Y:S01]  /*22f0*/  @!P0 IADD3.X R3, RZ, R31, RZ, P2, !PT ;  /* 0x0000001fff038210 */ /* 0x000fe200017fe4ff */
[----:B------:R-:W-:Y:S01]  /*2300*/  @!P0 IMAD.WIDE.U32 R12, R0, c[0x0][0x198], R12 ;  /* 0x00006600000c8a25 */ /* 0x000fe200078e000c */
[----:B------:R-:W-:-:S03]  /*2310*/  ISETP.NE.AND P3, PT, R8, 0x1, PT ;  /* 0x000000010800780c */ /* 0x000fc60003f65270 */
[C---:B------:R-:W-:Y:S02]  /*2320*/  @!P1 IMAD R0, R31.reuse, c[0x0][0x198], RZ ;  /* 0x000066001f009a24 */ /* 0x040fe400078e02ff */
[----:B------:R-:W-:Y:S02]  /*2330*/  @!P1 IMAD R8, R31, c[0x0][0x1a0], RZ ;  /* 0x000068001f089a24 */ /* 0x000fe400078e02ff */
[C---:B------:R-:W-:Y:S02]  /*2340*/  @!P1 IMAD R0, R231.reuse, c[0x0][0x19c], R0 ;  /* 0x00006700e7009a24 */ /* 0x040fe400078e0200 */
[----:B------:R-:W-:-:S04]  /*2350*/  @!P1 IMAD.WIDE.U32 R6, R231, c[0x0][0x198], R6 ;  /* 0x00006600e7069a25 */ /* 0x000fc800078e0006 */
[----:B------:R-:W-:Y:S02]  /*2360*/  @!P0 IMAD R9, R3, c[0x0][0x1a0], RZ ;  /* 0x0000680003098a24 */ /* 0x000fe400078e02ff */
[----:B------:R-:W-:Y:S01]  /*2370*/  @!P1 IMAD R22, R231, c[0x0][0x1a4], R8 ;  /* 0x00006900e7169a24 */ /* 0x000fe200078e0208 */
[----:B------:R-:W-:Y:S01]  /*2380*/  @!P0 LEA R8, P4, R12, c[0x0][0x168], 0x1 ;  /* 0x00005a000c088a11 */ /* 0x000fe200078808ff */
[----:B------:R-:W-:Y:S01]  /*2390*/  @!P0 IMAD.IADD R3, R13, 0x1, R10 ;  /* 0x000000010d038824 */ /* 0x000fe200078e020a */
[----:B------:R-:W-:Y:S01]  /*23a0*/  @!P1 LEA R10, P5, R6, c[0x0][0x168], 0x1 ;  /* 0x00005a00060a9a11 */ /* 0x000fe200078a08ff */
[----:B------:R-:W-:Y:S02]  /*23b0*/  @!P1 IMAD.IADD R0, R7, 0x1, R0 ;  /* 0x0000000107009824 */ /* 0x000fe400078e0200 */
[----:B------:R-:W-:-:S03]  /*23c0*/  @!P1 IMAD.WIDE.U32 R16, R231, c[0x0][0x1a0], R4 ;  /* 0x00006800e7109a25 */ /* 0x000fc600078e0004 */
[----:B------:R-:W-:Y:S01]  /*23d0*/  @!P1 LEA.HI.X R11, R6, c[0x0][0x16c], R0, 0x1, P5 ;  /* 0x00005b00060b9a11 */ /* 0x000fe200028f0c00 */
[----:B------:R-:W-:Y:S01]  /*23e0*/  @!P0 IMAD.MOV.U32 R19, RZ, RZ, R5 ;  /* 0x000000ffff138224 */ /* 0x000fe200078e0005 */
[----:B------:R-:W-:Y:S01]  /*23f0*/  @!P1 LEA R6, P5, R16, c[0x0][0x170], 0x1 ;  /* 0x00005c0010069a11 */ /* 0x000fe200078a08ff */
[----:B------:R-:W-:Y:S02]  /*2400*/  IMAD R20, R192, -0x40, R233 ;  /* 0xffffffc0c0147824 */ /* 0x000fe400078e02e9 */
[----:B------:R-:W-:Y:S01]  /*2410*/  @!P0 IMAD R5, R14, c[0x0][0x1a4], R9 ;  /* 0x000069000e058a24 */ /* 0x000fe200078e0209 */
[----:B------:R-:W-:Y:S01]  /*2420*/  @!P0 LEA.HI.X R9, R12, c[0x0][0x16c], R3, 0x1, P4 ;  /* 0x00005b000c098a11 */ /* 0x000fe200020f0c03 */
[----:B------:R-:W-:Y:S01]  /*2430*/  @!P1 IMAD.IADD R3, R17, 0x1, R22 ;  /* 0x0000000111039824 */ /* 0x000fe200078e0216 */
[----:B------:R-:W-:Y:S01]  /*2440*/  ISETP.GE.AND P2, PT, R231, R20, PT ;  /* 0x00000014e700720c */ /* 0x000fe20003f46270 */
[----:B------:R-:W-:Y:S02]  /*2450*/  IMAD.SHL.U32 R0, R242, 0x2, RZ ;  /* 0x00000002f2007824 */ /* 0x000fe400078e00ff */
[----:B------:R-:W-:Y:S01]  /*2460*/  IMAD.MOV.U32 R216, RZ, RZ, c[0x0][0x308] ;  /* 0x0000c200ffd87624 */ /* 0x000fe200078e00ff */
[----:B------:R-:W-:Y:S01]  /*2470*/  @!P1 LEA.HI.X R7, R16, c[0x0][0x174], R3, 0x1, P5 ;  /* 0x00005d0010079a11 */ /* 0x000fe200028f0c03 */
[----:B------:R-:W-:Y:S01]  /*2480*/  @!P0 IMAD.MOV.U32 R18, RZ, RZ, R4 ;  /* 0x000000ffff128224 */ /* 0x000fe200078e0004 */
[----:B------:R-:W-:-:S03]  /*2490*/  IADD3 R3, R242, 0x1800, RZ ;  /* 0x00001800f2037810 */ /* 0x000fc60007ffe0ff */
[----:B------:R-:W-:Y:S01]  /*24a0*/  @!P0 IMAD.WIDE.U32 R14, R14, c[0x0][0x1a0], R18 ;  /* 0x000068000e0e8a25 */ /* 0x000fe200078e0012 */
[----:B------:R-:W-:-:S03]  /*24b0*/  SEL R3, R3, R242, !P3 ;  /* 0x000000f203037207 */ /* 0x000fc60005800000 */
[----:B------:R-:W-:Y:S01]  /*24c0*/  @P2 STS [R0+0x6000], RZ ;  /* 0x006000ff00002388 */ /* 0x000fe20000000800 */
[----:B------:R-:W-:Y:S01]  /*24d0*/  @!P0 IADD3 R5, R15, R5, RZ ;  /* 0x000000050f058210 */ /* 0x000fe20007ffe0ff */
[----:B------:R-:W-:Y:S01]  /*24e0*/  IMAD.SHL.U32 R197, R3, 0x2, RZ ;  /* 0x0000000203c57824 */ /* 0x000fe200078e00ff */
[C---:B------:R-:W-:Y:S01]  /*24f0*/  @!P0 LEA R4, P4, R14.reuse, c[0x0][0x170], 0x1 ;  /* 0x00005c000e048a11 */ /* 0x040fe200078808ff */
[----:B------:R-:W-:Y:S03]  /*2500*/  @P2 STS [R0+0x6004], RZ ;  /* 0x006004ff00002388 */ /* 0x000fe60000000800 */
[----:B------:R-:W-:Y:S01]  /*2510*/  @!P0 LEA.HI.X R5, R14, c[0x0][0x174], R5, 0x1, P4 ;  /* 0x00005d000e058a11 */ /* 0x000fe200020f0c05 */
        /* <DEDUP_REMOVED lines=66> */
[----:B------:R1:W-:Y:S04]  /*2940*/  @!P0 LDGSTS.E.BYPASS.LTC128B.128 [R0+0x14000], [R4.64+0x80] ;  /* 0x1400008004008fae */ /* 0x0003e8000b901d46 */
[----:B------:R-:W0:Y:S04]  /*2950*/  LDGDEPBAR ;  /* 0x00000000000079af */ /* 0x000e280000000000 */
[----:B---3--:R3:W4:Y:S01]  /*2960*/  LDG.E.64 R6, [R216.64+0x8] ;  /* 0x00000806d8067981 */ /* 0x008722000c1e1b00 */
[----:B------:R-:W-:Y:S01]  /*2970*/  IADD3 R3, R205, 0x20, RZ ;  /* 0x00000020cd037810 */ /* 0x000fe20007ffe0ff */
[----:B------:R-:W-:Y:S01]  /*2980*/  IMAD.MOV.U32 R208, RZ, RZ, 0x7f800000 ;  /* 0x7f800000ffd07424 */ /* 0x000fe200078e00ff */
[----:B------:R-:W-:Y:S01]  /*2990*/  MOV R209, 0x7f800000 ;  /* 0x7f80000000d17802 */ /* 0x000fe20000000f00 */
[----:B------:R-:W-:Y:S01]  /*29a0*/  IMAD.MOV.U32 R210, RZ, RZ, 0x7f800000 ;  /* 0x7f800000ffd27424 */ /* 0x000fe200078e00ff */
[-C--:B------:R-:W-:Y:S01]  /*29b0*/  ISETP.GE.AND P1, PT, R3, R20.reuse, PT ;  /* 0x000000140300720c */ /* 0x080fe20003f26270 */
[----:B------:R-:W-:Y:S01]  /*29c0*/  IMAD.MOV.U32 R211, RZ, RZ, 0x7f800000 ;  /* 0x7f800000ffd37424 */ /* 0x000fe200078e00ff */
[----:B------:R-:W-:-:S02]  /*29d0*/  ISETP.GE.AND P4, PT, R205, R20, PT ;  /* 0x00000014cd00720c */ /* 0x000fc40003f86270 */
[C---:B-1----:R-:W-:Y:S02]  /*29e0*/  IADD3 R0, R205.reuse, 0x28, RZ ;  /* 0x00000028cd007810 */ /* 0x042fe40007ffe0ff */
[C---:B------:R-:W-:Y:S02]  /*29f0*/  IADD3 R4, R205.reuse, 0x8, RZ ;  /* 0x00000008cd047810 */ /* 0x040fe40007ffe0ff */
[-C--:B------:R-:W-:Y:S01]  /*2a00*/  ISETP.GE.AND P0, PT, R0, R20.reuse, PT ;  /* 0x000000140000720c */ /* 0x080fe20003f06270 */
[----:B---3--:R-:W3:Y:S01]  /*2a10*/  LDG.E.64 R216, [R216.64] ;  /* 0x00000006d8d87981 */ /* 0x008ee2000c1e1b00 */
[----:B------:R-:W-:Y:S01]  /*2a20*/  ISETP.GE.AND P2, PT, R4, R20, PT ;  /* 0x000000140400720c */ /* 0x000fe20003f46270 */
[----:B------:R-:W-:Y:S01]  /*2a30*/  IMAD.WIDE R4, R205, 0x4, R206 ;  /* 0x00000004cd047825 */ /* 0x000fe200078e02ce */
[----:B------:R-:W-:-:S04]  /*2a40*/  SHF.R.S32.HI R3, RZ, 0x1f, R23 ;  /* 0x0000001fff037819 */ /* 0x000fc80000011417 */
[----:B------:R1:W5:Y:S05]  /*2a50*/  @!P1 LDG.E R208, [R4.64+0x80] ;  /* 0x0000800604d09981 */ /* 0x00036a000c1e1900 */
[----:B------:R-:W-:Y:S01]  /*2a60*/  @!P0 IMAD.WIDE R8, R0, 0x4, R206 ;  /* 0x0000000400088825 */ /* 0x000fe200078e02ce */
[----:B------:R1:W5:Y:S03]  /*2a70*/  @!P4 LDG.E R210, [R4.64] ;  /* 0x0000000604d2c981 */ /* 0x000366000c1e1900 */
[----:B------:R-:W-:Y:S01]  /*2a80*/  IMAD R0, R35, c[0x0][0x1c0], R36 ;  /* 0x0000700023007a24 */ /* 0x000fe200078e0224 */
[----:B------:R2:W5:Y:S03]  /*2a90*/  @!P0 LDG.E R209, [R8.64] ;  /* 0x0000000608d18981 */ /* 0x000566000c1e1900 */
[----:B------:R-:W-:Y:S01]  /*2aa0*/  IMAD.SHL.U32 R0, R0, 0x20, RZ ;  /* 0x0000002000007824 */ /* 0x000fe200078e00ff */
[----:B------:R1:W5:Y:S01]  /*2ab0*/  @!P2 LDG.E R211, [R4.64+0x20] ;  /* 0x0000200604d3a981 */ /* 0x000362000c1e1900 */
[----:B------:R-:W-:Y:S01]  /*2ac0*/  IADD3 R21, R233, 0x80, R21 ;  /* 0x00000080e9157810 */ /* 0x000fe20007ffe015 */
[----:B------:R-:W-:Y:S01]  /*2ad0*/  CS2R R126, SRZ ;  /* 0x00000000007e7805 */ /* 0x000fe2000001ff00 */
[----:B------:R-:W-:Y:S01]  /*2ae0*/  CS2R R124, SRZ ;  /* 0x00000000007c7805 */ /* 0x000fe2000001ff00 */
[----:B------:R-:W-:Y:S01]  /*2af0*/  CS2R R130, SRZ ;  /* 0x0000000000827805 */ /* 0x000fe2000001ff00 */
[----:B------:R-:W-:Y:S01]  /*2b00*/  CS2R R128, SRZ ;  /* 0x0000000000807805 */ /* 0x000fe2000001ff00 */
[----:B------:R-:W-:Y:S01]  /*2b10*/  CS2R R122, SRZ ;  /* 0x00000000007a7805 */ /* 0x000fe2000001ff00 */
[----:B------:R-:W-:Y:S01]  /*2b20*/  CS2R R120, SRZ ;  /* 0x0000000000787805 */ /* 0x000fe2000001ff00 */
[----:B------:R-:W-:Y:S01]  /*2b30*/  CS2R R118, SRZ ;  /* 0x0000000000767805 */ /* 0x000fe2000001ff00 */
[----:B-1----:R-:W-:Y:S01]  /*2b40*/  IMAD.SHL.U32 R4, R243, 0x20, RZ ;  /* 0x00000020f3047824 */ /* 0x002fe200078e00ff */
        /* <DEDUP_REMOVED lines=42> */
[----:B----4-:R-:W-:-:S02]  /*2df0*/  IADD3 R23, P1, P0, R0, R6, R23 ;  /* 0x0000000600177210 */ /* 0x010fc4000783e017 */
[----:B------:R-:W-:-:S04]  /*2e00*/  SHF.R.S32.HI R0, RZ, 0x1f, R0 ;  /* 0x0000001fff007819 */ /* 0x000fc80000011400 */
[----:B------:R-:W-:Y:S02]  /*2e10*/  IADD3.X R229, R0, R7, R3, P1, P0 ;  /* 0x0000000700e57210 */ /* 0x000fe40000fe0403 */
[----:B------:R-:W-:-:S04]  /*2e20*/  IADD3 R0, R187, 0x1800, RZ ;  /* 0x00001800bb007810 */ /* 0x000fc80007ffe0ff */
[----:B------:R-:W-:-:S05]  /*2e30*/  SEL R0, R0, R187, !P3 ;  /* 0x000000bb00007207 */ /* 0x000fca0005800000 */
[----:B------:R-:W-:Y:S02]  /*2e40*/  IMAD.SHL.U32 R178, R0, 0x2, RZ ;  /* 0x0000000200b27824 */ /* 0x000fe400078e00ff */
[----:B------:R-:W-:-:S04]  /*2e50*/  IMAD.MOV.U32 R0, RZ, RZ, c[0x0][0x22c] ;  /* 0x00008b00ff007624 */ /* 0x000fc800078e00ff */
[----:B------:R-:W-:-:S04]  /*2e60*/  IMAD R0, R0, c[0x0][0x1c0], RZ ;  /* 0x0000700000007a24 */ /* 0x000fc800078e02ff */
[C---:B------:R-:W-:Y:S01]  /*2e70*/  IMAD.SHL.U32 R244, R0.reuse, 0x10, RZ ;  /* 0x0000001000f47824 */ /* 0x040fe200078e00ff */
[----:B------:R-:W-:-:S04]  /*2e80*/  SHF.L.U32 R214, R0, 0x3, RZ ;  /* 0x0000000300d67819 */ /* 0x000fc800000006ff */
[C---:B------:R-:W-:Y:S02]  /*2e90*/  IADD3 R246, R244.reuse, 0x40, RZ ;  /* 0x00000040f4f67810 */ /* 0x040fe40007ffe0ff */
[----:B------:R-:W-:-:S03]  /*2ea0*/  IADD3 R247, R244, 0x20, RZ ;  /* 0x00000020f4f77810 */ /* 0x000fc60007ffe0ff */
[C---:B------:R-:W-:Y:S01]  /*2eb0*/  IMAD.IADD R240, R214.reuse, 0x1, R246 ;  /* 0x00000001d6f07824 */ /* 0x040fe200078e02f6 */
[C---:B---3--:R-:W-:Y:S01]  /*2ec0*/  IADD3 R4, R217.reuse, 0x32370b8f, RZ ;  /* 0x32370b8fd9047810 */ /* 0x048fe20007ffe0ff */
[C---:B------:R-:W-:Y:S01]  /*2ed0*/  IMAD.IADD R241, R214.reuse, 0x1, R247 ;  /* 0x00000001d6f17824 */ /* 0x040fe200078e02f7 */
[C---:B------:R-:W-:Y:S02]  /*2ee0*/  IADD3 R5, R217.reuse, 0x76cf5d0a, RZ ;  /* 0x76cf5d0ad9057810 */ /* 0x040fe40007ffe0ff */
[C---:B------:R-:W-:Y:S02]  /*2ef0*/  IADD3 R4, R217.reuse, -0x56f99767, RZ ;  /* 0xa9066899d9047810 */ /* 0x040fe40007ffe0ff */
[C---:B------:R-:W-:Y:S01]  /*2f00*/  IADD3 R5, R217.reuse, -0x126145ec, RZ ;  /* 0xed9eba14d9057810 */ /* 0x040fe20007ffe0ff */
[C---:B------:R-:W-:Y:S01]  /*2f10*/  IMAD.IADD R5, R214.reuse, 0x1, R241 ;  /* 0x00000001d6057824 */ /* 0x040fe200078e02f1 */
[----:B------:R-:W-:Y:S02]  /*2f20*/  IADD3 R4, R217, 0x646e171e, RZ ;  /* 0x646e171ed9047810 */ /* 0x000fe40007ffe0ff */
[C---:B------:R-:W-:Y:S01]  /*2f30*/  IADD3 R4, R214.reuse, R240, RZ ;  /* 0x000000f0d6047210 */ /* 0x040fe20007ffe0ff */
[----:B------:R-:W-:Y:S01]  /*2f40*/  IMAD.IADD R220, R214, 0x1, R5 ;  /* 0x00000001d6dc7824 */ /* 0x000fe200078e0205 */
[----:B------:R-:W-:-:S02]  /*2f50*/  IADD3 R3, R185, 0x1800, RZ ;  /* 0x00001800b9037810 */ /* 0x000fc40007ffe0ff */
[----:B------:R-:W-:Y:S01]  /*2f60*/  IADD3 R218, R214, R4, RZ ;  /* 0x00000004d6da7210 */ /* 0x000fe20007ffe0ff */
[----:B------:R-:W-:Y:S01]  /*2f70*/  IMAD.WIDE.U32 R234, R23, -0x2daee0ad, RZ ;  /* 0xd2511f5317ea7825 */ /* 0x000fe200078e00ff */
[----:B------:R-:W-:Y:S02]  /*2f80*/  LOP3.LUT R229, R229, R216, RZ, 0x3c, !PT ;  /* 0x000000d8e5e57212 */ /* 0x000fe400078e3cff */
[----:B------:R-:W-:Y:S01]  /*2f90*/  IADD3 R228, R216, -0x61c88647, RZ ;  /* 0x9e3779b9d8e47810 */ /* 0x000fe20007ffe0ff */
[----:B------:R-:W-:Y:S01]  /*2fa0*/  IMAD.IADD R219, R214, 0x1, R220 ;  /* 0x00000001d6db7824 */ /* 0x000fe200078e02dc */
[C---:B------:R-:W-:Y:S02]  /*2fb0*/  IADD3 R238, R216.reuse, 0x3c6ef372, RZ ;  /* 0x3c6ef372d8ee7810 */ /* 0x040fe40007ffe0ff */
[C---:B------:R-:W-:Y:S02]  /*2fc0*/  IADD3 R227, R216.reuse, -0x255992d5, RZ ;  /* 0xdaa66d2bd8e37810 */ /* 0x040fe40007ffe0ff */
[----:B------:R-:W-:-:S02]  /*2fd0*/  IADD3 R226, R216, 0x78dde6e4, RZ ;  /* 0x78dde6e4d8e27810 */ /* 0x000fc40007ffe0ff */
[C---:B------:R-:W-:Y:S02]  /*2fe0*/  IADD3 R225, R216.reuse, 0x1715609d, RZ ;  /* 0x1715609dd8e17810 */ /* 0x040fe40007ffe0ff */
[----:B------:R-:W-:Y:S01]  /*2ff0*/  IADD3 R223, R216, -0x4ab325aa, RZ ;  /* 0xb54cda56d8df7810 */ /* 0x000fe20007ffe0ff */
[----:B------:R-:W-:Y:S01]  /*3000*/  IMAD.IADD R216, R214, 0x1, R218 ;  /* 0x00000001d6d87824 */ /* 0x000fe200078e02da */
[----:B------:R-:W-:Y:S02]  /*3010*/  SEL R3, R3, R185, !P3 ;  /* 0x000000b903037207 */ /* 0x000fe40005800000 */
[----:B------:R-:W-:Y:S01]  /*3020*/  IADD3 R224, R217, -0x4498517b, RZ ;  /* 0xbb67ae85d9e07810 */ /* 0x000fe20007ffe0ff */
[C---:B------:R-:W-:Y:S01]  /*3030*/  IMAD.U32 R252, R0.reuse, -0x40, RZ ;  /* 0xffffffc000fc7824 */ /* 0x040fe200078e00ff */
[----:B------:R-:W-:Y:S01]  /*3040*/  SHF.L.U32 R3, R3, 0x1, RZ ;  /* 0x0000000103037819 */ /* 0x000fe200000006ff */
[----:B------:R-:W-:Y:S01]  /*3050*/  IMAD R249, R0, 0x38, RZ ;  /* 0x0000003800f97824 */ /* 0x000fe200078e02ff */
[----:B------:R-:W-:Y:S01]  /*3060*/  LOP3.LUT R224, R234, R224, RZ, 0x3c, !PT ;  /* 0x000000e0eae07212 */ /* 0x000fe200078e3cff */
[C---:B------:R-:W-:Y:S01]  /*3070*/  IMAD.IADD R221, R214.reuse, 0x1, R216 ;  /* 0x00000001d6dd7824 */ /* 0x040fe200078e02d8 */
[----:B--2---:R-:W-:-:S02]  /*3080*/  IADD3 R222, R214, R219, RZ ;  /* 0x000000dbd6de7210 */ /* 0x004fc40007ffe0ff */
.L_x_522:
        /* <DEDUP_REMOVED lines=97> */
[--C-:B------:R-:W-:Y:S01]  /*36a0*/  LOP3.LUT R160, R139, R144, R228.reuse, 0x96, !PT ;  /* 0x000000908ba07212 */ /* 0x100fe200078e96e4 */
        /* <DEDUP_REMOVED lines=56> */
[--C-:B------:R-:W-:Y:S01]  /*3a30*/  FFMA.FTZ R9, R9, c[0x0][0x23c], -R138.reuse ;  /* 0x00008f0009097a23 */ /* 0x100fe2000001088a */
        /* <DEDUP_REMOVED lines=91> */
[----:B------:R-:W-:Y:S01]  /*3ff0*/  LOP3.LUT R4, R17, R10, R225, 0x96, !PT ;  /* 0x0000000a11047212 */ /* 0x000fe200078e96e1 */
[----:B------:R-:W-:Y:S01]  /*4000*/  MUFU.EX2 R160, R20 ;  /* 0x0000001400a07308 */ /* 0x000fe20000000800 */
[--C-:B------:R-:W-:Y:S01]  /*4010*/  LOP3.LUT R11, R11, R162, R226.reuse, 0x96, !PT ;  /* 0x000000a20b0b7212 */ /* 0x100fe200078e96e2 */
        /* <DEDUP_REMOVED lines=370> */
[C---:B---3--:R-:W-:Y:S01]  /*5740*/  FADD.FTZ R5, -R0.reuse, R14 ;  /* 0x0000000e00057221 */ /* 0x048fe20000010100 */
        /* <DEDUP_REMOVED lines=67> */
.L_x_520:
        /* <DEDUP_REMOVED lines=13> */
[----:B------:R-:W-:Y:S01]  /*5c50*/  F2FP.BF16.PACK_AB R7, R158, R159 ;  /* 0x0000009f9e07723e */ /* 0x000fe200000010ff */
[----:B------:R-:W-:Y:S01]  /*5c60*/  IMAD.SHL.U32 R160, R242, 0x2, RZ ;  /* 0x00000002f2a07824 */ /* 0x000fe200078e00ff */
        /* <DEDUP_REMOVED lines=103> */
.L_x_521:
[----:B------:R-:W-:Y:S01]  /*62e0*/  LDSM.16.M88.4 R24, [R181] ;  /* 0x00000000b518783b */ /* 0x000fe20000000200 */
[C---:B------:R-:W-:Y:S01]  /*62f0*/  LEA R203, P0, R252.reuse, R162, 0x2 ;  /* 0x000000a2fccb7211 */ /* 0x040fe200078010ff */
[----:B------:R-:W-:Y:S02]  /*6300*/  IMAD.MOV.U32 R166, RZ, RZ, c[0x0][0x22c] ;  /* 0x00008b00ffa67624 */ /* 0x000fe400078e00ff */
[----:B------:R-:W2:Y:S01]  /*6310*/  LDSM.16.MT88.4 R8, [R0+0x9000] ;  /* 0x009000000008783b */ /* 0x000ea20000004200 */
[----:B------:R-:W-:Y:S01]  /*6320*/  LEA.HI.X.SX32 R202, R252, R163, 0x2, P0 ;  /* 0x000000a3fcca7211 */ /* 0x000fe200000f16ff */
[----:B------:R-:W-:Y:S02]  /*6330*/  IMAD R166, R166, c[0x0][0x1c0], RZ ;  /* 0x00007000a6a67a24 */ /* 0x000fe400078e02ff */
[----:B------:R-:W3:Y:S01]  /*6340*/  LDSM.16.MT88.4 R16, [R0+0xb000] ;  /* 0x00b000000010783b */ /* 0x000ee20000004200 */
[----:B------:R-:W-:Y:S02]  /*6350*/  IMAD.MOV.U32 R165, RZ, RZ, c[0x0][0x22c] ;  /* 0x00008b00ffa57624 */ /* 0x000fe400078e00ff */
[----:B------:R-:W-:Y:S01]  /*6360*/  IMAD R166, R166, 0x18, RZ ;  /* 0x00000018a6a67824 */ /* 0x000fe200078e02ff */
[----:B------:R-:W4:Y:S01]  /*6370*/  LDSM.16.MT88.4 R28, [R0+0xd000] ;  /* 0x00d00000001c783b */ /* 0x000f220000004200 */
[----:B------:R-:W-:Y:S02]  /*6380*/  IMAD R165, R165, c[0x0][0x1c0], RZ ;  /* 0x00007000a5a57a24 */ /* 0x000fe400078e02ff */
[----:B------:R-:W-:Y:S01]  /*6390*/  IMAD.MOV.U32 R164, RZ, RZ, c[0x0][0x22c] ;  /* 0x00008b00ffa47624 */ /* 0x000fe200078e00ff */
[----:B------:R-:W-:Y:S01]  /*63a0*/  LDSM.16.M88.4 R32, [R182] ;  /* 0x00000000b620783b */ /* 0x000fe20000000200 */
[----:B------:R-:W-:Y:S02]  /*63b0*/  IMAD.SHL.U32 R165, R165, 0x20, RZ ;  /* 0x00000020a5a57824 */ /* 0x000fe400078e00ff */
[----:B------:R-:W-:Y:S01]  /*63c0*/  IMAD R164, R164, c[0x0][0x1c0], RZ ;  /* 0x00007000a4a47a24 */ /* 0x000fe200078e02ff */
[----:B------:R-:W1:Y:S01]  /*63d0*/  LDSM.16.MT88.4 R132, [R0+0x9400] ;  /* 0x009400000084783b */ /* 0x000e620000004200 */
[----:B------:R-:W-:Y:S02]  /*63e0*/  IMAD.MOV.U32 R161, RZ, RZ, c[0x0][0x22c] ;  /* 0x00008b00ffa17624 */ /* 0x000fe400078e00ff */
[----:B------:R-:W-:Y:S01]  /*63f0*/  IMAD R164, R164, 0x28, RZ ;  /* 0x00000028a4a47824 */ /* 0x000fe200078e02ff */
[----:B------:R-:W1:Y:S01]  /*6400*/  LDSM.16.MT88.4 R136, [R0+0xb400] ;  /* 0x00b400000088783b */ /* 0x000e620000004200 */
[----:B------:R-:W-:Y:S03]  /*6410*/  IMAD R161, R161, c[0x0][0x1c0], RZ ;  /* 0x00007000a1a17a24 */ /* 0x000fe600078e02ff */
[----:B------:R-:W1:Y:S01]  /*6420*/  LDSM.16.MT88.4 R140, [R0+0xd400] ;  /* 0x00d40000008c783b */ /* 0x000e620000004200 */
[----:B------:R-:W-:Y:S03]  /*6430*/  IMAD R161, R161, 0x30, RZ ;  /* 0x00000030a1a17824 */ /* 0x000fe600078e02ff */
[----:B------:R-:W-:Y:S04]  /*6440*/  LDSM.16.M88.4 R144, [R184] ;  /* 0x00000000b890783b */ /* 0x000fe80000000200 */
[----:B------:R-:W1:Y:S04]  /*6450*/  LDSM.16.MT88.4 R148, [R0+0x9800] ;  /* 0x009800000094783b */ /* 0x000e680000004200 */
[----:B------:R-:W1:Y:S01]  /*6460*/  LDSM.16.MT88.4 R152, [R0+0xb800] ;  /* 0x00b800000098783b */ /* 0x000e620000004200 */
[C---:B--2---:R-:W-:Y:S03]  /*6470*/  HMMA.16816.F32.BF16 R4, R24.reuse, R8, RZ ;  /* 0x000000081804723c */ /* 0x044fe600000418ff */
[----:B------:R-:W-:Y:S05]  /*6480*/  LDSM.16.MT88.4 R156, [R0+0xbc00] ;  /* 0x00bc0000009c783b */ /* 0x000fea0000004200 */
        /* <DEDUP_REMOVED lines=8> */
[----:B------:R-:W-:Y:S07]  /*6510*/  LDSM.16.M88.4 R132, [R183] ;  /* 0x00000000b784783b */ /* 0x000fee0000000200 */
[C---:B------:R-:W-:Y:S08]  /*6520*/  HMMA.16816.F32.BF16 R12, R32.reuse, R136, R12 ;  /* 0x00000088200c723c */ /* 0x040ff0000004180c */
[C---:B------:R-:W-:Y:S01]  /*6530*/  HMMA.16816.F32.BF16 R16, R32.reuse, R138, R16 ;  /* 0x0000008a2010723c */ /* 0x040fe20000041810 */
[----:B------:R-:W1:Y:S07]  /*6540*/  LDSM.16.MT88.4 R136, [R0+0x9c00] ;  /* 0x009c00000088783b */ /* 0x000e6e0000004200 */
        /* <DEDUP_REMOVED lines=10> */
[C---:B--2---:R-:W-:Y:S08]  /*65f0*/  HMMA.16816.F32.BF16 R20, R144.reuse, R28, R20 ;  /* 0x0000001c9014723c */ /* 0x044ff00000041814 */
[----:B------:R-:W-:Y:S01]  /*6600*/  HMMA.16816.F32.BF16 R24, R144, R30, R24 ;  /* 0x0000001e9018723c */ /* 0x000fe20000041818 */
[----:B------:R-:W2:Y:S04]  /*6610*/  LDSM.16.MT88.4 R28, [R0+0xe000] ;  /* 0x00e00000001c783b */ /* 0x000ea80000004200 */
[----:B------:R-:W-:Y:S03]  /*6620*/  LDSM.16.MT88.4 R144, [R0+0xa400] ;  /* 0x00a400000090783b */ /* 0x000fe60000004200 */
[C---:B-1----:R-:W-:Y:S08]  /*6630*/  HMMA.16816.F32.BF16 R4, R132.reuse, R136, R4 ;  /* 0x000000888404723c */ /* 0x042ff00000041804 */
[C---:B------:R-:W-:Y:S01]  /*6640*/  HMMA.16816.F32.BF16 R8, R132.reuse, R138, R8 ;  /* 0x0000008a8408723c */ /* 0x040fe20000041808 */
[----:B------:R-:W1:Y:S07]  /*6650*/  LDSM.16.M88.4 R136, [R182+0x2000] ;  /* 0x00200000b688783b */ /* 0x000e6e0000000200 */
        /* <DEDUP_REMOVED lines=16> */
[----:B------:R-:W-:Y:S03]  /*6760*/  LDSM.16.M88.4 R140, [R183+0x2000] ;  /* 0x00200000b78c783b */ /* 0x000fe60000000200 */
[C---:B-1----:R-:W-:Y:S08]  /*6770*/  HMMA.16816.F32.BF16 R4, R136.reuse, R144, R4 ;  /* 0x000000908804723c */ /* 0x042ff00000041804 */
[C---:B------:R-:W-:Y:S01]  /*6780*/  HMMA.16816.F32.BF16 R8, R136.reuse, R146, R8 ;  /* 0x000000928808723c */ /* 0x040fe20000041808 */
[----:B------:R-:W1:Y:S07]  /*6790*/  LDSM.16.MT88.4 R144, [R0+0xac00] ;  /* 0x00ac00000090783b */ /* 0x000e6e0000004200 */
[C---:B------:R-:W-:Y:S08]  /*67a0*/  HMMA.16816.F32.BF16 R12, R136.reuse, R156, R12 ;  /* 0x0000009c880c723c */ /* 0x040ff0000004180c */
[C---:B------:R-:W-:Y:S01]  /*67b0*/  HMMA.16816.F32.BF16 R16, R136.reuse, R158, R16 ;  /* 0x0000009e8810723c */ /* 0x040fe20000041810 */
[----:B------:R-:W1:Y:S07]  /*67c0*/  LDSM.16.MT88.4 R156, [R0+0xcc00] ;  /* 0x00cc0000009c783b */ /* 0x000e6e0000004200 */
[C---:B---3--:R-:W-:Y:S08]  /*67d0*/  HMMA.16816.F32.BF16 R20, R136.reuse, R32, R20 ;  /* 0x000000208814723c */ /* 0x048ff00000041814 */
[----:B------:R-:W-:Y:S01]  /*67e0*/  HMMA.16816.F32.BF16 R24, R136, R34, R24 ;  /* 0x000000228818723c */ /* 0x000fe20000041818 */
[----:B------:R3:W1:Y:S04]  /*67f0*/  LDSM.16.MT88.4 R32, [R0+0xec00] ;  /* 0x00ec00000020783b */ /* 0x0006680000004200 */
[----:B------:R-:W-:Y:S03]  /*6800*/  LDSM.16.MT88.4 R136, [R2+0x18800] ;  /* 0x018800000288783b */ /* 0x000fe60000004200 */
[C---:B----4-:R-:W-:Y:S08]  /*6810*/  HMMA.16816.F32.BF16 R4, R132.reuse, R148, R4 ;  /* 0x000000948404723c */ /* 0x050ff00000041804 */
[C---:B------:R-:W-:Y:S08]  /*6820*/  HMMA.16816.F32.BF16 R8, R132.reuse, R150, R8 ;  /* 0x000000968408723c */ /* 0x040ff00000041808 */
[C---:B------:R-:W-:Y:S04]  /*6830*/  HMMA.16816.F32.BF16 R12, R132.reuse, R152, R12 ;  /* 0x00000098840c723c */ /* 0x040fe8000004180c */
[C---:B---3--:R-:W-:Y:S04]  /*6840*/  IMAD.IADD R0, R214.reuse, 0x1, R240 ;  /* 0x00000001d6007824 */ /* 0x048fe800078e02f0 */
[C---:B------:R-:W-:Y:S08]  /*6850*/  HMMA.16816.F32.BF16 R16, R132.reuse, R154, R16 ;  /* 0x0000009a8410723c */ /* 0x040ff00000041810 */
[C---:B--2---:R-:W-:Y:S07]  /*6860*/  HMMA.16816.F32.BF16 R20, R132.reuse, R28, R20 ;  /* 0x0000001c8414723c */ /* 0x044fee0000041814 */
[----:B------:R-:W-:Y:S01]  /*6870*/  IMAD.MOV.U32 R28, RZ, RZ, R203 ;  /* 0x000000ffff1c7224 */ /* 0x000fe200078e00cb */
[----:B------:R-:W-:Y:S04]  /*6880*/  HMMA.16816.F32.BF16 R24, R132, R30, R24 ;  /* 0x0000001e8418723c */ /* 0x000fe80000041818 */
[----:B------:R-:W-:Y:S03]  /*6890*/  IMAD.MOV.U32 R29, RZ, RZ, R202 ;  /* 0x000000ffff1d7224 */ /* 0x000fe600078e00ca */
[CC--:B------:R-:W-:Y:S01]  /*68a0*/  LEA R30, P1, R214.reuse, R28.reuse, 0x2 ;  /* 0x0000001cd61e7211 */ /* 0x0c0fe200078210ff */
[C---:B-1----:R-:W-:Y:S05]  /*68b0*/  HMMA.16816.F32.BF16 R4, R140.reuse, R144, R4 ;  /* 0x000000908c04723c */ /* 0x042fea0000041804 */
        /* <DEDUP_REMOVED lines=21> */
[-C--:B------:R-:W-:Y:S02]  /*6a10*/  LEA.HI.X.SX32 R133, R166, R29.reuse, 0x2, P1 ;  /* 0x0000001da6857211 */ /* 0x080fe400008f16ff */
[CC--:B--2---:R-:W-:Y:S03]  /*6a20*/  LEA R4, P1, R161.reuse, R28.reuse, 0x2 ;  /* 0x0000001ca1047211 */ /* 0x0c4fe600078210ff */
[----:B------:R1:W-:Y:S01]  /*6a30*/  RED.E.ADD.F32.FTZ.RN.STRONG.GPU [R132.64], R7 ;  /* 0x000000078400798e */ /* 0x0003e2000c10e786 */
[-C--:B---3--:R-:W-:Y:S01]  /*6a40*/  LEA.HI.X.SX32 R5, R161, R29.reuse, 0x2, P1 ;  /* 0x0000001da1057211 */ /* 0x088fe200008f16ff */
[----:B------:R-:W-:Y:S02]  /*6a50*/  IMAD.IADD R161, R214, 0x1, R241 ;  /* 0x00000001d6a17824 */ /* 0x000fe400078e02f1 */
[----:B------:R2:W-:Y:S04]  /*6a60*/  RED.E.ADD.F32.FTZ.RN.STRONG.GPU [R34.64], R8 ;  /* 0x000000082200798e */ /* 0x0005e8000c10e786 */
[----:B------:R-:W-:Y:S01]  /*6a70*/  LDSM.16.MT88.4 R132, [R2+0x17800] ;  /* 0x017800000284783b */ /* 0x000fe20000004200 */
[CC--:B----4-:R-:W-:Y:S02]  /*6a80*/  LEA R32, P2, R164.reuse, R28.reuse, 0x2 ;  /* 0x0000001ca4207211 */ /* 0x0d0fe400078410ff */
[CC--:B------:R-:W-:Y:S02]  /*6a90*/  LEA R6, P0, R249.reuse, R28.reuse, 0x2 ;  /* 0x0000001cf9067211 */ /* 0x0c0fe400078010ff */
        /* <DEDUP_REMOVED lines=16> */
[-C--:B------:R-:W-:Y:S02]  /*6ba0*/  LEA.HI.X.SX32 R11, R161, R29.reuse, 0x2, P0 ;  /* 0x0000001da10b7211 */ /* 0x080fe400000f16ff */
        /* <DEDUP_REMOVED lines=12> */
[-C--:B--2---:R-:W-:Y:S01]  /*6c70*/  LEA R10, P3, R0, R28.reuse, 0x2 ;  /* 0x0000001c000a7211 */ /* 0x084fe200078610ff */
[----:B------:R1:W-:Y:S01]  /*6c80*/  RED.E.ADD.F32.FTZ.RN.STRONG.GPU [R4.64], R19 ;  /* 0x000000130400798e */ /* 0x0003e2000c10e786 */
[-C--:B----4-:R-:W-:Y:S03]  /*6c90*/  LEA R8, P2, R218, R28.reuse, 0x2 ;  /* 0x0000001cda087211 */ /* 0x090fe600078410ff */
[----:B------:R-:W-:Y:S01]  /*6ca0*/  RED.E.ADD.F32.FTZ.RN.STRONG.GPU [R28.64+0x100], R20 ;  /* 0x000100141c00798e */ /* 0x000fe2000c10e786 */
[-C--:B------:R-:W-:Y:S02]  /*6cb0*/  LEA.HI.X.SX32 R11, R0, R29.reuse, 0x2, P3 ;  /* 0x0000001d000b7211 */ /* 0x080fe400018f16ff */
[----:B------:R-:W-:Y:S01]  /*6cc0*/  LEA R6, P1, R216, R28, 0x2 ;  /* 0x0000001cd8067211 */ /* 0x000fe200078210ff */
[----:B------:R-:W-:Y:S01]  /*6cd0*/  RED.E.ADD.F32.FTZ.RN.STRONG.GPU [R30.64+0x100], R21 ;  /* 0x000100151e00798e */ /* 0x000fe2000c10e786 */
[-C--:B------:R-:W-:Y:S02]  /*6ce0*/  LEA.HI.X.SX32 R9, R218, R29.reuse, 0x2, P2 ;  /* 0x0000001dda097211 */ /* 0x080fe400010f16ff */
[-C--:B------:R-:W-:Y:S01]  /*6cf0*/  LEA.HI.X.SX32 R7, R216, R29.reuse, 0x2, P1 ;  /* 0x0000001dd8077211 */ /* 0x080fe200008f16ff */
        /* <DEDUP_REMOVED lines=89> */
[----:B------:R-:W-:Y:S01]  /*7290*/  ISETP.NE.AND P0, PT, R248, -0x1, PT ;  /* 0xfffffffff800780c */ /* 0x000fe20003f05270 */
[----:B------:R-:W-:-:S02]  /*72a0*/  FMUL.FTZ R48, R46, c[0x0][0x2dc] ;  /* 0x0000b7002e307a20 */ /* 0x000fc40000410000 */
[----:B------:R-:W-:Y:S01]  /*72b0*/  FMUL.FTZ R18, R47, c[0x0][0x2dc] ;  /* 0x0000b7002f127a20 */ /* 0x000fe20000410000 */
[----:B------:R-:W1:Y:S01]  /*72c0*/  S2R R144, SR_CTAID.Y ;  /* 0x0000000000907919 */ /* 0x000e620000002600 */
        /* <DEDUP_REMOVED lines=190> */
[----:B--2---:R-:W-:-:S05]  /*7eb0*/  @P0 IADD3 R0, R232, R248, RZ ;  /* 0x000000f8e8000210 */ /* 0x004fca0007ffe0ff */
        /* <DEDUP_REMOVED lines=14> */
.L_x_523:
        /* <DEDUP_REMOVED lines=15> */
.L_x_524:
        /* <DEDUP_REMOVED lines=30> */
[----:B------:R-:W2:Y:S01]  /*8270*/  LDS.128 R20, [R160+0xb000] ;  /* 0x00b00000a0147984 */ /* 0x000ea20000000c00 */
[----:B------:R-:W-:Y:S01]  /*8280*/  MOV R4, R8 ;  /* 0x0000000800047202 */ /* 0x000fe20000000f00 */
[----:B------:R-:W-:Y:S01]  /*8290*/  IMAD R3, R41, c[0x0][0x3a0], RZ ;  /* 0x0000e80029037a24 */ /* 0x000fe200078e02ff */
[----:B------:R-:W-:Y:S01]  /*82a0*/  MOV R5, R24 ;  /* 0x0000001800057202 */ /* 0x000fe20000000f00 */
[----:B------:R-:W4:Y:S02]  /*82b0*/  LDS.128 R16, [R160+0x9000] ;  /* 0x00900000a0107984 */ /* 0x000f240000000c00 */
[----:B------:R-:W-:-:S02]  /*82c0*/  IMAD R3, R231, c[0x0][0x3a4], R3 ;  /* 0x0000e900e7037a24 */ /* 0x000fc400078e0203 */
[----:B------:R-:W3:Y:S01]  /*82d0*/  LDS.128 R12, [R160+0xd000] ;  /* 0x00d00000a00c7984 */ /* 0x000ee20000000c00 */
[----:B------:R-:W-:-:S05]  /*82e0*/  IMAD.WIDE.U32 R10, R231, c[0x0][0x3a0], R4 ;  /* 0x0000e800e70a7a25 */ /* 0x000fca00078e0004 */
[----:B------:R-:W-:Y:S02]  /*82f0*/  IADD3 R3, R3, R11, RZ ;  /* 0x0000000b03037210 */ /* 0x000fe40007ffe0ff */
[----:B------:R-:W-:-:S04]  /*8300*/  LEA R4, P0, R10, c[0x0][0x340], 0x1 ;  /* 0x0000d0000a047a11 */ /* 0x000fc800078008ff */
[----:B------:R-:W-:-:S05]  /*8310*/  LEA.HI.X R5, R10, c[0x0][0x344], R3, 0x1, P0 ;  /* 0x0000d1000a057a11 */ /* 0x000fca00000f0c03 */
[----:B--2---:R2:W-:Y:S04]  /*8320*/  STG.E.128 [R4.64+0x40], R20 ;  /* 0x0000401404007986 */ /* 0x0045e8000c101d06 */
[----:B----4-:R2:W-:Y:S04]  /*8330*/  STG.E.128 [R4.64], R16 ;  /* 0x0000001004007986 */ /* 0x0105e8000c101d06 */
[----:B---3--:R2:W-:Y:S02]  /*8340*/  STG.E.128 [R4.64+0x80], R12 ;  /* 0x0000800c04007986 */ /* 0x0085e4000c101d06 */
.L_x_526:
[----:B------:R-:W-:Y:S05]  /*8350*/  BSYNC B0 ;  /* 0x0000000000007941 */ /* 0x000fea0003800000 */
.L_x_525:
[----:B------:R-:W-:Y:S01]  /*8360*/  IADD3 R3, R231, 0x40, RZ ;  /* 0x00000040e7037810 */ /* 0x000fe20007ffe0ff */
[----:B------:R-:W-:Y:S03]  /*8370*/  BSSY B0, `(.L_x_527) ;  /* 0x0000010000007945 */ /* 0x000fe60003800000 */
[----:B------:R-:W-:-:S13]  /*8380*/  ISETP.GE.AND P1, PT, R3, R25, PT ;  /* 0x000000190300720c */ /* 0x000fda0003f26270 */
[----:B------:R-:W-:Y:S05]  /*8390*/  @P1 BRA `(.L_x_528) ;  /* 0x000000d000001947 */ /* 0x000fea0003800000 */
[----:B------:R-:W-:Y:S02]  /*83a0*/  IADD3 R3, P0, R231, 0x40, RZ ;  /* 0x00000040e7037810 */ /* 0x000fe40007f1e0ff */
[----:B--2---:R-:W-:-:S03]  /*83b0*/  MOV R5, R24 ;  /* 0x0000001800057202 */ /* 0x004fc60000000f00 */
        /* <DEDUP_REMOVED lines=8> */
[----:B---3--:R2:W-:Y:S04]  /*8440*/  STG.E.128 [R4.64], R36 ;  /* 0x0000002404007986 */ /* 0x0085e8000c101d06 */
[----:B----4-:R2:W-:Y:S04]  /*8450*/  STG.E.128 [R4.64+0x40], R32 ;  /* 0x0000402004007986 */ /* 0x0105e8000c101d06 */
[----:B-1----:R2:W-:Y:S02]  /*8460*/  STG.E.128 [R4.64+0x80], R28 ;  /* 0x0000801c04007986 */ /* 0x0025e4000c101d06 */
.L_x_528:
[----:B------:R-:W-:Y:S05]  /*8470*/  BSYNC B0 ;  /* 0x0000000000007941 */ /* 0x000fea0003800000 */
.L_x_527:
        /* <DEDUP_REMOVED lines=11> */
[----:B--2---:R-:W-:Y:S01]  /*8530*/  MOV R4, R6 ;  /* 0x0000000600047202 */ /* 0x004fe20000000f00 */
[----:B------:R-:W-:Y:S01]  /*8540*/  IMAD R0, R41, c[0x0][0x3a8], RZ ;  /* 0x0000ea0029007a24 */ /* 0x000fe200078e02ff */
[----:B------:R-:W-:-:S03]  /*8550*/  MOV R5, R3 ;  /* 0x0000000300057202 */ /* 0x000fc60000000f00 */
[C---:B------:R-:W-:Y:S02]  /*8560*/  IMAD R0, R231.reuse, c[0x0][0x3ac], R0 ;  /* 0x0000eb00e7007a24 */ /* 0x040fe400078e0200 */
[----:B------:R-:W-:-:S05]  /*8570*/  IMAD.WIDE.U32 R8, R231, c[0x0][0x3a8], R4 ;  /* 0x0000ea00e7087a25 */ /* 0x000fca00078e0004 */
[----:B------:R-:W-:Y:S02]  /*8580*/  IADD3 R0, R0, R9, RZ ;  /* 0x0000000900007210 */ /* 0x000fe40007ffe0ff */
[----:B------:R-:W-:-:S04]  /*8590*/  LEA R4, P0, R8, c[0x0][0x348], 0x1 ;  /* 0x0000d20008047a11 */ /* 0x000fc800078008ff */
[----:B------:R-:W-:-:S05]  /*85a0*/  LEA.HI.X R5, R8, c[0x0][0x34c], R0, 0x1, P0 ;  /* 0x0000d30008057a11 */ /* 0x000fca00000f0c00 */
[----:B-1----:R1:W-:Y:S04]  /*85b0*/  STG.E.128 [R4.64], R52 ;  /* 0x0000003404007986 */ /* 0x0023e8000c101d06 */
[----:B------:R1:W-:Y:S04]  /*85c0*/  STG.E.128 [R4.64+0x40], R48 ;  /* 0x0000403004007986 */ /* 0x0003e8000c101d06 */
[----:B------:R1:W-:Y:S02]  /*85d0*/  STG.E.128 [R4.64+0x80], R44 ;  /* 0x0000802c04007986 */ /* 0x0003e4000c101d06 */
.L_x_530:
[----:B------:R-:W-:Y:S05]  /*85e0*/  BSYNC B0 ;  /* 0x0000000000007941 */ /* 0x000fea0003800000 */
.L_x_529:
[----:B------:R-:W-:Y:S05]  /*85f0*/  @P1 BRA `(.L_x_519) ;  /* 0x000000c000001947 */ /* 0x000fea0003800000 */
[----:B------:R-:W-:Y:S02]  /*8600*/  IADD3 R0, P0, R231, 0x40, RZ ;  /* 0x00000040e7007810 */ /* 0x000fe40007f1e0ff */
[----:B------:R-:W-:-:S02]  /*8610*/  MOV R7, R3 ;  /* 0x0000000300077202 */ /* 0x000fc40000000f00 */
[----:B-12---:R-:W-:-:S03]  /*8620*/  IADD3.X R4, RZ, R41, RZ, P0, !PT ;  /* 0x00000029ff047210 */ /* 0x006fc600007fe4ff */
        /* <DEDUP_REMOVED lines=9> */
.L_x_519:
[----:B------:R-:W-:Y:S05]  /*86c0*/  BSYNC B1 ;  /* 0x0000000000017941 */ /* 0x000fea0003800000 */
.L_x_505:
        /* <DEDUP_REMOVED lines=9> */
.L_x_531:
[----:B------:R-:W-:Y:S05]  /*8760*/  EXIT ;  /* 0x000000000000794d */ /* 0x000fea0003800000 */
.L_x_533:
        /* <DEDUP_REMOVED lines=9> */
.L_x_684:


//--------------------- .text._ZN5flash44flash_bwd_dq_dk_dv_loop_seqk_parallel_kernelI23Flash_bwd_kernel_traitsILi96ELi64ELi128ELi8ELi2ELi4ELi4ELb0ELb0EN7cutlass10bfloat16_tE19Flash_kernel_traitsILi96ELi64ELi128ELi8ES3_EELb0ELb1ELb0ELb0ELb0ELb1ELb1EEEvNS_16Flash_bwd_paramsE --------------------------
	.section	.text._ZN5flash44flash_bwd_dq_dk_dv_loop_seqk_parallel_kernelI23Flash_bwd_kernel_traitsILi96ELi64ELi128ELi8ELi2ELi4ELi4ELb0ELb0EN7cutlass10bfloat16_tE19Flash_kernel_traitsILi96ELi64ELi128ELi8ES3_EELb0ELb1ELb0ELb0ELb0ELb1ELb1EEEvNS_16Flash_bwd_paramsE,"ax",@progbits
	.sectioninfo	@"SHI_REGISTERS=255"
	.align	128
        .global         _ZN5flash44flash_bwd_dq_dk_dv_loop_seqk_parallel_kernelI23Flash_bwd_kernel_traitsILi96ELi64ELi128ELi8ELi2ELi4ELi4ELb0ELb0EN7cutlass10bfloat16_tE19Flash_kernel_traitsILi96ELi64ELi128ELi8ES3_EELb0ELb1ELb0ELb0ELb0ELb1ELb1EEEvNS_16Flash_bwd_paramsE
        .type           _ZN5flash44flash_bwd_dq_dk_dv_loop_seqk_parallel_kernelI23Flash_bwd_kernel_traitsILi96ELi64ELi128ELi8ELi2ELi4ELi4ELb0ELb0EN7cutlass10bfloat16_tE19Flash_kernel_traitsILi96ELi64ELi128ELi8ES3_EELb0ELb1ELb0ELb0ELb0ELb1ELb1EEEvNS_16Flash_bwd_paramsE,@function
        .size           _ZN5flash44flash_bwd_dq_dk_dv_loop_seqk_parallel_kernelI23Flash_bwd_kernel_traitsILi96ELi64ELi128ELi8ELi2ELi4ELi4ELb0ELb0EN7cutlass10bfloat16_tE19Flash_kernel_traitsILi96ELi64ELi128ELi8ES3_EELb0ELb1ELb0ELb0ELb0ELb1ELb1EEEvNS_16Flash_bwd_paramsE,(.L_x_685 - _ZN5flash44flash_bwd_dq_dk_dv_loop_seqk_parallel_kernelI23Flash_bwd_kernel_traitsILi96ELi64ELi128ELi8ELi2ELi4ELi4ELb0ELb0EN7cutlass10bfloat16_tE19Flash_kernel_traitsILi96ELi64ELi128ELi8ES3_EELb0ELb1ELb0ELb0ELb0ELb1ELb1EEEvNS_16Flash_bwd_paramsE)
        .other          _ZN5flash44flash_bwd_dq_dk_dv_loop_seqk_parallel_kernelI23Flash_bwd_kernel_traitsILi96ELi64ELi128ELi8ELi2ELi4ELi4ELb0ELb0EN7cutlass10bfloat16_tE19Flash_kernel_traitsILi96ELi64ELi128ELi8ES3_EELb0ELb1ELb0ELb0ELb0ELb1ELb1EEEvNS_16Flash_bwd_paramsE,@"STO_CUDA_ENTRY STV_DEFAULT"
_ZN5flash44flash_bwd_dq_dk_dv_loop_seqk_parallel_kernelI23Flash_bwd_kernel_traitsILi96ELi64ELi128ELi8ELi2ELi4ELi4ELb0ELb0EN7cutlass10bfloat16_tE19Flash_kernel_traitsILi96ELi64ELi128ELi8ES3_EELb0ELb1ELb0ELb0ELb0ELb1ELb1EEEvNS_16Flash_bwd_paramsE:
.text._ZN5flash44flash_bwd_dq_dk_dv_loop_seqk_parallel_kernelI23Flash_bwd_kernel_traitsILi96ELi64ELi128ELi8ELi2ELi4ELi4ELb0ELb0EN7cutlass10bfloat16_tE19Flash_kernel_traitsILi96ELi64ELi128ELi8ES3_EELb0ELb1ELb0ELb0ELb0ELb1ELb1EEEvNS_16Flash_bwd_paramsE:
        /* <DEDUP_REMOVED lines=87> */
[----:B------:R1:W-:Y:S01]  /*0570*/  STL [R1+0x10], R18 ;  /* 0x0000101201007387 */ /* 0x0003e20000100800 */
        /* <DEDUP_REMOVED lines=9> */
[----:B------:R-:W-:Y:S01]  /*0610*/  USHF.R.S32.HI UR58, URZ, 0x1f, UR29 ;  /* 0x0000001f3f3a7899 */ /* 0x000fe2000801141d */
[----:B------:R-:W-:Y:S01]  /*0620*/  LOP3.LUT R4, R13, 0xfffffff0, RZ, 0xc0, !PT ;  /* 0xfffffff00d047812 */ /* 0x000fe200078ec0ff */
[----:B------:R-:W-:Y:S01]  /*0630*/  IMAD.IADD R3, R7, 0x1, -R0 ;  /* 0x0000000107037824 */ /* 0x000fe200078e0a00 */
[----:B------:R-:W-:Y:S01]  /*0640*/  LEA.HI R8, R20, R21, RZ, 0x7 ;  /* 0x0000001514087211 */ /* 0x000fe200078f38ff */
[----:B------:R-:W-:Y:S01]  /*0650*/  IMAD R2, R11, 0x4, R14 ;  /* 0x000000040b027824 */ /* 0x000fe200078e020e */
[----:B------:R-:W-:Y:S01]  /*0660*/  LOP3.LUT P4, RZ, R9, 0x2, RZ, 0xc0, !PT ;  /* 0x0000000209ff7812 */ /* 0x000fe2000788c0ff */
[C---:B------:R-:W-:Y:S01]  /*0670*/  IMAD.IADD R0, R21.reuse, 0x1, -R4 ;  /* 0x0000000115007824 */ /* 0x040fe200078e0a04 */
[----:B------:R-:W-:Y:S01]  /*0680*/  USHF.R.S32.HI UR57, URZ, 0x1f, UR36 ;  /* 0x0000001f3f397899 */ /* 0x000fe20008011424 */
[----:B------:R-:W-:Y:S01]  /*0690*/  IMAD R19, R2, 0x8, R3 ;  /* 0x0000000802137824 */ /* 0x000fe200078e0203 */
[----:B------:R-:W-:Y:S01]  /*06a0*/  UIMAD.WIDE.U32 UR40, UR34, UR42, URZ ;  /* 0x0000002a222872a5 */ /* 0x000fe2000f8e003f */
[----:B------:R-:W-:Y:S01]  /*06b0*/  IMAD.SHL.U32 R21, R21, 0x2, RZ ;  /* 0x0000000215157824 */ /* 0x000fe200078e00ff */
[----:B------:R-:W-:Y:S01]  /*06c0*/  SHF.R.S32.HI R3, RZ, 0x1f, R0 ;  /* 0x0000001fff037819 */ /* 0x000fe20000011400 */
[----:B------:R-:W-:Y:S01]  /*06d0*/  UIMAD UR50, UR35, UR42, URZ ;  /* 0x0000002a233272a4 */ /* 0x000fe2000f8e023f */
[-C--:B------:R-:W-:Y:S01]  /*06e0*/  LEA.HI R2, R0, R0.reuse, RZ, 0x1 ;  /* 0x0000000000027211 */ /* 0x080fe200078f08ff */
[----:B------:R-:W-:Y:S01]  /*06f0*/  USHF.R.S32.HI UR52, URZ, 0x1f, UR46 ;  /* 0x0000001f3f347899 */ /* 0x000fe2000801142e */
[----:B------:R-:W-:Y:S01]  /*0700*/  LEA.HI R10, R3, R0, RZ, 0x3 ;  /* 0x00000000030a7211 */ /* 0x000fe200078f18ff */
[----:B------:R-:W-:Y:S01]  /*0710*/  UIMAD UR49, UR4, UR49, URZ ;  /* 0x00000031043172a4 */ /* 0x000fe2000f8e023f */
[----:B------:R-:W-:Y:S01]  /*0720*/  LOP3.LUT R4, R2, 0x7fffffe, RZ, 0xc0, !PT ;  /* 0x07fffffe02047812 */ /* 0x000fe200078ec0ff */
[----:B------:R-:W-:Y:S01]  /*0730*/  @!UP5 UIMAD UR48, UR5, UR48, URZ ;  /* 0x000000300530d2a4 */ /* 0x000fe2000f8e023f */
[----:B------:R-:W-:Y:S01]  /*0740*/  LOP3.LUT R3, R10, 0xfffffff8, RZ, 0xc0, !PT ;  /* 0xfffffff80a037812 */ /* 0x000fe200078ec0ff */
[----:B------:R-:W-:Y:S01]  /*0750*/  USHF.R.S32.HI UR47, URZ, 0x1f, UR44 ;  /* 0x0000001f3f2f7899 */ /* 0x000fe2000801142c */
[----:B------:R-:W-:Y:S01]  /*0760*/  SHF.R.S32.HI R6, RZ, 0x1, R2 ;  /* 0x00000001ff067819 */ /* 0x000fe20000011402 */
[C---:B-1----:R-:W-:Y:S01]  /*0770*/  IMAD.IADD R18, R0.reuse, 0x1, -R4 ;  /* 0x0000000100127824 */ /* 0x042fe200078e0a04 */
[----:B------:R-:W-:Y:S01]  /*0780*/  LOP3.LUT R4, R9, 0x1, RZ, 0xc0, !PT ;  /* 0x0000000109047812 */ /* 0x000fe200078ec0ff */
[----:B------:R-:W-:Y:S01]  /*0790*/  IMAD.IADD R15, R0, 0x1, -R3 ;  /* 0x00000001000f7824 */ /* 0x000fe200078e0a03 */
[----:B------:R-:W-:Y:S01]  /*07a0*/  SHF.R.S32.HI R3, RZ, 0x1, R5 ;  /* 0x00000001ff037819 */ /* 0x000fe20000011405 */
[----:B------:R-:W-:Y:S01]  /*07b0*/  IMAD.SHL.U32 R0, R7, 0x40, RZ ;  /* 0x0000004007007824 */ /* 0x000fe200078e00ff */
[----:B------:R-:W-:Y:S01]  /*07c0*/  SHF.R.S32.HI R2, RZ, 0x1f, R2 ;  /* 0x0000001fff027819 */ /* 0x000fe20000011402 */
[----:B------:R-:W-:Y:S01]  /*07d0*/  UMOV UR39, 0xffffd000 ;  /* 0xffffd00000277882 */ /* 0x000fe20000000000 */
[C---:B------:R-:W-:Y:S01]  /*07e0*/  LOP3.LUT P6, RZ, R3.reuse, 0x2, RZ, 0xc0, !PT ;  /* 0x0000000203ff7812 */ /* 0x040fe200078cc0ff */
[----:B------:R-:W-:Y:S01]  /*07f0*/  IMAD.SHL.U32 R3, R3, 0x40, RZ ;  /* 0x0000004003037824 */ /* 0x000fe200078e00ff */
[----:B------:R-:W-:Y:S01]  /*0800*/  LOP3.LUT R5, R0, 0x1c0, RZ, 0xc0, !PT ;  /* 0x000001c000057812 */ /* 0x000fe200078ec0ff */
        /* <DEDUP_REMOVED lines=82> */
[----:B------:R-:W-:Y:S01]  /*0d30*/  IADD3 R246, R245, 0x20, RZ ;  /* 0x00000020f5f67810 */ /* 0x000fe20007ffe0ff */
        /* <DEDUP_REMOVED lines=9> */
[----:B------:R2:W-:Y:S01]  /*0dd0*/  STL [R1], R0 ;  /* 0x0000000001007387 */ /* 0x0005e20000100800 */
[----:B-1--4-:R-:W-:-:S03]  /*0de0*/  IMAD.SHL.U32 R2, R3, 0x2, RZ ;  /* 0x0000000203027824 */ /* 0x012fc600078e00ff */
.L_x_562:
        /* <DEDUP_REMOVED lines=12> */
[----:B-1----:R-:W-:Y:S01]  /*0eb0*/  IMAD.U32 R4, RZ, RZ, UR4 ;  /* 0x00000004ff047e24 */ /* 0x002fe2000f8e00ff */
        /* <DEDUP_REMOVED lines=9> */
[----:B------:R1:W4:Y:S01]  /*0f50*/  @P2 LDG.E R3, [R4.64+0x4] ;  /* 0x0000040c04032981 */ /* 0x000322000c1e1900 */
        /* <DEDUP_REMOVED lines=30> */
.L_x_534:
        /* <DEDUP_REMOVED lines=59> */
.L_x_536:
        /* <DEDUP_REMOVED lines=18> */
.L_x_537:
        /* <DEDUP_REMOVED lines=68> */
.L_x_538:
[----:B------:R-:W-:Y:S02]  /*1a50*/  UMOV UR6, UR49 ;  /* 0x0000003100067c82 */ /* 0x000fe40008000000 */
.L_x_539:
        /* <DEDUP_REMOVED lines=98> */
.L_x_541:
        /* <DEDUP_REMOVED lines=18> */
.L_x_542:
        /* <DEDUP_REMOVED lines=29> */
.L_x_544:
[----:B------:R-:W-:Y:S05]  /*2370*/  BSYNC B0 ;  /* 0x0000000000007941 */ /* 0x000fea0003800000 */
.L_x_543:
        /* <DEDUP_REMOVED lines=16> */
.L_x_546:
[----:B------:R-:W-:Y:S05]  /*2480*/  BSYNC B0 ;  /* 0x0000000000007941 */ /* 0x000fea0003800000 */
.L_x_545:
        /* <DEDUP_REMOVED lines=26> */
.L_x_548:
[----:B------:R-:W-:Y:S05]  /*2630*/  BSYNC B0 ;  /* 0x0000000000007941 */ /* 0x000fea0003800000 */
.L_x_547:
        /* <DEDUP_REMOVED lines=14> */
.L_x_540:
[----:B-1----:R-:W2:Y:S01]  /*2720*/  LDL R17, [R1+0x18] ;  /* 0x0000180001117983 */ /* 0x002ea20000100800 */
[----:B------:R-:W-:Y:S01]  /*2730*/  ULDC.64 UR16, c[0x0][0x198] ;  /* 0x0000660000107ab9 */ /* 0x000fe20000000a00 */
[----:B------:R-:W-:Y:S01]  /*2740*/  IMAD.U32 R4, RZ, RZ, UR24 ;  /* 0x00000018ff047e24 */ /* 0x000fe2000f8e00ff */
[----:B------:R-:W-:Y:S01]  /*2750*/  UIMAD UR4, UR20, UR16, URZ ;  /* 0x00000010140472a4 */ /* 0x000fe2000f8e023f */
[----:B------:R-:W-:Y:S01]  /*2760*/  IADD3 R8, R0, 0x40, RZ ;  /* 0x0000004000087810 */ /* 0x000fe20007ffe0ff */
[----:B------:R-:W-:Y:S01]  /*2770*/  IMAD R9, R12, c[0x0][0x1b0], RZ ;  /* 0x00006c000c097a24 */ /* 0x000fe200078e02ff */
[----:B------:R-:W-:Y:S01]  /*2780*/  MOV R234, 0x7f800000 ;  /* 0x7f80000000ea7802 */ /* 0x000fe20000000f00 */
[----:B------:R-:W-:Y:S01]  /*2790*/  UIMAD UR15, UR24, UR17, UR4 ;  /* 0x00000011180f72a4 */ /* 0x000fe2000f8e0204 */
[----:B------:R-:W-:Y:S01]  /*27a0*/  IMAD.WIDE.U32 R6, R4, c[0x0][0x198], R14 ;  /* 0x0000660004067a25 */ /* 0x000fe200078e000e */
[----:B------:R-:W-:-:S02]  /*27b0*/  UIMAD UR4, UR18, -0x80, UR14 ;  /* 0xffffff80120478a4 */ /* 0x000fc4000f8e020e */
[----:B------:R-:W-:Y:S01]  /*27c0*/  ULDC.64 UR16, c[0x0][0x1a0] ;  /* 0x0000680000107ab9 */ /* 0x000fe20000000a00 */
[----:B------:R-:W-:Y:S01]  /*27d0*/  IMAD.WIDE.U32 R4, R4, c[0x0][0x1a0], R14 ;  /* 0x0000680004047a25 */ /* 0x000fe200078e000e */
[----:B------:R-:W-:Y:S01]  /*27e0*/  UIMAD UR6, UR20, UR16, URZ ;  /* 0x00000010140672a4 */ /* 0x000fe2000f8e023f */
[----:B------:R-:W-:Y:S02]  /*27f0*/  IADD3 R6, P2, R6, UR31, RZ ;  /* 0x0000001f06067c10 */ /* 0x000fe4000ff5e0ff */
[----:B------:R-:W-:Y:S01]  /*2800*/  ISETP.GE.AND P1, PT, R8, UR4, PT ;  /* 0x0000000408007c0c */ /* 0x000fe2000bf26270 */
[----:B------:R-:W-:Y:S01]  /*2810*/  UIMAD UR6, UR24, UR17, UR6 ;  /* 0x00000011180672a4 */ /* 0x000fe2000f8e0206 */
[----:B------:R-:W-:Y:S01]  /*2820*/  IMAD.U32 R8, RZ, RZ, UR15 ;  /* 0x0000000fff087e24 */ /* 0x000fe2000f8e00ff */
[----:B------:R-:W-:Y:S01]  /*2830*/  IADD3 R4, P0, R4, UR27, RZ ;  /* 0x0000001b04047c10 */ /* 0x000fe2000ff1e0ff */
[----:B------:R-:W-:Y:S02]  /*2840*/  IMAD R9, R3, c[0x0][0x1b4], R9 ;  /* 0x00006d0003097a24 */ /* 0x000fe400078e0209 */
[----:B------:R-:W-:Y:S01]  /*2850*/  IMAD.MOV.U32 R235, RZ, RZ, 0x7f800000 ;  /* 0x7f800000ffeb7424 */ /* 0x000fe200078e00ff */
[----:B------:R-:W-:Y:S01]  /*2860*/  IADD3.X R7, R7, UR33, R8, P2, !PT ;  /* 0x0000002107077c10 */ /* 0x000fe200097fe408 */
[----:B------:R-:W-:Y:S01]  /*2870*/  IMAD.U32 R10, RZ, RZ, UR6 ;  /* 0x00000006ff0a7e24 */ /* 0x000fe2000f8e00ff */
[----:B------:R-:W-:Y:S01]  /*2880*/  ISETP.GE.AND P2, PT, R0, UR4, PT ;  /* 0x0000000400007c0c */ /* 0x000fe2000bf46270 */
[----:B------:R-:W-:Y:S01]  /*2890*/  IMAD R8, R12, c[0x0][0x1b8], RZ ;  /* 0x00006e000c087a24 */ /* 0x000fe200078e02ff */
[----:B------:R-:W-:Y:S01]  /*28a0*/  UIMAD UR4, UR5, -0x40, UR26 ;  /* 0xffffffc0050478a4 */ /* 0x000fe2000f8e021a */
[----:B------:R-:W-:Y:S01]  /*28b0*/  IMAD.WIDE.U32 R6, R3, c[0x0][0x1b0], R6 ;  /* 0x00006c0003067a25 */ /* 0x000fe200078e0006 */
[----:B------:R-:W-:Y:S01]  /*28c0*/  IADD3.X R5, R5, UR28, R10, P0, !PT ;  /* 0x0000001c05057c10 */ /* 0x000fe200087fe40a */
[----:B------:R-:W-:Y:S01]  /*28d0*/  ULEA.HI UR6, UR5, UR5, URZ, 0x1 ;  /* 0x0000000505067291 */ /* 0x000fe2000f8f083f */
[C---:B------:R-:W-:Y:S01]  /*28e0*/  @!P1 IADD3 R14, P0, R0.reuse, 0x40, RZ ;  /* 0x00000040000e9810 */ /* 0x040fe20007f1e0ff */
[C---:B------:R-:W-:Y:S01]  /*28f0*/  IMAD R8, R3.reuse, c[0x0][0x1bc], R8 ;  /* 0x00006f0003087a24 */ /* 0x040fe200078e0208 */
[----:B------:R-:W-:Y:S01]  /*2900*/  ISETP.GE.AND P3, PT, R0, UR4, PT ;  /* 0x0000000400007c0c */ /* 0x000fe2000bf66270 */
[----:B------:R-:W-:Y:S01]  /*2910*/  IMAD.WIDE.U32 R4, R3, c[0x0][0x1b8], R4 ;  /* 0x00006e0003047a25 */ /* 0x000fe200078e0004 */
[----:B------:R-:W-:-:S03]  /*2920*/  ULOP3.LUT UR6, UR6, 0xfffffffe, URZ, 0xc0, !UPT ;  /* 0xfffffffe06067892 */ /* 0x000fc6000f8ec03f */
[----:B------:R-:W-:Y:S01]  /*2930*/  IMAD.IADD R7, R7, 0x1, R9 ;  /* 0x0000000107077824 */ /* 0x000fe200078e0209 */
[----:B------:R-:W-:Y:S01]  /*2940*/  IADD3 R5, R5, R8, RZ ;  /* 0x0000000805057210 */ /* 0x000fe20007ffe0ff */
[----:B------:R-:W-:Y:S01]  /*2950*/  @!P2 IMAD R10, R16, c[0x0][0x198], RZ ;  /* 0x00006600100aaa24 */ /* 0x000fe200078e02ff */
[----:B------:R-:W-:Y:S01]  /*2960*/  @!P1 MOV R18, R4 ;  /* 0x0000000400129202 */ /* 0x000fe20000000f00 */
[----:B------:R-:W-:Y:S01]  /*2970*/  @!P1 IMAD.MOV.U32 R8, RZ, RZ, R6 ;  /* 0x000000ffff089224 */ /* 0x000fe200078e0006 */
[----:B------:R-:W-:Y:S01]  /*2980*/  UIADD3 UR6, UR5, -UR6, URZ ;  /* 0x8000000605067290 */ /* 0x000fe2000fffe03f */
[--C-:B------:R-:W-:Y:S02]  /*2990*/  @!P1 IMAD.MOV.U32 R9, RZ, RZ, R7.reuse ;  /* 0x000000ffff099224 */ /* 0x100fe400078e0007 */
[C---:B------:R-:W-:Y:S01]  /*29a0*/  @!P2 IMAD R10, R0.reuse, c[0x0][0x19c], R10 ;  /* 0x00006700000aaa24 */ /* 0x040fe200078e020a */
[----:B------:R-:W-:Y:S01]  /*29b0*/  UISETP.NE.AND UP0, UPT, UR6, 0x1, UPT ;  /* 0x000000010600788c */ /* 0x000fe2000bf05270 */
[----:B------:R-:W-:-:S04]  /*29c0*/  @!P2 IMAD.WIDE.U32 R6, R0, c[0x0][0x198], R6 ;  /* 0x000066000006aa25 */ /* 0x000fc800078e0006 */
[----:B------:R-:W-:Y:S02]  /*29d0*/  @!P2 IMAD R11, R16, c[0x0][0x1a0], RZ ;  /* 0x00006800100baa24 */ /* 0x000fe400078e02ff */
[----:B------:R-:W-:Y:S02]  /*29e0*/  @!P2 IMAD.IADD R7, R7, 0x1, R10 ;  /* 0x000000010707a824 */ /* 0x000fe400078e020a */
[--C-:B------:R-:W-:Y:S02]  /*29f0*/  @!P1 IMAD.MOV.U32 R19, RZ, RZ, R5.reuse ;  /* 0x000000ffff139224 */ /* 0x100fe400078e0005 */
[----:B------:R-:W-:-:S04]  /*2a00*/  @!P2 IMAD.WIDE.U32 R4, R0, c[0x0][0x1a0], R4 ;  /* 0x000068000004aa25 */ /* 0x000fc800078e0004 */
[----:B------:R-:W-:Y:S02]  /*2a10*/  IMAD.MOV.U32 R236, RZ, RZ, 0x7f800000 ;  /* 0x7f800000ffec7424 */ /* 0x000fe400078e00ff */
[----:B------:R-:W-:Y:S01]  /*2a20*/  IMAD.MOV.U32 R237, RZ, RZ, 0x7f800000 ;  /* 0x7f800000ffed7424 */ /* 0x000fe200078e00ff */
[----:B--2---:R-:W-:-:S04]  /*2a30*/  IADD3 R3, R17, 0x8, RZ ;  /* 0x0000000811037810 */ /* 0x004fc80007ffe0ff */
[----:B------:R-:W-:Y:S01]  /*2a40*/  ISETP.GE.AND P6, PT, R3, UR4, PT ;  /* 0x0000000403007c0c */ /* 0x000fe2000bfc6270 */
[----:B------:R-:W-:Y:S01]  /*2a50*/  @!P1 IMAD.X R3, RZ, RZ, R16, P0 ;  /* 0x000000ffff039224 */ /* 0x000fe200000e0610 */
[----:B------:R-:W-:-:S03]  /*2a60*/  @!P1 IADD3 R12, P0, R0, 0x40, RZ ;  /* 0x00000040000c9810 */ /* 0x000fc60007f1e0ff */
[----:B------:R-:W-:-:S04]  /*2a70*/  @!P1 IMAD R3, R3, c[0x0][0x198], RZ ;  /* 0x0000660003039a24 */ /* 0x000fc800078e02ff */
[----:B------:R-:W-:Y:S02]  /*2a80*/  @!P1 IMAD R13, R14, c[0x0][0x19c], R3 ;  /* 0x000067000e0d9a24 */ /* 0x000fe400078e0203 */
[----:B------:R-:W-:Y:S01]  /*2a90*/  @!P1 IMAD.X R3, RZ, RZ, R16, P0 ;  /* 0x000000ffff039224 */ /* 0x000fe200000e0610 */
[----:B------:R-:W-:Y:S01]  /*2aa0*/  @!P2 LEA R10, P0, R6, c[0x0][0x168], 0x1 ;  /* 0x00005a00060aaa11 */ /* 0x000fe200078008ff */
[----:B------:R-:W-:-:S04]  /*2ab0*/  @!P1 IMAD.WIDE.U32 R14, R14, c[0x0][0x198], R8 ;  /* 0x000066000e0e9a25 */ /* 0x000fc800078e0008 */
[----:B------:R-:W-:Y:S01]  /*2ac0*/  @!P2 IMAD R8, R0, c[0x0][0x1a4], R11 ;  /* 0x000069000008aa24 */ /* 0x000fe200078e020b */
[----:B------:R-:W-:Y:S01]  /*2ad0*/  @!P2 LEA.HI.X R11, R6, c[0x0][0x16c], R7, 0x1, P0 ;  /* 0x00005b00060baa11 */ /* 0x000fe200000f0c07 */
[----:B------:R-:W-:Y:S01]  /*2ae0*/  @!P1 IMAD R0, R3, c[0x0][0x1a0], RZ ;  /* 0x0000680003009a24 */ /* 0x000fe200078e02ff */
[----:B------:R-:W-:Y:S01]  /*2af0*/  PLOP3.LUT P0, PT, PT, PT, UP6, 0x80, 0x0 ;  /* 0x000000000000781c */ /* 0x000fe20003f0f068 */
[----:B------:R-:W-:Y:S01]  /*2b00*/  @!P2 IMAD.IADD R3, R5, 0x1, R8 ;  /* 0x000000010503a824 */ /* 0x000fe200078e0208 */
[----:B------:R-:W-:Y:S01]  /*2b10*/  @!P2 LEA R6, P4, R4, c[0x0][0x170], 0x1 ;  /* 0x00005c000406aa11 */ /* 0x000fe200078808ff */
[C---:B------:R-:W-:Y:S01]  /*2b20*/  @!P1 IMAD R16, R12.reuse, c[0x0][0x1a4], R0 ;  /* 0x000069000c109a24 */ /* 0x040fe200078e0200 */
[----:B------:R-:W-:Y:S01]  /*2b30*/  @!P1 IADD3 R0, R15, R13, RZ ;  /* 0x0000000d0f009210 */ /* 0x000fe20007ffe0ff */
[----:B------:R-:W-:Y:S01]  /*2b40*/  @!P1 IMAD.WIDE.U32 R12, R12, c[0x0][0x1a0], R18 ;  /* 0x000068000c0c9a25 */ /* 0x000fe200078e0012 */
[----:B------:R-:W-:Y:S02]  /*2b50*/  @!P1 LEA R8, P5, R14, c[0x0][0x168], 0x1 ;  /* 0x00005a000e089a11 */ /* 0x000fe400078a08ff */
[----:B------:R-:W-:Y:S01]  /*2b60*/  @!P2 LEA.HI.X R7, R4, c[0x0][0x174], R3, 0x1, P4 ;  /* 0x00005d000407aa11 */ /* 0x000fe200020f0c03 */
[----:B------:R-:W-:Y:S01]  /*2b70*/  @!P1 IMAD.IADD R13, R13, 0x1, R16 ;  /* 0x000000010d0d9824 */ /* 0x000fe200078e0210 */
[----:B------:R-:W-:-:S02]  /*2b80*/  IADD3 R3, R250, 0x1800, RZ ;  /* 0x00001800fa037810 */ /* 0x000fc40007ffe0ff */
[----:B------:R-:W-:Y:S01]  /*2b90*/  @!P1 LEA.HI.X R9, R14, c[0x0][0x16c], R0, 0x1, P5 ;  /* 0x00005b000e099a11 */ /* 0x000fe200028f0c00 */
[----:B------:R-:W-:Y:S01]  /*2ba0*/  @P0 BAR.SYNC.DEFER_BLOCKING 0x0 ;  /* 0x0000000000000b1d */ /* 0x000fe20000010000 */
[----:B------:R-:W-:Y:S01]  /*2bb0*/  PLOP3.LUT P0, PT, PT, PT, UP0, 0x80, 0x0 ;  /* 0x000000000000781c */ /* 0x000fe20003f0f008 */
[----:B------:R-:W-:Y:S01]  /*2bc0*/  IMAD.SHL.U32 R0, R250, 0x2, RZ ;  /* 0x00000002fa007824 */ /* 0x000fe200078e00ff */
[----:B------:R-:W-:Y:S02]  /*2bd0*/  IADD3 R5, R17, 0x20, RZ ;  /* 0x0000002011057810 */ /* 0x000fe40007ffe0ff */
[----:B------:R-:W-:Y:S02]  /*2be0*/  SEL R3, R3, R250, !P0 ;  /* 0x000000fa03037207 */ /* 0x000fe40004000000 */
[----:B------:R-:W-:Y:S02]  /*2bf0*/  @!P1 LEA R4, P4, R12, c[0x0][0x170], 0x1 ;  /* 0x00005c000c049a11 */ /* 0x000fe400078808ff */
[----:B------:R-:W-:-:S02]  /*2c00*/  SHF.L.U32 R193, R3, 0x1, RZ ;  /* 0x0000000103c17819 */ /* 0x000fc400000006ff */
[----:B------:R-:W-:Y:S02]  /*2c10*/  IADD3 R3, R17, 0x28, RZ ;  /* 0x0000002811037810 */ /* 0x000fe40007ffe0ff */
[----:B------:R-:W-:Y:S02]  /*2c20*/  ISETP.GE.AND P5, PT, R5, UR4, PT ;  /* 0x0000000405007c0c */ /* 0x000fe4000bfa6270 */
[----:B------:R-:W-:Y:S02]  /*2c30*/  @!P1 LEA.HI.X R5, R12, c[0x0][0x174], R13, 0x1, P4 ;  /* 0x00005d000c059a11 */ /* 0x000fe400020f0c0d */
[----:B------:R-:W-:Y:S01]  /*2c40*/  ISETP.GE.AND P4, PT, R17, UR4, PT ;  /* 0x0000000411007c0c */ /* 0x000fe2000bf86270 */
        /* <DEDUP_REMOVED lines=58> */
[----:B---3--:R-:W-:-:S03]  /*2ff0*/  SHF.R.S32.HI R8, RZ, 0x1f, R17 ;  /* 0x0000001fff087819 */ /* 0x008fc60000011411 */
[----:B------:R4:W-:Y:S04]  /*3000*/  @!P2 LDGSTS.E.BYPASS.LTC128B.128 [R0+0x11000], [R6.64+0x40] ;  /* 0x110000400600afae */ /* 0x0009e8000b901d4c */
[----:B------:R4:W-:Y:S01]  /*3010*/  @!P2 LDGSTS.E.BYPASS.LTC128B.128 [R0+0x13000], [R6.64+0x80] ;  /* 0x130000800600afae */ /* 0x0009e2000b901d4c */
[----:B------:R-:W-:-:S03]  /*3020*/  ISETP.GE.AND P2, PT, R3, UR4, PT ;  /* 0x0000000403007c0c */ /* 0x000fc6000bf46270 */
        /* <DEDUP_REMOVED lines=9> */
[----:B----4-:R-:W-:-:S03]  /*30c0*/  IMAD.SHL.U32 R6, R17, 0x4, RZ ;  /* 0x0000000411067824 */ /* 0x010fc600078e00ff */
[----:B------:R-:W0:Y:S02]  /*30d0*/  LDGDEPBAR ;  /* 0x00000000000079af */ /* 0x000e240000000000 */
[----:B---3--:R-:W-:Y:S02]  /*30e0*/  IADD3 R4, P3, R6, UR8, RZ ;  /* 0x0000000806047c10 */ /* 0x008fe4000ff7e0ff */
[----:B-1----:R-:W-:Y:S02]  /*30f0*/  SHF.R.S32.HI R0, RZ, 0x1f, R3 ;  /* 0x0000001fff007819 */ /* 0x002fe40000011403 */
[----:B------:R-:W-:Y:S02]  /*3100*/  @!P2 LEA R6, P1, R3, UR8, 0x2 ;  /* 0x000000080306ac11 */ /* 0x000fe4000f8210ff */
[----:B------:R-:W-:Y:S02]  /*3110*/  SHF.L.U64.HI R5, R17, 0x2, R8 ;  /* 0x0000000211057819 */ /* 0x000fe40000010208 */
[----:B------:R-:W-:-:S02]  /*3120*/  @!P2 LEA.HI.X R7, R3, UR7, R0, 0x2, P1 ;  /* 0x000000070307ac11 */ /* 0x000fc400088f1400 */
[----:B------:R-:W-:-:S03]  /*3130*/  IADD3.X R5, R5, UR7, RZ, P3, !PT ;  /* 0x0000000705057c10 */ /* 0x000fc60009ffe4ff */
[----:B------:R2:W5:Y:S01]  /*3140*/  @!P2 LDG.E R235, [R6.64] ;  /* 0x0000000c06eba981 */ /* 0x000562000c1e1900 */
[----:B------:R-:W-:Y:S01]  /*3150*/  IMAD.U32 R0, RZ, RZ, UR26 ;  /* 0x0000001aff007e24 */ /* 0x000fe2000f8e00ff */
[----:B------:R-:W-:Y:S02]  /*3160*/  IADD3 R3, R17, 0x1, RZ ;  /* 0x0000000111037810 */ /* 0x000fe40007ffe0ff */
[----:B------:R1:W5:Y:S02]  /*3170*/  @!P4 LDG.E R236, [R4.64] ;  /* 0x0000000c04ecc981 */ /* 0x000364000c1e1900 */
[----:B------:R-:W-:Y:S02]  /*3180*/  IADD3 R249, R3, UR14, -R0 ;  /* 0x0000000e03f97c10 */ /* 0x000fe4000fffe800 */
[----:B------:R-:W-:Y:S01]  /*3190*/  IADD3 R3, R183, 0x1800, RZ ;  /* 0x00001800b7037810 */ /* 0x000fe20007ffe0ff */
[----:B------:R1:W5:Y:S01]  /*31a0*/  @!P6 LDG.E R237, [R4.64+0x20] ;  /* 0x0000200c04ede981 */ /* 0x000362000c1e1900 */
[----:B------:R-:W-:-:S02]  /*31b0*/  IADD3 R0, R181, 0x1800, RZ ;  /* 0x00001800b5007810 */ /* 0x000fc40007ffe0ff */
[----:B------:R-:W-:Y:S01]  /*31c0*/  SEL R3, R3, R183, !P0 ;  /* 0x000000b703037207 */ /* 0x000fe20004000000 */
[----:B------:R1:W5:Y:S01]  /*31d0*/  @!P5 LDG.E R234, [R4.64+0x80] ;  /* 0x0000800c04ead981 */ /* 0x000362000c1e1900 */
[----:B------:R-:W-:-:S03]  /*31e0*/  SEL R0, R0, R181, !P0 ;  /* 0x000000b500007207 */ /* 0x000fc60004000000 */
[----:B------:R-:W-:Y:S01]  /*31f0*/  IMAD.SHL.U32 R174, R3, 0x2, RZ ;  /* 0x0000000203ae7824 */ /* 0x000fe200078e00ff */
[----:B------:R-:W-:Y:S01]  /*3200*/  SHF.L.U32 R3, R0, 0x1, RZ ;  /* 0x0000000100037819 */ /* 0x000fe200000006ff */
[----:B------:R-:W-:-:S04]  /*3210*/  IMAD.MOV.U32 R0, RZ, RZ, c[0x0][0x22c] ;  /* 0x00008b00ff007624 */ /* 0x000fc800078e00ff */
[----:B------:R-:W-:-:S04]  /*3220*/  IMAD R0, R0, c[0x0][0x1c0], RZ ;  /* 0x0000700000007a24 */ /* 0x000fc800078e02ff */
[C---:B------:R-:W-:Y:S02]  /*3230*/  IMAD.SHL.U32 R21, R0.reuse, 0x10, RZ ;  /* 0x0000001000157824 */ /* 0x040fe400078e00ff */
[----:B------:R-:W-:-:S03]  /*3240*/  IMAD.SHL.U32 R238, R0, 0x8, RZ ;  /* 0x0000000800ee7824 */ /* 0x000fc600078e00ff */
[C---:B------:R-:W-:Y:S02]  /*3250*/  IADD3 R0, R21.reuse, 0x40, RZ ;  /* 0x0000004015007810 */ /* 0x040fe40007ffe0ff */
[----:B------:R-:W-:-:S03]  /*3260*/  IADD3 R20, R21, 0x20, RZ ;  /* 0x0000002015147810 */ /* 0x000fc60007ffe0ff */
[C---:B------:R-:W-:Y:S02]  /*3270*/  IMAD.IADD R251, R238.reuse, 0x1, R0 ;  /* 0x00000001eefb7824 */ /* 0x040fe400078e0200 */
[C---:B------:R-:W-:Y:S02]  /*3280*/  IMAD.IADD R252, R238.reuse, 0x1, R20 ;  /* 0x00000001eefc7824 */ /* 0x040fe400078e0214 */
[C---:B-1----:R-:W-:Y:S02]  /*3290*/  IMAD.IADD R4, R238.reuse, 0x1, R251 ;  /* 0x00000001ee047824 */ /* 0x042fe400078e02fb */
[----:B------:R-:W-:-:S03]  /*32a0*/  IMAD.IADD R5, R238, 0x1, R252 ;  /* 0x00000001ee057824 */ /* 0x000fc600078e02fc */
[C---:B------:R-:W-:Y:S01]  /*32b0*/  IADD3 R240, R238.reuse, R4, RZ ;  /* 0x00000004eef07210 */ /* 0x040fe20007ffe0ff */
[----:B------:R-:W-:Y:S01]  /*32c0*/  IMAD.IADD R242, R238, 0x1, R5 ;  /* 0x00000001eef27824 */ /* 0x000fe200078e0205 */
[----:B------:R-:W-:-:S03]  /*32d0*/  SHF.L.U32 R175, R183, 0x1, RZ ;  /* 0x00000001b7af7819 */ /* 0x000fc600000006ff */
[C---:B------:R-:W-:Y:S02]  /*32e0*/  IMAD.IADD R241, R238.reuse, 0x1, R242 ;  /* 0x00000001eef17824 */ /* 0x040fe400078e02f2 */
[C---:B------:R-:W-:Y:S01]  /*32f0*/  IMAD.IADD R239, R238.reuse, 0x1, R240 ;  /* 0x00000001eeef7824 */ /* 0x040fe200078e02f0 */
        /* <DEDUP_REMOVED lines=49> */
[C---:B------:R-:W-:Y:S01]  /*3610*/  SHF.L.U64.HI R248, R17.reuse, 0x2, R8 ;  /* 0x0000000211f87819 */ /* 0x040fe20000010208 */
[----:B------:R-:W-:Y:S01]  /*3620*/  IMAD.SHL.U32 R247, R17, 0x4, RZ ;  /* 0x0000000411f77824 */ /* 0x000fe200078e00ff */
[----:B------:R-:W-:Y:S01]  /*3630*/  IADD3 R176, R175, R182, RZ ;  /* 0x000000b6afb07210 */ /* 0x000fe20007ffe0ff */
[C---:B------:R-:W-:Y:S01]  /*3640*/  IMAD.IADD R243, R238.reuse, 0x1, R239 ;  /* 0x00000001eef37824 */ /* 0x040fe200078e02ef */
[----:B------:R-:W-:Y:S01]  /*3650*/  IADD3 R244, R238, R241, RZ ;  /* 0x000000f1eef47210 */ /* 0x000fe20007ffe0ff */
[----:B--2---:R-:W-:-:S02]  /*3660*/  UIADD3 UR15, UR15, -UR14, URZ ;  /* 0x8000000e0f0f7290 */ /* 0x004fc4000fffe03f */
.L_x_552:
        /* <DEDUP_REMOVED lines=8> */
[----:B------:R-:W-:Y:S02]  /*36f0*/  UISETP.GT.AND UP3, UPT, UR5, UR11, UPT ;  /* 0x0000000b0500728c */ /* 0x000fe4000bf64270 */
[----:B------:R-:W-:Y:S06]  /*3700*/  UISETP.LT.AND UP0, UPT, UR4, UR14, UP0 ;  /* 0x0000000e0400728c */ /* 0x000fec0008701270 */
[----:B------:R-:W-:Y:S01]  /*3710*/  PLOP3.LUT P0, PT, PT, PT, UP0, 0x80, 0x0 ;  /* 0x000000000000781c */ /* 0x000fe20003f0f008 */
        /* <DEDUP_REMOVED lines=15> */
[----:B------:R-:W1:Y:S01]  /*3810*/  LDSM.16.M88.4 R156, [R173+0xb000] ;  /* 0x00b00000ad9c783b */ /* 0x000e620000000200 */
[-C--:B----4-:R-:W-:Y:S07]  /*3820*/  HMMA.16816.F32.BF16 R20, R32, R132.reuse, RZ ;  /* 0x000000842014723c */ /* 0x090fee00000418ff */
        /* <DEDUP_REMOVED lines=12> */
[-C--:B---3--:R-:W-:Y:S08]  /*38f0*/  HMMA.16816.F32.BF16 R20, R136, R148.reuse, R20 ;  /* 0x000000948814723c */ /* 0x088ff00000041814 */
[C---:B------:R-:W-:Y:S08]  /*3900*/  HMMA.16816.F32.BF16 R24, R144.reuse, R148, R24 ;  /* 0x000000949018723c */ /* 0x040ff00000041818 */
[-C--:B------:R-:W-:Y:S01]  /*3910*/  HMMA.16816.F32.BF16 R28, R144, R150.reuse, R28 ;  /* 0x00000096901c723c */ /* 0x080fe2000004181c */
[----:B------:R-:W-:Y:S07]  /*3920*/  LDSM.16.M88.4 R144, [R174+0x2000] ;  /* 0x00200000ae90783b */ /* 0x000fee0000000200 */
[----:B------:R-:W-:Y:S01]  /*3930*/  HMMA.16816.F32.BF16 R32, R136, R150, R32 ;  /* 0x000000968820723c */ /* 0x000fe20000041820 */
[----:B------:R-:W1:Y:S07]  /*3940*/  LDSM.16.M88.4 R136, [R0+0x1800] ;  /* 0x001800000088783b */ /* 0x000e6e0000000200 */
[-C--:B------:R-:W-:Y:S01]  /*3950*/  HMMA.16816.F32.BF16 R4, R152, R156.reuse, R4 ;  /* 0x0000009c9804723c */ /* 0x080fe20000041804 */
[----:B------:R-:W3:Y:S07]  /*3960*/  LDSM.16.M88.4 R148, [R173+0xd000] ;  /* 0x00d00000ad94783b */ /* 0x000eee0000000200 */
        /* <DEDUP_REMOVED lines=18> */
[----:B------:R1:W2:Y:S07]  /*3a90*/  LDSM.16.M88.4 R136, [R0+0x2800] ;  /* 0x002800000088783b */ /* 0x0002ae0000000200 */
[----:B------:R-:W-:Y:S08]  /*3aa0*/  HMMA.16816.F32.BF16 R32, R164, R142, R32 ;  /* 0x0000008ea420723c */ /* 0x000ff00000041820 */
[-C--:B---3--:R-:W-:Y:S08]  /*3ab0*/  HMMA.16816.F32.BF16 R4, R144, R148.reuse, R4 ;  /* 0x000000949004723c */ /* 0x088ff00000041804 */
[C---:B----4-:R-:W-:Y:S01]  /*3ac0*/  HMMA.16816.F32.BF16 R8, R132.reuse, R148, R8 ;  /* 0x000000948408723c */ /* 0x050fe20000041808 */
[----:B-1----:R-:W-:Y:S04]  /*3ad0*/  MOV R0, UR18 ;  /* 0x0000001200007c02 */ /* 0x002fe80008000f00 */
[----:B--2---:R-:W-:Y:S03]  /*3ae0*/  @!P0 LEA R0, R0, R195, 0x7 ;  /* 0x000000c300008211 */ /* 0x004fe600078e38ff */
        /* <DEDUP_REMOVED lines=31> */
[----:B---3--:R-:W-:Y:S09]  /*3ce0*/  @!P0 IADD3 R8, R249, UR6, RZ ;  /* 0x00000006f9088c10 */ /* 0x008ff2000fffe0ff */
        /* <DEDUP_REMOVED lines=343> */
[----:B------:R-:W-:Y:S04]  /*5260*/  FMUL.FTZ R4, R201, R4 ;  /* 0x00000004c9047220 */ /* 0x000fe80000410000 */
[----:B------:R-:W-:Y:S02]  /*5270*/  FMUL.FTZ R148, R4, R0 ;  /* 0x0000000004947220 */ /* 0x000fe40000410000 */
[----:B------:R-:W3:Y:S04]  /*5280*/  LDG.E R4, [R146.64+0x80] ;  /* 0x0000800c92047981 */ /* 0x000ee8000c1e1900 */
[----:B------:R-:W4:Y:S02]  /*5290*/  LDG.E R0, [R146.64+0xa0] ;  /* 0x0000a00c92007981 */ /* 0x000f24000c1e1900 */
        /* <DEDUP_REMOVED lines=106> */
[----:B------:R-:W-:Y:S01]  /*5940*/  FFMA.FTZ R25, -R163, R163, 1 ;  /* 0x3f800000a3197423 */ /* 0x000fe200000101a3 */
[----:B------:R-:W-:Y:S01]  /*5950*/  MOV R163, R192 ;  /* 0x000000c000a37202 */ /* 0x000fe20000000f00 */
        /* <DEDUP_REMOVED lines=70> */
.L_x_550:
        /* <DEDUP_REMOVED lines=118> */
.L_x_551:
        /* <DEDUP_REMOVED lines=11> */
[----:B------:R-:W-:Y:S01]  /*65d0*/  IMAD R166, R166, 0x30, RZ ;  /* 0x00000030a6a67824 */ /* 0x000fe200078e02ff */
[----:B------:R-:W3:Y:S01]  /*65e0*/  LDSM.16.MT88.4 R28, [R0+0xd000] ;  /* 0x00d00000001c783b */ /* 0x000ee20000004200 */
[----:B------:R-:W-:Y:S01]  /*65f0*/  IMAD.MOV.U32 R161, RZ, RZ, c[0x0][0x22c] ;  /* 0x00008b00ffa17624 */ /* 0x000fe200078e00ff */
[----:B------:R-:W-:Y:S02]  /*6600*/  UIADD3 UR4, UR5, -0x1, URZ ;  /* 0xffffffff05047890 */ /* 0x000fe4000fffe03f */
[----:B------:R-:W4:Y:S01]  /*6610*/  LDL R165, [R1] ;  /* 0x0000000001a57983 */ /* 0x000f220000100800 */
[----:B------:R-:W-:Y:S03]  /*6620*/  IMAD R161, R161, c[0x0][0x1c0], RZ ;  /* 0x00007000a1a17a24 */ /* 0x000fe600078e02ff */
[----:B------:R-:W-:Y:S01]  /*6630*/  LDSM.16.M88.4 R32, [R178] ;  /* 0x00000000b220783b */ /* 0x000fe20000000200 */
[----:B------:R-:W-:Y:S01]  /*6640*/  IMAD.U32 R161, R161, -0x40, RZ ;  /* 0xffffffc0a1a17824 */ /* 0x000fe200078e00ff */
[----:B------:R-:W-:Y:S02]  /*6650*/  UMOV UR5, UR4 ;  /* 0x0000000400057c82 */ /* 0x000fe40008000000 */
[----:B------:R-:W4:Y:S02]  /*6660*/  LDL R164, [R1+0x4] ;  /* 0x0000040001a47983 */ /* 0x000f240000100800 */
[C---:B------:R-:W-:Y:S02]  /*6670*/  LEA R194, P1, R161.reuse, R162, 0x2 ;  /* 0x000000a2a1c27211 */ /* 0x040fe400078210ff */
[----:B------:R-:W1:Y:S02]  /*6680*/  LDSM.16.MT88.4 R132, [R0+0x9400] ;  /* 0x009400000084783b */ /* 0x000e640000004200 */
[----:B------:R-:W-:Y:S01]  /*6690*/  LEA.HI.X.SX32 R192, R161, R163, 0x2, P1 ;  /* 0x000000a3a1c07211 */ /* 0x000fe200008f16ff */
[----:B------:R-:W-:Y:S01]  /*66a0*/  IMAD.MOV.U32 R161, RZ, RZ, c[0x0][0x22c] ;  /* 0x00008b00ffa17624 */ /* 0x000fe200078e00ff */
[----:B------:R-:W1:Y:S03]  /*66b0*/  LDSM.16.MT88.4 R136, [R0+0xb400] ;  /* 0x00b400000088783b */ /* 0x000e660000004200 */
[----:B------:R-:W-:Y:S01]  /*66c0*/  IMAD R161, R161, c[0x0][0x1c0], RZ ;  /* 0x00007000a1a17a24 */ /* 0x000fe200078e02ff */
[----:B------:R-:W1:Y:S03]  /*66d0*/  LDSM.16.MT88.4 R140, [R0+0xd400] ;  /* 0x00d40000008c783b */ /* 0x000e660000004200 */
[----:B------:R-:W-:Y:S01]  /*66e0*/  IMAD.SHL.U32 R161, R161, 0x10, RZ ;  /* 0x00000010a1a17824 */ /* 0x000fe200078e00ff */
[----:B------:R-:W-:Y:S01]  /*66f0*/  LDSM.16.M88.4 R144, [R180] ;  /* 0x00000000b490783b */ /* 0x000fe20000000200 */
[C---:B--2---:R-:W-:Y:S03]  /*6700*/  HMMA.16816.F32.BF16 R4, R24.reuse, R8, RZ ;  /* 0x000000081804723c */ /* 0x044fe600000418ff */
[----:B------:R-:W2:Y:S04]  /*6710*/  LDSM.16.MT88.4 R148, [R0+0x9800] ;  /* 0x009800000094783b */ /* 0x000ea80000004200 */
[----:B------:R-:W1:Y:S01]  /*6720*/  LDSM.16.MT88.4 R152, [R0+0xb800] ;  /* 0x00b800000098783b */ /* 0x000e620000004200 */
[C---:B------:R-:W-:Y:S03]  /*6730*/  HMMA.16816.F32.BF16 R8, R24.reuse, R10, RZ ;  /* 0x0000000a1808723c */ /* 0x040fe600000418ff */
[----:B------:R-:W-:Y:S05]  /*6740*/  LDSM.16.MT88.4 R156, [R0+0xbc00] ;  /* 0x00bc0000009c783b */ /* 0x000fea0000004200 */
[C---:B---3--:R-:W-:Y:S08]  /*6750*/  HMMA.16816.F32.BF16 R12, R24.reuse, R16, RZ ;  /* 0x00000010180c723c */ /* 0x048ff000000418ff */
[C---:B------:R-:W-:Y:S08]  /*6760*/  HMMA.16816.F32.BF16 R16, R24.reuse, R18, RZ ;  /* 0x000000121810723c */ /* 0x040ff000000418ff */
[C---:B------:R-:W-:Y:S08]  /*6770*/  HMMA.16816.F32.BF16 R20, R24.reuse, R28, RZ ;  /* 0x0000001c1814723c */ /* 0x040ff000000418ff */
[----:B------:R-:W-:Y:S01]  /*6780*/  HMMA.16816.F32.BF16 R24, R24, R30, RZ ;  /* 0x0000001e1818723c */ /* 0x000fe200000418ff */
[----:B------:R-:W3:Y:S07]  /*6790*/  LDSM.16.MT88.4 R28, [R0+0xd800] ;  /* 0x00d80000001c783b */ /* 0x000eee0000004200 */
        /* <DEDUP_REMOVED lines=15> */
[----:B------:R-:W2:Y:S07]  /*6890*/  LDSM.16.MT88.4 R152, [R0+0xc000] ;  /* 0x00c000000098783b */ /* 0x000eae0000004200 */
[C---:B---3--:R-:W-:Y:S08]  /*68a0*/  HMMA.16816.F32.BF16 R20, R144.reuse, R28, R20 ;  /* 0x0000001c9014723c */ /* 0x048ff00000041814 */
[----:B------:R-:W-:Y:S01]  /*68b0*/  HMMA.16816.F32.BF16 R24, R144, R30, R24 ;  /* 0x0000001e9018723c */ /* 0x000fe20000041818 */
[----:B------:R-:W3:Y:S04]  /*68c0*/  LDSM.16.MT88.4 R28, [R0+0xe000] ;  /* 0x00e00000001c783b */ /* 0x000ee80000004200 */
[----:B------:R-:W-:Y:S03]  /*68d0*/  LDSM.16.MT88.4 R144, [R0+0xa400] ;  /* 0x00a400000090783b */ /* 0x000fe60000004200 */
[C---:B-1----:R-:W-:Y:S08]  /*68e0*/  HMMA.16816.F32.BF16 R4, R132.reuse, R136, R4 ;  /* 0x000000888404723c */ /* 0x042ff00000041804 */
[C---:B------:R-:W-:Y:S01]  /*68f0*/  HMMA.16816.F32.BF16 R8, R132.reuse, R138, R8 ;  /* 0x0000008a8408723c */ /* 0x040fe20000041808 */
[----:B------:R-:W1:Y:S07]  /*6900*/  LDSM.16.M88.4 R136, [R178+0x2000] ;  /* 0x00200000b288783b */ /* 0x000e6e0000000200 */
        /* <DEDUP_REMOVED lines=16> */
[----:B------:R-:W-:Y:S03]  /*6a10*/  LDSM.16.M88.4 R140, [R179+0x2000] ;  /* 0x00200000b38c783b */ /* 0x000fe60000000200 */
[C---:B-1----:R-:W-:Y:S08]  /*6a20*/  HMMA.16816.F32.BF16 R4, R136.reuse, R144, R4 ;  /* 0x000000908804723c */ /* 0x042ff00000041804 */
[C---:B------:R-:W-:Y:S01]  /*6a30*/  HMMA.16816.F32.BF16 R8, R136.reuse, R146, R8 ;  /* 0x000000928808723c */ /* 0x040fe20000041808 */
[----:B------:R-:W1:Y:S07]  /*6a40*/  LDSM.16.MT88.4 R144, [R0+0xac00] ;  /* 0x00ac00000090783b */ /* 0x000e6e0000004200 */
[C---:B------:R-:W-:Y:S08]  /*6a50*/  HMMA.16816.F32.BF16 R12, R136.reuse, R156, R12 ;  /* 0x0000009c880c723c */ /* 0x040ff0000004180c */
[C---:B------:R-:W-:Y:S01]  /*6a60*/  HMMA.16816.F32.BF16 R16, R136.reuse, R158, R16 ;  /* 0x0000009e8810723c */ /* 0x040fe20000041810 */
[----:B------:R-:W1:Y:S07]  /*6a70*/  LDSM.16.MT88.4 R156, [R0+0xcc00] ;  /* 0x00cc0000009c783b */ /* 0x000e6e0000004200 */
[C---:B------:R-:W-:Y:S08]  /*6a80*/  HMMA.16816.F32.BF16 R20, R136.reuse, R32, R20 ;  /* 0x000000208814723c */ /* 0x040ff00000041814 */
[----:B------:R-:W-:Y:S01]  /*6a90*/  HMMA.16816.F32.BF16 R24, R136, R34, R24 ;  /* 0x000000228818723c */ /* 0x000fe20000041818 */
[----:B------:R1:W4:Y:S07]  /*6aa0*/  LDSM.16.MT88.4 R32, [R0+0xec00] ;  /* 0x00ec00000020783b */ /* 0x00032e0000004200 */
[C---:B--2---:R-:W-:Y:S08]  /*6ab0*/  HMMA.16816.F32.BF16 R4, R132.reuse, R148, R4 ;  /* 0x000000948404723c */ /* 0x044ff00000041804 */
[C---:B------:R-:W-:Y:S08]  /*6ac0*/  HMMA.16816.F32.BF16 R8, R132.reuse, R150, R8 ;  /* 0x000000968408723c */ /* 0x040ff00000041808 */
[C---:B------:R-:W-:Y:S04]  /*6ad0*/  HMMA.16816.F32.BF16 R12, R132.reuse, R152, R12 ;  /* 0x00000098840c723c */ /* 0x040fe8000004180c */
[----:B-1----:R-:W-:Y:S04]  /*6ae0*/  IMAD.IADD R0, R238, 0x1, R252 ;  /* 0x00000001ee007824 */ /* 0x002fe800078e02fc */
        /* <DEDUP_REMOVED lines=15> */
[----:B------:R-:W-:Y:S02]  /*6be0*/  IMAD.SHL.U32 R165, R165, 0x20, RZ ;  /* 0x00000020a5a57824 */ /* 0x000fe400078e00ff */
[----:B------:R1:W5:Y:S01]  /*6bf0*/  @P0 LDG.E R237, [R30.64+0x20] ;  /* 0x0000200c1eed0981 */ /* 0x000362000c1e1900 */
[----:B------:R-:W-:Y:S01]  /*6c00*/  IMAD R164, R164, c[0x0][0x1c0], RZ ;  /* 0x00007000a4a47a24 */ /* 0x000fe200078e02ff */
[C---:B------:R-:W-:Y:S02]  /*6c10*/  HMMA.16816.F32.BF16 R12, R140.reuse, R156, R12 ;  /* 0x0000009c8c0c723c */ /* 0x040fe4000004180c */
[----:B------:R1:W5:Y:S02]  /*6c20*/  @P0 LDG.E R234, [R30.64+0x80] ;  /* 0x0000800c1eea0981 */ /* 0x000364000c1e1900 */
[----:B------:R-:W-:Y:S02]  /*6c30*/  IMAD R164, R164, 0x18, RZ ;  /* 0x00000018a4a47824 */ /* 0x000fe400078e02ff */
[----:B------:R1:W5:Y:S01]  /*6c40*/  @P0 LDG.E R235, [R30.64+0xa0] ;  /* 0x0000a00c1eeb0981 */ /* 0x000362000c1e1900 */
[CC--:B------:R-:W-:Y:S01]  /*6c50*/  LEA R134, P0, R161.reuse, R28.reuse, 0x2 ;  /* 0x0000001ca1867211 */ /* 0x0c0fe200078010ff */
[C---:B------:R-:W-:Y:S02]  /*6c60*/  HMMA.16816.F32.BF16 R16, R140.reuse, R158, R16 ;  /* 0x0000009e8c10723c */ /* 0x040fe40000041810 */
[----:B------:R2:W-:Y:S02]  /*6c70*/  RED.E.ADD.F32.FTZ.RN.STRONG.GPU [R28.64], R4 ;  /* 0x000000041c00798e */ /* 0x0005e4000c10e78c */
[-C--:B------:R-:W-:Y:S04]  /*6c80*/  LEA.HI.X.SX32 R135, R161, R29.reuse, 0x2, P0 ;  /* 0x0000001da1877211 */ /* 0x080fe800000f16ff */
[C---:B------:R-:W-:Y:S07]  /*6c90*/  HMMA.16816.F32.BF16 R20, R140.reuse, R32, R20 ;  /* 0x000000208c14723c */ /* 0x040fee0000041814 */
[CC--:B------:R-:W-:Y:S01]  /*6ca0*/  LEA R32, P1, R238.reuse, R28.reuse, 0x2 ;  /* 0x0000001cee207211 */ /* 0x0c0fe200078210ff */
[----:B------:R-:W-:Y:S01]  /*6cb0*/  HMMA.16816.F32.BF16 R24, R140, R34, R24 ;  /* 0x000000228c18723c */ /* 0x000fe20000041818 */
[----:B------:R-:W-:Y:S03]  /*6cc0*/  LDSM.16.MT88.4 R140, [R3+0x1c00] ;  /* 0x001c0000038c783b */ /* 0x000fe60000004200 */
[-C--:B------:R-:W-:Y:S02]  /*6cd0*/  LEA.HI.X.SX32 R33, R238, R29.reuse, 0x2, P1 ;  /* 0x0000001dee217211 */ /* 0x080fe400008f16ff */
[CC--:B------:R-:W-:Y:S02]  /*6ce0*/  LEA R132, P1, R164.reuse, R28.reuse, 0x2 ;  /* 0x0000001ca4847211 */ /* 0x0c0fe400078210ff */
[-C--:B------:R-:W-:Y:S01]  /*6cf0*/  LEA R34, P0, R165, R28.reuse, 0x2 ;  /* 0x0000001ca5227211 */ /* 0x080fe200078010ff */
[----:B------:R3:W-:Y:S03]  /*6d00*/  RED.E.ADD.F32.FTZ.RN.STRONG.GPU [R32.64], R5 ;  /* 0x000000052000798e */ /* 0x0007e6000c10e78c */
[-C--:B------:R-:W-:Y:S01]  /*6d10*/  LEA.HI.X.SX32 R133, R164, R29.reuse, 0x2, P1 ;  /* 0x0000001da4857211 */ /* 0x080fe200008f16ff */
[----:B------:R4:W-:Y:S01]  /*6d20*/  RED.E.ADD.F32.FTZ.RN.STRONG.GPU [R134.64], R6 ;  /* 0x000000068600798e */ /* 0x0009e2000c10e78c */
[-C--:B-1----:R-:W-:Y:S01]  /*6d30*/  LEA R30, P2, R167, R28.reuse, 0x2 ;  /* 0x0000001ca71e7211 */ /* 0x082fe200078410ff */
[----:B------:R-:W-:Y:S01]  /*6d40*/  IMAD.MOV.U32 R164, RZ, RZ, c[0x0][0x22c] ;  /* 0x00008b00ffa47624 */ /* 0x000fe200078e00ff */
[-C--:B------:R-:W-:Y:S01]  /*6d50*/  LEA.HI.X.SX32 R35, R165, R29.reuse, 0x2, P0 ;  /* 0x0000001da5237211 */ /* 0x080fe200000f16ff */
[----:B------:R1:W-:Y:S01]  /*6d60*/  RED.E.ADD.F32.FTZ.RN.STRONG.GPU [R132.64], R7 ;  /* 0x000000078400798e */ /* 0x0003e2000c10e78c */
[-C--:B--2---:R-:W-:Y:S01]  /*6d70*/  LEA R4, P1, R166, R28.reuse, 0x2 ;  /* 0x0000001ca6047211 */ /* 0x084fe200078210ff */
[----:B------:R-:W-:Y:S01]  /*6d80*/  IMAD R164, R164, c[0x0][0x1c0], RZ ;  /* 0x00007000a4a47a24 */ /* 0x000fe200078e02ff */
[-C--:B------:R-:W-:Y:S01]  /*6d90*/  LEA.HI.X.SX32 R31, R167, R29.reuse, 0x2, P2 ;  /* 0x0000001da71f7211 */ /* 0x080fe200010f16ff */
[----:B------:R2:W-:Y:S01]  /*6da0*/  RED.E.ADD.F32.FTZ.RN.STRONG.GPU [R34.64], R8 ;  /* 0x000000082200798e */ /* 0x0005e2000c10e78c */
[----:B------:R-:W-:Y:S02]  /*6db0*/  IMAD.MOV.U32 R165, RZ, RZ, c[0x0][0x22c] ;  /* 0x00008b00ffa57624 */ /* 0x000fe400078e00ff */
[----:B------:R-:W-:Y:S01]  /*6dc0*/  IMAD R164, R164, 0x38, RZ ;  /* 0x00000038a4a47824 */ /* 0x000fe200078e02ff */
[----:B------:R2:W-:Y:S01]  /*6dd0*/  RED.E.ADD.F32.FTZ.RN.STRONG.GPU [R30.64], R9 ;  /* 0x000000091e00798e */ /* 0x0005e2000c10e78c */
[----:B------:R-:W-:Y:S04]  /*6de0*/  IMAD R165, R165, c[0x0][0x1c0], RZ ;  /* 0x00007000a5a57a24 */ /* 0x000fe800078e02ff */
[----:B------:R-:W-:Y:S05]  /*6df0*/  IMAD.SHL.U32 R165, R165, 0x10, RZ ;  /* 0x00000010a5a57824 */ /* 0x000fea00078e00ff */
[----:B------:R-:W-:Y:S02]  /*6e00*/  IADD3 R136, R165, 0x20, RZ ;  /* 0x00000020a5887810 */ /* 0x000fe40007ffe0ff */
[-C--:B---3--:R-:W-:Y:S02]  /*6e10*/  LEA.HI.X.SX32 R5, R166, R29.reuse, 0x2, P1 ;  /* 0x0000001da6057211 */ /* 0x088fe400008f16ff */
[CC--:B----4-:R-:W-:Y:S03]  /*6e20*/  LEA R6, P0, R164.reuse, R28.reuse, 0x2 ;  /* 0x0000001ca4067211 */ /* 0x0d0fe600078010ff */
[----:B------:R3:W-:Y:S01]  /*6e30*/  RED.E.ADD.F32.FTZ.RN.STRONG.GPU [R4.64], R10 ;  /* 0x0000000a0400798e */ /* 0x0007e2000c10e78c */
[----:B------:R-:W-:Y:S02]  /*6e40*/  IADD3 R134, R161, 0x40, RZ ;  /* 0x00000040a1867810 */ /* 0x000fe40007ffe0ff */
[-C--:B-1----:R-:W-:Y:S02]  /*6e50*/  LEA.HI.X.SX32 R7, R164, R29.reuse, 0x2, P0 ;  /* 0x0000001da4077211 */ /* 0x082fe400000f16ff */
[-C--:B--2---:R-:W-:Y:S03]  /*6e60*/  LEA R8, P2, R242, R28.reuse, 0x2 ;  /* 0x0000001cf2087211 */ /* 0x084fe600078410ff */
[----:B------:R1:W-:Y:S01]  /*6e70*/  RED.E.ADD.F32.FTZ.RN.STRONG.GPU [R6.64], R11 ;  /* 0x0000000b0600798e */ /* 0x0003e2000c10e78c */
[-C--:B------:R-:W-:Y:S03]  /*6e80*/  LEA R30, P1, R252, R28.reuse, 0x2 ;  /* 0x0000001cfc1e7211 */ /* 0x080fe600078210ff */
[----:B------:R2:W-:Y:S01]  /*6e90*/  RED.E.ADD.F32.FTZ.RN.STRONG.GPU [R28.64+0x80], R12 ;  /* 0x0000800c1c00798e */ /* 0x0005e2000c10e78c */
[-C--:B------:R-:W-:Y:S02]  /*6ea0*/  LEA.HI.X.SX32 R9, R242, R29.reuse, 0x2, P2 ;  /* 0x0000001df2097211 */ /* 0x080fe400010f16ff */
[-C--:B------:R-:W-:Y:S01]  /*6eb0*/  LEA.HI.X.SX32 R31, R252, R29.reuse, 0x2, P1 ;  /* 0x0000001dfc1f7211 */ /* 0x080fe200008f16ff */
[----:B------:R4:W-:Y:S01]  /*6ec0*/  RED.E.ADD.F32.FTZ.RN.STRONG.GPU [R32.64+0x80], R13 ;  /* 0x0000800d2000798e */ /* 0x0009e2000c10e78c */
[CC--:B---3--:R-:W-:Y:S04]  /*6ed0*/  LEA R4, P0, R136.reuse, R28.reuse, 0x2 ;  /* 0x0000001c88047211 */ /* 0x0c8fe800078010ff */
[-C--:B------:R-:W-:Y:S02]  /*6ee0*/  LEA.HI.X.SX32 R5, R136, R29.reuse, 0x2, P0 ;  /* 0x0000001d88057211 */ /* 0x080fe400000f16ff */
[CC--:B------:R-:W-:Y:S01]  /*6ef0*/  LEA R10, P0, R0.reuse, R28.reuse, 0x2 ;  /* 0x0000001c000a7211 */ /* 0x0c0fe200078010ff */
[----:B------:R-:W-:Y:S01]  /*6f00*/  LDSM.16.MT88.4 R136, [R2+0x18800] ;  /* 0x018800000288783b */ /* 0x000fe20000004200 */
[CC--:B-1----:R-:W-:Y:S02]  /*6f10*/  LEA R6, P1, R241.reuse, R28.reuse, 0x2 ;  /* 0x0000001cf1067211 */ /* 0x0c2fe400078210ff */
[-C--:B------:R-:W-:Y:S01]  /*6f20*/  LEA.HI.X.SX32 R11, R0, R29.reuse, 0x2, P0 ;  /* 0x0000001d000b7211 */ /* 0x080fe200000f16ff */
[----:B------:R1:W-:Y:S01]  /*6f30*/  RED.E.ADD.F32.FTZ.RN.STRONG.GPU [R4.64], R14 ;  /* 0x0000000e0400798e */ /* 0x0003e2000c10e78c */
[-C--:B------:R-:W-:Y:S01]  /*6f40*/  LEA.HI.X.SX32 R7, R241, R29.reuse, 0x2, P1 ;  /* 0x0000001df1077211 */ /* 0x080fe200008f16ff */
[----:B------:R-:W-:Y:S01]  /*6f50*/  IMAD.IADD R0, R238, 0x1, R251 ;  /* 0x00000001ee007824 */ /* 0x000fe200078e02fb */
[CC--:B--2---:R-:W-:Y:S01]  /*6f60*/  LEA R12, P4, R251.reuse, R28.reuse, 0x2 ;  /* 0x0000001cfb0c7211 */ /* 0x0c4fe200078810ff */
[----:B------:R2:W-:Y:S03]  /*6f70*/  RED.E.ADD.F32.FTZ.RN.STRONG.GPU [R30.64], R15 ;  /* 0x0000000f1e00798e */ /* 0x0005e6000c10e78c */
[-C--:B----4-:R-:W-:Y:S01]  /*6f80*/  LEA.HI.X.SX32 R13, R251, R29.reuse, 0x2, P4 ;  /* 0x0000001dfb0d7211 */ /* 0x090fe200020f16ff */
[----:B------:R3:W-:Y:S04]  /*6f90*/  RED.E.ADD.F32.FTZ.RN.STRONG.GPU [R10.64], R16 ;  /* 0x000000100a00798e */ /* 0x0007e8000c10e78c */
[----:B------:R4:W-:Y:S04]  /*6fa0*/  RED.E.ADD.F32.FTZ.RN.STRONG.GPU [R8.64], R17 ;  /* 0x000000110800798e */ /* 0x0009e8000c10e78c */
[----:B------:R4:W-:Y:S01]  /*6fb0*/  RED.E.ADD.F32.FTZ.RN.STRONG.GPU [R6.64], R18 ;  /* 0x000000120600798e */ /* 0x0009e2000c10e78c */
[-C--:B-1----:R-:W-:Y:S02]  /*6fc0*/  LEA R4, P0, R244, R28.reuse, 0x2 ;  /* 0x0000001cf4047211 */ /* 0x082fe400078010ff */
[-C--:B------:R-:W-:Y:S02]  /*6fd0*/  LEA R14, P5, R134, R28.reuse, 0x2 ;  /* 0x0000001c860e7211 */ /* 0x080fe400078a10ff */
[-C--:B------:R-:W-:Y:S02]  /*6fe0*/  LEA.HI.X.SX32 R5, R244, R29.reuse, 0x2, P0 ;  /* 0x0000001df4057211 */ /* 0x080fe400000f16ff */
[-C--:B--2---:R-:W-:Y:S02]  /*6ff0*/  LEA.HI.X.SX32 R15, R134, R29.reuse, 0x2, P5 ;  /* 0x0000001d860f7211 */ /* 0x084fe400028f16ff */
[-C--:B---3--:R-:W-:Y:S01]  /*7000*/  LEA R10, P3, R0, R28.reuse, 0x2 ;  /* 0x0000001c000a7211 */ /* 0x088fe200078610ff */
[----:B------:R1:W-:Y:S01]  /*7010*/  RED.E.ADD.F32.FTZ.RN.STRONG.GPU [R4.64], R19 ;  /* 0x000000130400798e */ /* 0x0003e2000c10e78c */
[-C--:B----4-:R-:W-:Y:S03]  /*7020*/  LEA R8, P2, R240, R28.reuse, 0x2 ;  /* 0x0000001cf0087211 */ /* 0x090fe600078410ff */
[----:B------:R-:W-:Y:S01]  /*7030*/  RED.E.ADD.F32.FTZ.RN.STRONG.GPU [R28.64+0x100], R20 ;  /* 0x000100141c00798e */ /* 0x000fe2000c10e78c */
[-C--:B------:R-:W-:Y:S02]  /*7040*/  LEA.HI.X.SX32 R11, R0, R29.reuse, 0x2, P3 ;  /* 0x0000001d000b7211 */ /* 0x080fe400018f16ff */
[CC--:B------:R-:W-:Y:S01]  /*7050*/  LEA R6, P1, R239.reuse, R28.reuse, 0x2 ;  /* 0x0000001cef067211 */ /* 0x0c0fe200078210ff */
[----:B------:R-:W-:Y:S01]  /*7060*/  RED.E.ADD.F32.FTZ.RN.STRONG.GPU [R32.64+0x100], R21 ;  /* 0x000100152000798e */ /* 0x000fe2000c10e78c */
[-C--:B------:R-:W-:Y:S02]  /*7070*/  LEA.HI.X.SX32 R9, R240, R29.reuse, 0x2, P2 ;  /* 0x0000001df0097211 */ /* 0x080fe400010f16ff */
[-C--:B------:R-:W-:Y:S01]  /*7080*/  LEA.HI.X.SX32 R7, R239, R29.reuse, 0x2, P1 ;  /* 0x0000001def077211 */ /* 0x080fe200008f16ff */
[----:B------:R-:W-:Y:S01]  /*7090*/  RED.E.ADD.F32.FTZ.RN.STRONG.GPU [R14.64], R22 ;  /* 0x000000160e00798e */ /* 0x000fe2000c10e78c */
[----:B------:R-:W-:Y:S01]  /*70a0*/  PLOP3.LUT P1, PT, PT, PT, UP0, 0x80, 0x0 ;  /* 0x000000000000781c */ /* 0x000fe20003f2f008 */
[----:B------:R-:W-:Y:S01]  /*70b0*/  @UP3 UIADD3 UR10, UP0, UR10, -0x100, URZ ;  /* 0xffffff000a0a3890 */ /* 0x000fe2000ff1e03f */
[C---:B------:R-:W-:Y:S01]  /*70c0*/  IADD3 R0, R3.reuse, -0x3000, RZ ;  /* 0xffffd00003007810 */ /* 0x040fe20007ffe0ff */
[----:B------:R-:W-:Y:S02]  /*70d0*/  RED.E.ADD.F32.FTZ.RN.STRONG.GPU [R12.64], R23 ;  /* 0x000000170c00798e */ /* 0x000fe4000c10e78c */
[----:B------:R-:W-:Y:S02]  /*70e0*/  @UP3 UIADD3.X UR9, UR9, -0x1, URZ, UP0, !UPT ;  /* 0xffffffff09093890 */ /* 0x000fe400087fe43f */
[----:B------:R-:W-:Y:S04]  /*70f0*/  RED.E.ADD.F32.FTZ.RN.STRONG.GPU [R10.64], R24 ;  /* 0x000000180a00798e */ /* 0x000fe8000c10e78c */
[----:B------:R-:W-:Y:S02]  /*7100*/  RED.E.ADD.F32.FTZ.RN.STRONG.GPU [R8.64], R25 ;  /* 0x000000190800798e */ /* 0x000fe4000c10e78c */
[----:B------:R-:W-:Y:S02]  /*7110*/  @P1 IADD3 R0, R3, 0x3000, RZ ;  /* 0x0000300003001810 */ /* 0x000fe40007ffe0ff */
[C---:B-1----:R-:W-:Y:S01]  /*7120*/  LEA R4, P0, R243.reuse, R28, 0x2 ;  /* 0x0000001cf3047211 */ /* 0x042fe200078010ff */
[----:B------:R-:W-:Y:S03]  /*7130*/  RED.E.ADD.F32.FTZ.RN.STRONG.GPU [R6.64], R26 ;  /* 0x0000001a0600798e */ /* 0x000fe6000c10e78c */
[----:B------:R-:W-:Y:S01]  /*7140*/  LEA.HI.X.SX32 R5, R243, R29, 0x2, P0 ;  /* 0x0000001df3057211 */ /* 0x000fe200000f16ff */
[----:B------:R-:W-:Y:S01]  /*7150*/  LDSM.16.MT88.4 R8, [R3] ;  /* 0x000000000308783b */ /* 0x000fe20000004200 */
[----:B------:R-:W-:Y:S03]  /*7160*/  PLOP3.LUT P0, PT, PT, PT, UP2, 0x80, 0x0 ;  /* 0x000000000000781c */ /* 0x000fe60003f0f028 */
[----:B------:R-:W-:Y:S04]  /*7170*/  RED.E.ADD.F32.FTZ.RN.STRONG.GPU [R4.64], R27 ;  /* 0x0000001b0400798e */ /* 0x000fe8000c10e78c */
[----:B------:R-:W1:Y:S04]  /*7180*/  LDSM.16.MT88.4 R4, [R2+0x15000] ;  /* 0x015000000204783b */ /* 0x000e680000004200 */
[----:B------:R-:W2:Y:S04]  /*7190*/  LDSM.16.MT88.4 R12, [R2+0x17000] ;  /* 0x01700000020c783b */ /* 0x000ea80000004200 */
[----:B------:R-:W3:Y:S04]  /*71a0*/  LDSM.16.MT88.4 R16, [R3+0x1000] ;  /* 0x001000000310783b */ /* 0x000ee80000004200 */
[----:B------:R-:W4:Y:S04]  /*71b0*/  LDSM.16.MT88.4 R28, [R3+0x2000] ;  /* 0x00200000031c783b */ /* 0x000f280000004200 */
[----:B------:R-:W-:Y:S04]  /*71c0*/  LDSM.16.MT88.4 R32, [R2+0x15800] ;  /* 0x015800000220783b */ /* 0x000fe80000004200 */
[----:B------:R-:W3:Y:S04]  /*71d0*/  LDSM.16.MT88.4 R20, [R3+0x400] ;  /* 0x000400000314783b */ /* 0x000ee80000004200 */
        /* <DEDUP_REMOVED lines=226> */
.L_x_553:
        /* <DEDUP_REMOVED lines=18> */
.L_x_554:
[----:B-1----:R-:W2:Y:S01]  /*8120*/  LDL.64 R4, [R1+0x10] ;  /* 0x0000100001047983 */ /* 0x002ea20000100a00 */
[----:B------:R-:W-:Y:S01]  /*8130*/  USHF.L.U32 UR4, UR18, 0x7, URZ ;  /* 0x0000000712047899 */ /* 0x000fe2000800063f */
[----:B------:R-:W-:Y:S01]  /*8140*/  BSSY B0, `(.L_x_555) ;  /* 0x0000032000007945 */ /* 0x000fe20003800000 */
[----:B------:R-:W-:Y:S01]  /*8150*/  ULDC.64 UR6, c[0x0][0x3a0] ;  /* 0x0000e80000067ab9 */ /* 0x000fe20000000a00 */
[----:B------:R-:W-:Y:S01]  /*8160*/  BAR.SYNC.DEFER_BLOCKING 0x0 ;  /* 0x0000000000007b1d */ /* 0x000fe20000010000 */
[----:B------:R-:W-:Y:S02]  /*8170*/  USHF.R.S32.HI UR8, URZ, 0x1f, UR4 ;  /* 0x0000001f3f087899 */ /* 0x000fe40008011404 */
[----:B------:R-:W-:Y:S02]  /*8180*/  IMAD.U32 R25, RZ, RZ, UR4 ;  /* 0x00000004ff197e24 */ /* 0x000fe4000f8e00ff */
[----:B------:R-:W-:Y:S01]  /*8190*/  UIMAD UR5, UR8, UR6, URZ ;  /* 0x00000006080572a4 */ /* 0x000fe2000f8e023f */
[----:B------:R-:W1:Y:S03]  /*81a0*/  S2R R8, SR_TID.X ;  /* 0x0000000000087919 */ /* 0x000e660000002100 */
        /* <DEDUP_REMOVED lines=10> */
[----:B------:R-:W-:Y:S01]  /*8250*/  LEA.HI R0, R0, R8, RZ, 0x2 ;  /* 0x0000000800007211 */ /* 0x000fe200078f10ff */
[----:B------:R-:W-:Y:S02]  /*8260*/  IMAD.U32 R8, RZ, RZ, UR36 ;  /* 0x00000024ff087e24 */ /* 0x000fe4000f8e00ff */
        /* <DEDUP_REMOVED lines=13> */
[----:B------:R-:W-:-:S05]  /*8340*/  IADD3.X R5, R5, UR15, R3, P0, !PT ;  /* 0x0000000f05057c10 */ /* 0x000fca00087fe403 */
[----:B------:R-:W-:-:S05]  /*8350*/  IMAD.WIDE.U32 R8, R8, c[0x0][0x3b8], R4 ;  /* 0x0000ee0008087a25 */ /* 0x000fca00078e0004 */
[----:B------:R-:W-:Y:S01]  /*8360*/  IADD3 R24, R9, UR6, RZ ;  /* 0x0000000609187c10 */ /* 0x000fe2000fffe0ff */
[----:B------:R-:W-:Y:S05]  /*8370*/  @P2 BRA `(.L_x_556) ;  /* 0x000000e000002947 */ /* 0x000fea0003800000 */
[----:B-1-34-:R-:W1:Y:S01]  /*8380*/  LDS.128 R20, [R160+0xb000] ;  /* 0x00b00000a0147984 */ /* 0x01ae620000000c00 */
[----:B------:R-:W-:Y:S01]  /*8390*/  MOV R4, R8 ;  /* 0x0000000800047202 */ /* 0x000fe20000000f00 */
[----:B------:R-:W-:Y:S01]  /*83a0*/  IMAD R3, R26, c[0x0][0x3a0], RZ ;  /* 0x0000e8001a037a24 */ /* 0x000fe200078e02ff */
[----:B------:R-:W-:Y:S01]  /*83b0*/  MOV R5, R24 ;  /* 0x0000001800057202 */ /* 0x000fe20000000f00 */
[----:B------:R-:W2:Y:S02]  /*83c0*/  LDS.128 R16, [R160+0x9000] ;  /* 0x00900000a0107984 */ /* 0x000ea40000000c00 */
[C---:B------:R-:W-:Y:S02]  /*83d0*/  IMAD R3, R0.reuse, c[0x0][0x3a4], R3 ;  /* 0x0000e90000037a24 */ /* 0x040fe400078e0203 */
[----:B------:R-:W3:Y:S01]  /*83e0*/  LDS.128 R12, [R160+0xd000] ;  /* 0x00d00000a00c7984 */ /* 0x000ee20000000c00 */
[----:B------:R-:W-:-:S05]  /*83f0*/  IMAD.WIDE.U32 R10, R0, c[0x0][0x3a0], R4 ;  /* 0x0000e800000a7a25 */ /* 0x000fca00078e0004 */
[----:B------:R-:W-:Y:S02]  /*8400*/  IADD3 R3, R3, R11, RZ ;  /* 0x0000000b03037210 */ /* 0x000fe40007ffe0ff */
[----:B------:R-:W-:-:S04]  /*8410*/  LEA R4, P0, R10, c[0x0][0x340], 0x1 ;  /* 0x0000d0000a047a11 */ /* 0x000fc800078008ff */
[----:B------:R-:W-:-:S05]  /*8420*/  LEA.HI.X R5, R10, c[0x0][0x344], R3, 0x1, P0 ;  /* 0x0000d1000a057a11 */ /* 0x000fca00000f0c03 */
[----:B-1----:R1:W-:Y:S04]  /*8430*/  STG.E.128 [R4.64+0x40], R20 ;  /* 0x0000401404007986 */ /* 0x0023e8000c101d0c */
[----:B--2---:R1:W-:Y:S04]  /*8440*/  STG.E.128 [R4.64], R16 ;  /* 0x0000001004007986 */ /* 0x0043e8000c101d0c */
[----:B---3--:R1:W-:Y:S02]  /*8450*/  STG.E.128 [R4.64+0x80], R12 ;  /* 0x0000800c04007986 */ /* 0x0083e4000c101d0c */
.L_x_556:
[----:B-1-34-:R-:W-:Y:S05]  /*8460*/  BSYNC B0 ;  /* 0x0000000000007941 */ /* 0x01afea0003800000 */
.L_x_555:
        /* <DEDUP_REMOVED lines=17> */
.L_x_558:
[----:B------:R-:W-:Y:S05]  /*8580*/  BSYNC B0 ;  /* 0x0000000000007941 */ /* 0x000fea0003800000 */
.L_x_557:
        /* <DEDUP_REMOVED lines=26> */
.L_x_560:
[----:B------:R-:W-:Y:S05]  /*8730*/  BSYNC B0 ;  /* 0x0000000000007941 */ /* 0x000fea0003800000 */
.L_x_559:
        /* <DEDUP_REMOVED lines=13> */
.L_x_549:
[----:B------:R-:W-:Y:S05]  /*8810*/  BSYNC B1 ;  /* 0x0000000000017941 */ /* 0x000fea0003800000 */
.L_x_535:
        /* <DEDUP_REMOVED lines=11> */
.L_x_561:
[----:B------:R-:W-:Y:S05]  /*88d0*/  EXIT ;  /* 0x000000000000794d */ /* 0x000fea0003800000 */
.L_x_563:
        /* <DEDUP_REMOVED lines=10> */
.L_x_685:


//--------------------- .text._ZN5flash44flash_bwd_dq_dk_dv_loop_seqk_parallel_kernelI23Flash_bwd_kernel_traitsILi96ELi64ELi128ELi8ELi2ELi4ELi4ELb0ELb0EN7cutlass10bfloat16_tE19Flash_kernel_traitsILi96ELi64ELi128ELi8ES3_EELb1ELb1ELb0ELb1ELb0ELb0ELb0EEEvNS_16Flash_bwd_paramsE --------------------------
	.section	.text._ZN5flash44flash_bwd_dq_dk_dv_loop_seqk_parallel_kernelI23Flash_bwd_kernel_traitsILi96ELi64ELi128ELi8ELi2ELi4ELi4ELb0ELb0EN7cutlass10bfloat16_tE19Flash_kernel_traitsILi96ELi64ELi128ELi8ES3_EELb1ELb1ELb0ELb1ELb0ELb0ELb0EEEvNS_16Flash_bwd_paramsE,"ax",@progbits
	.sectioninfo	@"SHI_REGISTERS=255"
	.align	128
        .global         _ZN5flash44flash_bwd_dq_dk_dv_loop_seqk_parallel_kernelI23Flash_bwd_kernel_traitsILi96ELi64ELi128ELi8ELi2ELi4ELi4ELb0ELb0EN7cutlass10bfloat16_tE19Flash_kernel_traitsILi96ELi64ELi128ELi8ES3_EELb1ELb1ELb0ELb1ELb0ELb0ELb0EEEvNS_16Flash_bwd_paramsE
        .type           _ZN5flash44flash_bwd_dq_dk_dv_loop_seqk_parallel_kernelI23Flash_bwd_kernel_traitsILi96ELi64ELi128ELi8ELi2ELi4ELi4ELb0ELb0EN7cutlass10bfloat16_tE19Flash_kernel_traitsILi96ELi64ELi128ELi8ES3_EELb1ELb1ELb0ELb1ELb0ELb0ELb0EEEvNS_16Flash_bwd_paramsE,@function
        .size           _ZN5flash44flash_bwd_dq_dk_dv_loop_seqk_parallel_kernelI23Flash_bwd_kernel_traitsILi96ELi64ELi128ELi8ELi2ELi4ELi4ELb0ELb0EN7cutlass10bfloat16_tE19Flash_kernel_traitsILi96ELi64ELi128ELi8ES3_EELb1ELb1ELb0ELb1ELb0ELb0ELb0EEEvNS_16Flash_bwd_paramsE,(.L_x_686 - _ZN5flash44flash_bwd_dq_dk_dv_loop_seqk_parallel_kernelI23Flash_bwd_kernel_traitsILi96ELi64ELi128ELi8ELi2ELi4ELi4ELb0ELb0EN7cutlass10bfloat16_tE19Flash_kernel_traitsILi96ELi64ELi128ELi8ES3_EELb1ELb1ELb0ELb1ELb0ELb0ELb0EEEvNS_16Flash_bwd_paramsE)
        .other          _ZN5flash44flash_bwd_dq_dk_dv_loop_seqk_parallel_kernelI23Flash_bwd_kernel_traitsILi96ELi64ELi128ELi8ELi2ELi4ELi4ELb0ELb0EN7cutlass10bfloat16_tE19Flash_kernel_traitsILi96ELi64ELi128ELi8ES3_EELb1ELb1ELb0ELb1ELb0ELb0ELb0EEEvNS_16Flash_bwd_paramsE,@"STO_CUDA_ENTRY STV_DEFAULT"
_ZN5flash44flash_bwd_dq_dk_dv_loop_seqk_parallel_kernelI23Flash_bwd_kernel_traitsILi96ELi64ELi128ELi8ELi2ELi4ELi4ELb0ELb0EN7cutlass10bfloat16_tE19Flash_kernel_traitsILi96ELi64ELi128ELi8ES3_EELb1ELb1ELb0ELb1ELb0ELb0ELb0EEEvNS_16Flash_bwd_paramsE:
.text._ZN5flash44flash_bwd_dq_dk_dv_loop_seqk_parallel_kernelI23Flash_bwd_kernel_traitsILi96ELi64ELi128ELi8ELi2ELi4ELi4ELb0ELb0EN7cutlass10bfloat16_tE19Flash_kernel_traitsILi96ELi64ELi128ELi8ES3_EELb1ELb1ELb0ELb1ELb0ELb0ELb0EEEvNS_16Flash_bwd_paramsE:
[----:B------:R-:W-:Y:S02]  /*0000*/  MOV R1, c[0x0][0x28] ;  /* 0x00000a0000017a02 */ /* 0x000fe40000000f00 */
[----:B------:R-:W1:Y:S01]  /*0010*/  S2UR UR23, SR_CTAID.X ;  /* 0x00000000001779c3 */ /* 0x000e620000002500 */
[----:B------:R-:W-:Y:S02]  /*0020*/  ULDC UR4, c[0x0][0x218] ;  /* 0x0000860000047ab9 */ /* 0x000fe40000000800 */
        /* <DEDUP_REMOVED lines=39> */
[--C-:B------:R-:W-:Y:S01]  /*02a0*/  SHF.R.S32.HI R0, RZ, 0x2, R8.reuse ;  /* 0x00000002ff007819 */ /* 0x100fe20000011408 */
[----:B------:R-:W-:Y:S01]  /*02b0*/  ULDC UR9, c[0x0][0x1c0] ;  /* 0x0000700000097ab9 */ /* 0x000fe20000000800 */
[C---:B------:R-:W-:Y:S01]  /*02c0*/  LOP3.LUT R3, R8.reuse, 0xfffffffc, RZ, 0xc0, !PT ;  /* 0xfffffffc08037812 */ /* 0x040fe200078ec0ff */
[----:B------:R-:W-:Y:S01]  /*02d0*/  UIMAD UR54, UR6, UR32, URZ ;  /* 0x00000020063672a4 */ /* 0x000fe2000f8e023f */
[----:B------:R-:W-:Y:S01]  /*02e0*/  SHF.R.S32.HI R2, RZ, 0x1f, R8 ;  /* 0x0000001fff027819 */ /* 0x000fe20000011408 */
[----:B------:R-:W-:Y:S01]  /*02f0*/  UIMAD UR5, UR32, UR9, UR35 ;  /* 0x00000009200572a4 */ /* 0x000fe2000f8e0223 */
[----:B------:R-:W-:Y:S01]  /*0300*/  SHF.R.S32.HI R6, RZ, 0x4, R4 ;  /* 0x00000004ff067819 */ /* 0x000fe20000011404 */
[C---:B------:R-:W-:Y:S01]  /*0310*/  IMAD.IADD R18, R7.reuse, 0x1, -R3 ;  /* 0x0000000107127824 */ /* 0x040fe200078e0a03 */
[-C--:B------:R-:W-:Y:S01]  /*0320*/  LEA.HI R8, R8, R0.reuse, RZ, 0x1 ;  /* 0x0000000008087211 */ /* 0x080fe200078f08ff */
[----:B------:R-:W-:Y:S01]  /*0330*/  @!UP5 UIMAD UR6, UR32, UR12, UR35 ;  /* 0x0000000c2006d2a4 */ /* 0x000fe2000f8e0223 */
[----:B------:R-:W-:Y:S01]  /*0340*/  LEA.HI R2, R2, R0, RZ, 0x3 ;  /* 0x0000000002027211 */ /* 0x000fe200078f18ff */
[----:B------:R-:W-:Y:S01]  /*0350*/  IMAD.SHL.U32 R216, R18, 0x8, RZ ;  /* 0x0000000812d87824 */ /* 0x000fe200078e00ff */
[----:B------:R-:W-:Y:S01]  /*0360*/  LEA.HI R3, R4, R6, RZ, 0x1 ;  /* 0x0000000604037211 */ /* 0x000fe200078f08ff */
[----:B------:R-:W-:Y:S01]  /*0370*/  USHF.L.U32 UR46, UR47, 0x6, URZ ;  /* 0x000000062f2e7899 */ /* 0x000fe2000800063f */
[----:B------:R-:W-:Y:S01]  /*0380*/  LOP3.LUT R10, R14, 0xfffffff8, RZ, 0xc0, !PT ;  /* 0xfffffff80e0a7812 */ /* 0x000fe200078ec0ff */
[----:B------:R-:W-:Y:S01]  /*0390*/  USHF.L.U32 UR41, UR4, 0x5, URZ ;  /* 0x0000000504297899 */ /* 0x000fe2000800063f */
[----:B------:R-:W-:Y:S01]  /*03a0*/  LOP3.LUT R12, R4, 0xfffffff0, RZ, 0xc0, !PT ;  /* 0xfffffff0040c7812 */ /* 0x000fe200078ec0ff */
[----:B------:R-:W-:Y:S01]  /*03b0*/  ULDC UR51, c[0x0][0x214] ;  /* 0x0000850000337ab9 */ /* 0x000fe20000000800 */
[----:B------:R-:W-:Y:S01]  /*03c0*/  LOP3.LUT R4, R8, 0x7fffffe, RZ, 0xc0, !PT ;  /* 0x07fffffe08047812 */ /* 0x000fe200078ec0ff */
[----:B------:R-:W-:Y:S01]  /*03d0*/  IMAD.IADD R11, R7, 0x1, -R10 ;  /* 0x00000001070b7824 */ /* 0x000fe200078e0a0a */
[----:B------:R-:W-:Y:S01]  /*03e0*/  LOP3.LUT R2, R2, 0xfffffff8, RZ, 0xc0, !PT ;  /* 0xfffffff802027812 */ /* 0x000fe200078ec0ff */
[----:B------:R-:W-:Y:S01]  /*03f0*/  ULDC UR58, c[0x0][0x1c8] ;  /* 0x00007200003a7ab9 */ /* 0x000fe20000000800 */
        /* <DEDUP_REMOVED lines=11> */
[----:B------:R-:W-:Y:S01]  /*04b0*/  ULDC.U8 UR8, c[0x0][0x3d0] ;  /* 0x0000f40000087ab9 */ /* 0x000fe20000000000 */
[----:B------:R-:W-:Y:S01]  /*04c0*/  LEA.HI R2, R2, R0, RZ, 0x2 ;  /* 0x0000000002027211 */ /* 0x000fe200078f10ff */
[----:B------:R-:W-:Y:S01]  /*04d0*/  IMAD.SHL.U32 R3, R3, 0x40, RZ ;  /* 0x0000004003037824 */ /* 0x000fe200078e00ff */
[----:B------:R-:W-:Y:S01]  /*04e0*/  LOP3.LUT R5, R4, 0xfffffffe, RZ, 0xc0, !PT ;  /* 0xfffffffe04057812 */ /* 0x000fe200078ec0ff */
[----:B------:R-:W-:Y:S01]  /*04f0*/  ULDC UR52, c[0x0][0x224] ;  /* 0x0000890000347ab9 */ /* 0x000fe20000000800 */
[----:B------:R-:W-:Y:S01]  /*0500*/  LOP3.LUT R4, R2, 0xfffffffc, RZ, 0xc0, !PT ;  /* 0xfffffffc02047812 */ /* 0x000fe200078ec0ff */
[----:B------:R-:W-:Y:S01]  /*0510*/  @UP5 UIMAD UR56, UR32, UR51, URZ ;  /* 0x00000033203852a4 */ /* 0x000fe2000f8e023f */
[----:B------:R-:W-:Y:S01]  /*0520*/  LOP3.LUT R2, R3, 0xc0, RZ, 0xc0, !PT ;  /* 0x000000c003027812 */ /* 0x000fe200078ec0ff */
[C---:B------:R-:W-:Y:S01]  /*0530*/  IMAD.IADD R242, R0.reuse, 0x1, -R5 ;  /* 0x0000000100f27824 */ /* 0x040fe200078e0a05 */
[----:B------:R-:W-:Y:S01]  /*0540*/  LEA.HI R5, R11, R11, RZ, 0x1 ;  /* 0x0000000b0b057211 */ /* 0x000fe200078f08ff */
[C---:B------:R-:W-:Y:S01]  /*0550*/  IMAD.IADD R12, R0.reuse, 0x1, -R4 ;  /* 0x00000001000c7824 */ /* 0x040fe200078e0a04 */
[----:B------:R-:W-:Y:S01]  /*0560*/  SHF.R.U32.HI R3, RZ, 0x3, R2 ;  /* 0x00000003ff037819 */ /* 0x000fe20000011602 */
[----:B------:R-:W-:Y:S01]  /*0570*/  IMAD R4, R0, 0x8, R10 ;  /* 0x0000000800047824 */ /* 0x000fe200078e020a */
[----:B------:R-:W-:Y:S01]  /*0580*/  LOP3.LUT R0, R2, 0x18, R216, 0xf8, !PT ;  /* 0x0000001802007812 */ /* 0x000fe200078ef8d8 */
[----:B------:R-:W-:Y:S01]  /*0590*/  ULDC.64 UR14, c[0x0][0x118] ;  /* 0x00004600000e7ab9 */ /* 0x000fe20000000a00 */
        /* <DEDUP_REMOVED lines=8> */
[CC--:B------:R-:W-:Y:S01]  /*0620*/  LEA.HI R0, R7.reuse, R7.reuse, RZ, 0x1 ;  /* 0x0000000707007211 */ /* 0x0c0fe200078f08ff */
[----:B------:R-:W-:Y:S01]  /*0630*/  USHF.R.S32.HI UR61, URZ, 0x1f, UR32 ;  /* 0x0000001f3f3d7899 */ /* 0x000fe20008011420 */
[----:B------:R-:W-:Y:S01]  /*0640*/  LEA.HI R10, R2, R7, RZ, 0x3 ;  /* 0x00000007020a7211 */ /* 0x000fe200078f18ff */
[----:B------:R-:W-:Y:S01]  /*0650*/  USHF.R.S32.HI UR60, URZ, 0x1f, UR35 ;  /* 0x0000001f3f3c7899 */ /* 0x000fe20008011423 */
[----:B------:R-:W-:Y:S01]  /*0660*/  LOP3.LUT R4, R0, 0x7fffffe, RZ, 0xc0, !PT ;  /* 0x07fffffe00047812 */ /* 0x000fe200078ec0ff */
[----:B------:R-:W-:Y:S01]  /*0670*/  UIMAD.WIDE.U32 UR42, UR36, UR44, URZ ;  /* 0x0000002c242a72a5 */ /* 0x000fe2000f8e003f */
[----:B------:R-:W-:Y:S01]  /*0680*/  LOP3.LUT R2, R10, 0xfffffff8, RZ, 0xc0, !PT ;  /* 0xfffffff80a027812 */ /* 0x000fe200078ec0ff */
[----:B------:R-:W-:Y:S01]  /*0690*/  UIMAD UR53, UR37, UR44, URZ ;  /* 0x0000002c253572a4 */ /* 0x000fe2000f8e023f */
[----:B------:R-:W-:Y:S01]  /*06a0*/  SHF.R.S32.HI R9, RZ, 0x6, R13 ;  /* 0x00000006ff097819 */ /* 0x000fe2000001140d */
[----:B------:R-:W-:Y:S01]  /*06b0*/  IMAD.IADD R16, R7, 0x1, -R4 ;  /* 0x0000000107107824 */ /* 0x000fe200078e0a04 */
[----:B------:R-:W-:Y:S01]  /*06c0*/  LOP3.LUT R3, R5, 0x7fffffe, RZ, 0xc0, !PT ;  /* 0x07fffffe05037812 */ /* 0x000fe200078ec0ff */
[----:B------:R-:W-:Y:S01]  /*06d0*/  IMAD.IADD R13, R7, 0x1, -R2 ;  /* 0x00000001070d7824 */ /* 0x000fe200078e0a02 */
[C---:B------:R-:W-:Y:S01]  /*06e0*/  LEA.HI R7, R8.reuse, R8, RZ, 0x1 ;  /* 0x0000000808077211 */ /* 0x040fe200078f08ff */
[----:B------:R-:W-:Y:S01]  /*06f0*/  IMAD R2, R9, 0x4, R15 ;  /* 0x0000000409027824 */ /* 0x000fe200078e020f */
[C---:B------:R-:W-:Y:S01]  /*0700*/  LOP3.LUT P2, RZ, R8.reuse, 0x2, RZ, 0xc0, !PT ;  /* 0x0000000208ff7812 */ /* 0x040fe2000784c0ff */
[----:B------:R-:W-:Y:S01]  /*0710*/  IMAD.IADD R4, R11, 0x1, -R3 ;  /* 0x000000010b047824 */ /* 0x000fe200078e0a03 */
[----:B------:R-:W-:Y:S01]  /*0720*/  LOP3.LUT R3, R8, 0x1, RZ, 0xc0, !PT ;  /* 0x0000000108037812 */ /* 0x000fe200078ec0ff */
[----:B------:R-:W-:Y:S01]  /*0730*/  USHF.R.S32.HI UR55, URZ, 0x1f, UR48 ;  /* 0x0000001f3f377899 */ /* 0x000fe20008011430 */
[----:B------:R-:W-:Y:S01]  /*0740*/  LOP3.LUT P5, RZ, R13, 0x2, RZ, 0xc0, !PT ;  /* 0x000000020dff7812 */ /* 0x000fe200078ac0ff */
[----:B------:R-:W-:Y:S01]  /*0750*/  IMAD R17, R2, 0x8, R4 ;  /* 0x0000000802117824 */ /* 0x000fe200078e0204 */
[--C-:B------:R-:W-:Y:S01]  /*0760*/  SHF.R.S32.HI R4, RZ, 0x1, R0.reuse ;  /* 0x00000001ff047819 */ /* 0x100fe20000011400 */
[----:B------:R-:W-:Y:S01]  /*0770*/  UIMAD UR52, UR5, UR52, URZ ;  /* 0x00000034053472a4 */ /* 0x000fe2000f8e023f */
[----:B------:R-:W-:Y:S01]  /*0780*/  SHF.R.S32.HI R0, RZ, 0x1f, R0 ;  /* 0x0000001fff007819 */ /* 0x000fe20000011400 */
[----:B------:R-:W-:Y:S01]  /*0790*/  @!UP5 UIMAD UR51, UR6, UR51, URZ ;  /* 0x000000330633d2a4 */ /* 0x000fe2000f8e023f */
[----:B------:R-:W-:Y:S01]  /*07a0*/  ISETP.NE.U32.AND P3, PT, R3, 0x1, PT ;  /* 0x000000010300780c */ /* 0x000fe20003f65070 */
[----:B------:R-:W-:Y:S01]  /*07b0*/  IMAD.SHL.U32 R3, R11, 0x40, RZ ;  /* 0x000000400b037824 */ /* 0x000fe200078e00ff */
[----:B------:R-:W-:Y:S01]  /*07c0*/  LEA.HI R2, R0, R4, RZ, 0x2 ;  /* 0x0000000400027211 */ /* 0x000fe200078f10ff */
[----:B------:R-:W-:Y:S01]  /*07d0*/  USHF.R.S32.HI UR50, URZ, 0x1f, UR46 ;  /* 0x0000001f3f327899 */ /* 0x000fe2000801142e */
[----:B------:R-:W-:Y:S01]  /*07e0*/  SHF.R.S32.HI R0, RZ, 0x1, R5 ;  /* 0x00000001ff007819 */ /* 0x000fe20000011405 */
[----:B------:R-:W-:Y:S01]  /*07f0*/  USHF.R.S32.HI UR49, URZ, 0x1f, UR41 ;  /* 0x0000001f3f317899 */ /* 0x000fe20008011429 */
[----:B------:R-:W-:Y:S01]  /*0800*/  LOP3.LUT R5, R3, 0x1c0, RZ, 0xc0, !PT ;  /* 0x000001c003057812 */ /* 0x000fe200078ec0ff */
[----:B------:R-:W-:Y:S01]  /*0810*/  UMOV UR40, 0xffffd000 ;  /* 0xffffd00000287882 */ /* 0x000fe20000000000 */
[C---:B------:R-:W-:Y:S01]  /*0820*/  LOP3.LUT P4, RZ, R0.reuse, 0x2, RZ, 0xc0, !PT ;  /* 0x0000000200ff7812 */ /* 0x040fe2000788c0ff */
[----:B------:R-:W-:Y:S01]  /*0830*/  IMAD.SHL.U32 R0, R0, 0x40, RZ ;  /* 0x0000004000007824 */ /* 0x000fe200078e00ff */
[----:B------:R-:W-:Y:S01]  /*0840*/  LOP3.LUT R3, R2, 0xfffffffc, RZ, 0xc0, !PT ;  /* 0xfffffffc02037812 */ /* 0x000fe200078ec0ff */
[----:B------:R-:W-:Y:S01]  /*0850*/  IMAD.SHL.U32 R2, R12, 0x10, RZ ;  /* 0x000000100c027824 */ /* 0x000fe200078e00ff */
[----:B------:R-:W-:-:S02]  /*0860*/  LOP3.LUT P6, RZ, R13, 0x4, RZ, 0xc0, !PT ;  /* 0x000000040dff7812 */ /* 0x000fc400078cc0ff */
[----:B------:R-:W-:Y:S01]  /*0870*/  LOP3.LUT R0, R0, 0xc0, RZ, 0xc0, !PT ;  /* 0x000000c000007812 */ /* 0x000fe200078ec0ff */
[----:B------:R-:W-:Y:S01]  /*0880*/  IMAD.IADD R11, R4, 0x1, -R3 ;  /* 0x00000001040b7824 */ /* 0x000fe200078e0a03 */
[----:B------:R-:W-:Y:S02]  /*0890*/  LOP3.LUT R2, R5, 0x30, R2, 0xf8, !PT ;  /* 0x0000003005027812 */ /* 0x000fe400078ef802 */
[----:B------:R-:W-:Y:S02]  /*08a0*/  LOP3.LUT R3, R0, 0x8, R14, 0xf8, !PT ;  /* 0x0000000800037812 */ /* 0x000fe400078ef80e */
[----:B------:R-:W-:Y:S02]  /*08b0*/  SHF.R.U32.HI R0, RZ, 0x3, R0 ;  /* 0x00000003ff007819 */ /* 0x000fe40000011600 */
[----:B------:R-:W-:Y:S02]  /*08c0*/  LOP3.LUT R4, R2, 0x8, R14, 0xf8, !PT ;  /* 0x0000000802047812 */ /* 0x000fe400078ef80e */
[----:B------:R-:W-:Y:S01]  /*08d0*/  LOP3.LUT R168, R3, R0, RZ, 0x3c, !PT ;  /* 0x0000000003a87212 */ /* 0x000fe200078e3cff */
[----:B------:R-:W-:Y:S01]  /*08e0*/  IMAD.SHL.U32 R3, R9, 0x20, RZ ;  /* 0x0000002009037824 */ /* 0x000fe200078e00ff */
[----:B------:R-:W-:-:S02]  /*08f0*/  LOP3.LUT R0, R7, 0x3fffffe, RZ, 0xc0, !PT ;  /* 0x03fffffe07007812 */ /* 0x000fc400078ec0ff */
        /* <DEDUP_REMOVED lines=8> */
[----:B------:R-:W-:Y:S02]  /*0980*/  SEL R197, R197, 0x10, !P3 ;  /* 0x00000010c5c57807 */ /* 0x000fe40005800000 */
        /* <DEDUP_REMOVED lines=8> */
[----:B------:R-:W-:-:S02]  /*0a10*/  SHF.R.S32.HI R2, RZ, 0x7, R19 ;  /* 0x00000007ff027819 */ /* 0x000fc40000011413 */
[----:B------:R-:W-:Y:S01]  /*0a20*/  LOP3.LUT R8, R4, R3, RZ, 0x3c, !PT ;  /* 0x0000000304087212 */ /* 0x000fe200078e3cff */
[----:B------:R-:W-:Y:S01]  /*0a30*/  IMAD R9, R6, 0x20, R0 ;  /* 0x0000002006097824 */ /* 0x000fe200078e0200 */
[----:B------:R-:W-:Y:S01]  /*0a40*/  SHF.R.S32.HI R0, RZ, 0x1, R7 ;  /* 0x00000001ff007819 */ /* 0x000fe20000011407 */
[----:B------:R-:W-:Y:S01]  /*0a50*/  IMAD.U32 R3, RZ, RZ, UR13 ;  /* 0x0000000dff037e24 */ /* 0x000fe2000f8e00ff */
[----:B------:R-:W-:Y:S01]  /*0a60*/  SHF.R.S32.HI R218, RZ, 0x2, R218 ;  /* 0x00000002ffda7819 */ /* 0x000fe200000114da */
[----:B------:R-:W-:Y:S01]  /*0a70*/  IMAD R3, R2, 0x1000, R5 ;  /* 0x0000100002037824 */ /* 0x000fe200078e0205 */
[C---:B------:R-:W-:Y:S01]  /*0a80*/  LOP3.LUT P1, RZ, R0.reuse, 0x2, RZ, 0xc0, !PT ;  /* 0x0000000200ff7812 */ /* 0x040fe2000782c0ff */
[----:B------:R-:W-:Y:S01]  /*0a90*/  IMAD.SHL.U32 R0, R0, 0x40, RZ ;  /* 0x0000004000007824 */ /* 0x000fe200078e00ff */
[----:B------:R-:W-:Y:S01]  /*0aa0*/  SEL R169, R178, 0xffffffe0, !P4 ;  /* 0xffffffe0b2a97807 */ /* 0x000fe20006000000 */
[----:B------:R-:W-:Y:S01]  /*0ab0*/  IMAD.SHL.U32 R2, R2, 0x8, RZ ;  /* 0x0000000802027824 */ /* 0x000fe200078e00ff */
[----:B------:R-:W-:Y:S01]  /*0ac0*/  LOP3.LUT P0, RZ, R11, 0x2, RZ, 0xc0, !PT ;  /* 0x000000020bff7812 */ /* 0x000fe2000780c0ff */
        /* <DEDUP_REMOVED lines=19> */
[----:B------:R-:W-:Y:S01]  /*0c00*/  SHF.R.U32.HI R6, RZ, 0x3, R0 ;  /* 0x00000003ff067819 */ /* 0x000fe20000011600 */
[----:B------:R-:W-:Y:S01]  /*0c10*/  IMAD R218, R242, 0x10, R218 ;  /* 0x00000010f2da7824 */ /* 0x000fe200078e02da */
[----:B------:R-:W-:Y:S01]  /*0c20*/  SHF.R.U32.HI R4, RZ, 0x3, R2 ;  /* 0x00000003ff047819 */ /* 0x000fe20000011602 */
[----:B------:R-:W-:Y:S01]  /*0c30*/  IMAD.IADD R169, R168, 0x1, R169 ;  /* 0x00000001a8a97824 */ /* 0x000fe200078e02a9 */
[--C-:B------:R-:W-:Y:S01]  /*0c40*/  LOP3.LUT R6, R6, R0, R5.reuse, 0x1e, !PT ;  /* 0x0000000006067212 */ /* 0x100fe200078e1e05 */
[----:B------:R-:W-:Y:S01]  /*0c50*/  IMAD.SHL.U32 R0, R16, 0x20, RZ ;  /* 0x0000002010007824 */ /* 0x000fe200078e00ff */
[----:B------:R-:W-:-:S02]  /*0c60*/  LOP3.LUT R5, R4, R2, R5, 0x1e, !PT ;  /* 0x0000000204057212 */ /* 0x000fc400078e1e05 */
[----:B------:R-:W-:Y:S01]  /*0c70*/  LOP3.LUT R2, R4, R7, R2, 0x1e, !PT ;  /* 0x0000000704027212 */ /* 0x000fe200078e1e02 */
[----:B------:R-:W-:Y:S01]  /*0c80*/  IMAD.U32 R173, R173, 0x200, R6 ;  /* 0x00000200adad7824 */ /* 0x000fe200078e0006 */
[----:B------:R-:W-:Y:S01]  /*0c90*/  LEA R235, R8, 0x9000, 0x1 ;  /* 0x0000900008eb7811 */ /* 0x000fe200078e08ff */
[----:B------:R-:W-:Y:S01]  /*0ca0*/  IMAD R179, R242, 0x200, R0 ;  /* 0x00000200f2b37824 */ /* 0x000fe200078e0200 */
[----:B------:R-:W-:Y:S01]  /*0cb0*/  @P2 IADD3 R198, R200, -0x20, RZ ;  /* 0xffffffe0c8c62810 */ /* 0x000fe20007ffe0ff */
[----:B------:R-:W-:Y:S01]  /*0cc0*/  IMAD.IADD R177, R0, 0x1, R2 ;  /* 0x0000000100b17824 */ /* 0x000fe200078e0202 */
[----:B------:R-:W-:Y:S01]  /*0cd0*/  LEA R173, R173, 0x15000, 0x1 ;  /* 0x00015000adad7811 */ /* 0x000fe200078e08ff */
[----:B------:R-:W-:Y:S01]  /*0ce0*/  IMAD.IADD R179, R179, 0x1, R5 ;  /* 0x00000001b3b37824 */ /* 0x000fe200078e0205 */
[----:B------:R-:W-:Y:S01]  /*0cf0*/  IADD3 R236, R235, 0x20, RZ ;  /* 0x00000020ebec7810 */ /* 0x000fe20007ffe0ff */
[----:B------:R-:W-:Y:S01]  /*0d00*/  IMAD.SHL.U32 R2, R3, 0x2, RZ ;  /* 0x0000000203027824 */ /* 0x000fe200078e00ff */
[----:B------:R-:W-:Y:S01]  /*0d10*/  SEL R178, R178, 0xffffffe0, !P0 ;  /* 0xffffffe0b2b27807 */ /* 0x000fe20004000000 */
[----:B------:R-:W-:Y:S01]  /*0d20*/  IMAD.IADD R174, R173, 0x1, R174 ;  /* 0x00000001adae7824 */ /* 0x000fe200078e02ae */
[----:B------:R-:W-:Y:S01]  /*0d30*/  @P1 IADD3 R236, R235, -0x20, RZ ;  /* 0xffffffe0ebec1810 */ /* 0x000fe20007ffe0ff */
[----:B------:R-:W-:-:S02]  /*0d40*/  IMAD.IADD R176, R173, 0x1, R175 ;  /* 0x00000001adb07824 */ /* 0x000fc400078e02af */
[----:B------:R-:W-:Y:S02]  /*0d50*/  IMAD.IADD R197, R197, 0x1, R198 ;  /* 0x00000001c5c57824 */ /* 0x000fe400078e02c6 */
[----:B------:R-:W-:Y:S02]  /*0d60*/  IMAD.IADD R175, R174, 0x1, R175 ;  /* 0x00000001aeaf7824 */ /* 0x000fe400078e02af */
.L_x_605:
        /* <DEDUP_REMOVED lines=12> */
[----:B-123--:R-:W-:Y:S01]  /*0e30*/  IMAD.U32 R4, RZ, RZ, UR4 ;  /* 0x00000004ff047e24 */ /* 0x00efe2000f8e00ff */
        /* <DEDUP_REMOVED lines=40> */
.L_x_564:
        /* <DEDUP_REMOVED lines=59> */
.L_x_566:
        /* <DEDUP_REMOVED lines=18> */
.L_x_567:
        /* <DEDUP_REMOVED lines=71> */
.L_x_568:
[----:B------:R-:W-:Y:S02]  /*1a00*/  UMOV UR6, UR52 ;  /* 0x0000003400067c82 */ /* 0x000fe40008000000 */
.L_x_569:
[----:B------:R-:W1:Y:S01]  /*1a10*/  S2R R21, SR_TID.X ;  /* 0x0000000000157919 */ /* 0x000e620000002100 */
[----:B------:R-:W-:Y:S01]  /*1a20*/  UIADD3 UR4, UP4, UP3, UR4, UR46, UR48 ;  /* 0x0000002e04047290 */ /* 0x000fe2000fb9e030 */
[----:B------:R-:W-:Y:S01]  /*1a30*/  SHF.R.S32.HI R217, RZ, 0x1f, R216 ;  /* 0x0000001fffd97819 */ /* 0x000fe200000114d8 */
[----:B------:R-:W-:Y:S01]  /*1a40*/  IMAD.U32 R9, RZ, RZ, UR35 ;  /* 0x00000023ff097e24 */ /* 0x000fe2000f8e00ff */
[----:B------:R-:W-:Y:S01]  /*1a50*/  UIADD3 UR12, UR11, UR9, URZ ;  /* 0x000000090b0c7290 */ /* 0x000fe2000fffe03f */
[----:B------:R-:W-:Y:S01]  /*1a60*/  BSSY B1, `(.L_x_565) ;  /* 0x0000853000017945 */ /* 0x000fe20003800000 */
[----:B------:R-:W-:Y:S01]  /*1a70*/  UIADD3 UR30, UP2, UP1, UR13, UR4, UR16 ;  /* 0x000000040d1e7290 */ /* 0x000fe2000f95e010 */
[C---:B------:R-:W-:Y:S01]  /*1a80*/  IADD3 R14, R216.reuse, 0x20, RZ ;  /* 0x00000020d80e7810 */ /* 0x040fe20007ffe0ff */
[----:B------:R-:W-:Y:S01]  /*1a90*/  UIADD3.X UR4, UR7, UR50, UR55, UP4, UP3 ;  /* 0x0000003207047290 */ /* 0x000fe2000a7e6437 */
[----:B------:R-:W-:-:S03]  /*1aa0*/  IADD3 R16, R216, 0x40, RZ ;  /* 0x00000040d8107810 */ /* 0x000fc60007ffe0ff */
[----:B------:R-:W-:-:S03]  /*1ab0*/  UIADD3.X UR13, UR8, UR4, UR10, UP2, UP1 ;  /* 0x00000004080d7290 */ /* 0x000fc600097e240a */
        /* <DEDUP_REMOVED lines=9> */
[----:B------:R-:W-:Y:S02]  /*1b50*/  ULDC.64 UR4, c[0x0][0x370] ;  /* 0x0000dc0000047ab9 */ /* 0x000fe40000000a00 */
[----:B------:R-:W-:Y:S01]  /*1b60*/  SHF.R.S32.HI R20, RZ, 0x1f, R3 ;  /* 0x0000001fff147819 */ /* 0x000fe20000011403 */
[----:B------:R-:W-:Y:S01]  /*1b70*/  UIMAD UR4, UR31, UR4, URZ ;  /* 0x000000041f0472a4 */ /* 0x000fe2000f8e023f */
[----:B------:R-:W-:-:S03]  /*1b80*/  IADD3 R0, P0, R3, UR11, RZ ;  /* 0x0000000b03007c10 */ /* 0x000fc6000ff1e0ff */
[----:B------:R-:W-:Y:S01]  /*1b90*/  UIMAD UR7, UR11, UR5, UR4 ;  /* 0x000000050b0772a4 */ /* 0x000fe2000f8e0204 */
[----:B------:R-:W-:Y:S01]  /*1ba0*/  IADD3.X R7, R20, UR31, RZ, P0, !PT ;  /* 0x0000001f14077c10 */ /* 0x000fe200087fe4ff */
[----:B------:R-:W-:Y:S01]  /*1bb0*/  IMAD.WIDE.U32 R4, R0, c[0x0][0x190], R216 ;  /* 0x0000640000047a25 */ /* 0x000fe200078e00d8 */
[----:B------:R-:W-:Y:S02]  /*1bc0*/  UIADD3 UR4, UR11, UR6, URZ ;  /* 0x000000060b047290 */ /* 0x000fe4000fffe03f */
[----:B------:R-:W-:Y:S01]  /*1bd0*/  UMOV UR31, 0x4 ;  /* 0x00000004001f7882 */ /* 0x000fe20000000000 */
[----:B------:R-:W-:Y:S01]  /*1be0*/  IMAD R7, R7, c[0x0][0x190], RZ ;  /* 0x0000640007077a24 */ /* 0x000fe200078e02ff */
[----:B------:R-:W-:Y:S01]  /*1bf0*/  IADD3 R6, P0, R4, UR38, RZ ;  /* 0x0000002604067c10 */ /* 0x000fe2000ff1e0ff */
[----:B------:R-:W-:Y:S02]  /*1c00*/  ULDC UR38, c[0x0][0x2e8] ;  /* 0x0000ba0000267ab9 */ /* 0x000fe40000000800 */
[----:B------:R-:W-:-:S05]  /*1c10*/  IMAD R0, R0, c[0x0][0x194], R7 ;  /* 0x0000650000007a24 */ /* 0x000fca00078e0207 */
[----:B------:R-:W-:Y:S01]  /*1c20*/  IADD3.X R7, R5, UR33, R0, P0, !PT ;  /* 0x0000002105077c10 */ /* 0x000fe200087fe400 */
[----:B------:R-:W-:Y:S01]  /*1c30*/  IMAD.U32 R0, RZ, RZ, UR11 ;  /* 0x0000000bff007e24 */ /* 0x000fe2000f8e00ff */
[----:B------:R-:W-:Y:S01]  /*1c40*/  IADD3 R4, P0, R216, UR17, RZ ;  /* 0x00000011d8047c10 */ /* 0x000fe2000ff1e0ff */
[----:B------:R-:W-:Y:S02]  /*1c50*/  ULDC.64 UR16, c[0x0][0x3c8] ;  /* 0x0000f20000107ab9 */ /* 0x000fe40000000a00 */
[----:B------:R-:W-:Y:S01]  /*1c60*/  UIMAD.WIDE UR4, UR4, UR31, UR16 ;  /* 0x0000001f040472a5 */ /* 0x000fe2000f8e0210 */
[----:B------:R-:W-:Y:S01]  /*1c70*/  IADD3.X R5, R217, UR19, RZ, P0, !PT ;  /* 0x00000013d9057c10 */ /* 0x000fe200087fe4ff */
[----:B------:R-:W-:-:S04]  /*1c80*/  IMAD.WIDE.U32 R6, R9, c[0x0][0x1a8], R6 ;  /* 0x00006a0009067a25 */ /* 0x000fc800078e0006 */
[----:B------:R-:W-:Y:S01]  /*1c90*/  IMAD.WIDE.U32 R4, R0, c[0x0][0x370], R4 ;  /* 0x0000dc0000047a25 */ /* 0x000fe200078e0004 */
[----:B------:R-:W-:Y:S01]  /*1ca0*/  UMOV UR17, UR4 ;  /* 0x0000000400117c82 */ /* 0x000fe20008000000 */
[----:B------:R-:W-:Y:S01]  /*1cb0*/  LEA.HI R0, R22, R21, RZ, 0x5 ;  /* 0x0000001516007211 */ /* 0x000fe200078f28ff */
[----:B------:R-:W-:Y:S01]  /*1cc0*/  UIADD3 UR4, -UR18, UR21, UR24 ;  /* 0x0000001512047290 */ /* 0x000fe2000fffe118 */
[----:B------:R-:W-:Y:S01]  /*1cd0*/  IADD3 R10, R7, UR10, RZ ;  /* 0x0000000a070a7c10 */ /* 0x000fe2000fffe0ff */
[----:B------:R-:W-:Y:S01]  /*1ce0*/  IMAD R7, R20, c[0x0][0x370], RZ ;  /* 0x0000dc0014077a24 */ /* 0x000fe200078e02ff */
[----:B------:R-:W-:Y:S01]  /*1cf0*/  LOP3.LUT R8, R0, 0xffffffe0, RZ, 0xc0, !PT ;  /* 0xffffffe000087812 */ /* 0x000fe200078ec0ff */
[----:B------:R-:W-:Y:S01]  /*1d00*/  UIADD3 UR4, UR4, -UR38, URZ ;  /* 0x8000002604047290 */ /* 0x000fe2000fffe03f */
[----:B------:R-:W-:Y:S01]  /*1d10*/  SHF.R.S32.HI R0, RZ, 0x5, R0 ;  /* 0x00000005ff007819 */ /* 0x000fe20000011400 */
[----:B------:R-:W-:Y:S01]  /*1d20*/  UMOV UR16, UR5 ;  /* 0x0000000500107c82 */ /* 0x000fe20008000000 */
[----:B------:R-:W-:Y:S01]  /*1d30*/  IADD3 R5, R5, UR7, RZ ;  /* 0x0000000705057c10 */ /* 0x000fe2000fffe0ff */
[----:B------:R-:W-:Y:S01]  /*1d40*/  USHF.R.S32.HI UR19, URZ, 0x1f, UR4 ;  /* 0x0000001f3f137899 */ /* 0x000fe20008011404 */
[----:B------:R-:W-:Y:S01]  /*1d50*/  IMAD.IADD R18, R21, 0x1, -R8 ;  /* 0x0000000115127824 */ /* 0x000fe200078e0a08 */
[C---:B------:R-:W-:Y:S01]  /*1d60*/  LEA R205, P4, R6.reuse, c[0x0][0x160], 0x1 ;  /* 0x0000580006cd7a11 */ /* 0x040fe200078808ff */
[----:B------:R-:W-:Y:S01]  /*1d70*/  UIADD3 UR7, UR34, -0x1, URZ ;  /* 0xffffffff22077890 */ /* 0x000fe2000fffe03f */
[----:B------:R-:W-:Y:S01]  /*1d80*/  IMAD.WIDE.U32 R4, R9, c[0x0][0x378], R4 ;  /* 0x0000de0009047a25 */ /* 0x000fe200078e0004 */
[----:B------:R-:W-:Y:S01]  /*1d90*/  ULEA.HI UR19, UR19, UR4, URZ, 0x6 ;  /* 0x0000000413137291 */ /* 0x000fe2000f8f303f */
[----:B------:R-:W-:-:S02]  /*1da0*/  LEA.HI.X R203, R6, c[0x0][0x164], R10, 0x1, P4 ;  /* 0x0000590006cb7a11 */ /* 0x000fc400020f0c0a */
[----:B------:R-:W-:Y:S01]  /*1db0*/  IMAD R0, R0, UR47, R18 ;  /* 0x0000002f00007c24 */ /* 0x000fe2000f8e0212 */
[----:B------:R-:W-:Y:S01]  /*1dc0*/  USHF.R.S32.HI UR19, URZ, 0x6, UR19 ;  /* 0x000000063f137899 */ /* 0x000fe20008011413 */
[----:B------:R-:W-:Y:S01]  /*1dd0*/  IMAD R9, R3, c[0x0][0x374], R7 ;  /* 0x0000dd0003097a24 */ /* 0x000fe200078e0207 */
[----:B------:R-:W-:Y:S01]  /*1de0*/  IADD3 R5, R5, UR8, RZ ;  /* 0x0000000805057c10 */ /* 0x000fe2000fffe0ff */
[----:B------:R-:W-:Y:S01]  /*1df0*/  ULDC.64 UR4, c[0x0][0x200] ;  /* 0x0000800000047ab9 */ /* 0x000fe20000000a00 */
[C---:B------:R-:W-:Y:S01]  /*1e00*/  IADD3 R8, P0, R0.reuse, UR30, RZ ;  /* 0x0000001e00087c10 */ /* 0x040fe2000ff1e0ff */
[----:B------:R-:W-:Y:S02]  /*1e10*/  UISETP.LT.AND UP1, UPT, URZ, UR19, UPT ;  /* 0x000000133f00728c */ /* 0x000fe4000bf21270 */
[----:B------:R-:W-:Y:S01]  /*1e20*/  IMAD.WIDE.U32 R4, R3, c[0x0][0x370], R4 ;  /* 0x0000dc0003047a25 */ /* 0x000fe200078e0004 */
[----:B------:R-:W-:Y:S01]  /*1e30*/  LEA.HI.X.SX32 R7, R0, UR13, 0x1, P0 ;  /* 0x0000000d00077c11 */ /* 0x000fe200080f0eff */
[----:B------:R-:W-:Y:S01]  /*1e40*/  USEL UR19, URZ, UR19, !UP1 ;  /* 0x000000133f137287 */ /* 0x000fe2000c800000 */
[----:B------:R-:W-:Y:S01]  /*1e50*/  LEA R202, P2, R8, c[0x0][0x350], 0x2 ;  /* 0x0000d40008ca7a11 */ /* 0x000fe200078410ff */
[----:B------:R-:W-:Y:S01]  /*1e60*/  IMAD.IADD R0, R5, 0x1, R9 ;  /* 0x0000000105007824 */ /* 0x000fe200078e0209 */
[----:B------:R-:W-:Y:S01]  /*1e70*/  LEA R206, P3, R4, c[0x0][0x330], 0x1 ;  /* 0x0000cc0004ce7a11 */ /* 0x000fe200078608ff */
[----:B------:R-:W-:Y:S01]  /*1e80*/  UISETP.GT.AND UP1, UPT, UR34, UR19, UPT ;  /* 0x000000132200728c */ /* 0x000fe2000bf24270 */
[----:B------:R-:W-:Y:S01]  /*1e90*/  LEA.HI.X R201, R8, c[0x0][0x354], R7, 0x2, P2 ;  /* 0x0000d50008c97a11 */ /* 0x000fe200010f1407 */
[----:B------:R-:W-:Y:S01]  /*1ea0*/  UIMAD.WIDE UR12, UR12, UR31, UR4 ;  /* 0x0000001f0c0c72a5 */ /* 0x000fe2000f8e0204 */
[----:B------:R-:W-:-:S03]  /*1eb0*/  LEA.HI.X R204, R4, c[0x0][0x334], R0, 0x1, P3 ;  /* 0x0000cd0004cc7a11 */ /* 0x000fc600018f0c00 */
[----:B------:R-:W-:-:S13]  /*1ec0*/  PLOP3.LUT P0, PT, PT, PT, UP1, 0x80, 0x0 ;  /* 0x000000000000781c */ /* 0x000fda0003f0f018 */
        /* <DEDUP_REMOVED lines=19> */
.L_x_571:
        /* <DEDUP_REMOVED lines=18> */
.L_x_572:
        /* <DEDUP_REMOVED lines=32> */
.L_x_574:
[----:B------:R-:W-:Y:S05]  /*2320*/  BSYNC B0 ;  /* 0x0000000000007941 */ /* 0x000fea0003800000 */
.L_x_573:
        /* <DEDUP_REMOVED lines=19> */
.L_x_576:
[----:B------:R-:W-:Y:S05]  /*2460*/  BSYNC B0 ;  /* 0x0000000000007941 */ /* 0x000fea0003800000 */
.L_x_575:
        /* <DEDUP_REMOVED lines=29> */
.L_x_578:
[----:B------:R-:W-:Y:S05]  /*2640*/  BSYNC B0 ;  /* 0x0000000000007941 */ /* 0x000fea0003800000 */
.L_x_577:
        /* <DEDUP_REMOVED lines=18> */
.L_x_570:
[----:B------:R-:W-:Y:S01]  /*2770*/  PLOP3.LUT P0, PT, PT, PT, UP6, 0x80, 0x0 ;  /* 0x000000000000781c */ /* 0x000fe20003f0f068 */
[----:B------:R-:W-:Y:S01]  /*2780*/  ULEA.HI UR4, UR7, UR7, URZ, 0x1 ;  /* 0x0000000707047291 */ /* 0x000fe2000f8f083f */
[----:B------:R-:W-:Y:S01]  /*2790*/  IMAD.SHL.U32 R0, R241, 0x2, RZ ;  /* 0x00000002f1007824 */ /* 0x000fe200078e00ff */
[----:B------:R-:W-:Y:S02]  /*27a0*/  BSSY B0, `(.L_x_580) ;  /* 0x0000028000007945 */ /* 0x000fe40003800000 */
[----:B------:R-:W-:-:S04]  /*27b0*/  ULOP3.LUT UR4, UR4, 0xfffffffe, URZ, 0xc0, !UPT ;  /* 0xfffffffe04047892 */ /* 0x000fc8000f8ec03f */
[----:B------:R-:W-:-:S04]  /*27c0*/  UIADD3 UR4, UR7, -UR4, URZ ;  /* 0x8000000407047290 */ /* 0x000fc8000fffe03f */
[----:B------:R-:W-:Y:S01]  /*27d0*/  @P0 BAR.SYNC.DEFER_BLOCKING 0x0 ;  /* 0x0000000000000b1d */ /* 0x000fe20000010000 */
[----:B------:R-:W-:Y:S02]  /*27e0*/  UISETP.NE.AND UP0, UPT, UR4, 0x1, UPT ;  /* 0x000000010400788c */ /* 0x000fe4000bf05270 */
[----:B------:R-:W-:-:S06]  /*27f0*/  UIMAD UR4, UR7, -0x40, UR21 ;  /* 0xffffffc0070478a4 */ /* 0x000fcc000f8e0215 */
[----:B------:R-:W-:-:S13]  /*2800*/  ISETP.GE.AND P1, PT, R3, UR4, PT ;  /* 0x0000000403007c0c */ /* 0x000fda000bf26270 */
        /* <DEDUP_REMOVED lines=33> */
.L_x_581:
[----:B------:R-:W-:Y:S05]  /*2a20*/  BSYNC B0 ;  /* 0x0000000000007941 */ /* 0x000fea0003800000 */
.L_x_580:
        /* <DEDUP_REMOVED lines=19> */
.L_x_583:
        /* <DEDUP_REMOVED lines=34> */
.L_x_584:
[----:B------:R-:W-:Y:S05]  /*2d80*/  BSYNC B0 ;  /* 0x0000000000007941 */ /* 0x000fea0003800000 */
.L_x_582:
[C---:B--2---:R-:W-:Y:S01]  /*2d90*/  IADD3 R6, R218.reuse, 0x28, RZ ;  /* 0x00000028da067810 */ /* 0x044fe20007ffe0ff */
[----:B------:R-:W-:Y:S01]  /*2da0*/  ULDC.64 UR8, c[0x0][0x198] ;  /* 0x0000660000087ab9 */ /* 0x000fe20000000a00 */
[C---:B------:R-:W-:Y:S01]  /*2db0*/  IADD3 R5, R218.reuse, 0x8, RZ ;  /* 0x00000008da057810 */ /* 0x040fe20007ffe0ff */
[----:B------:R-:W-:Y:S01]  /*2dc0*/  IMAD.MOV.U32 R224, RZ, RZ, 0x7f800000 ;  /* 0x7f800000ffe07424 */ /* 0x000fe200078e00ff */
[----:B------:R-:W-:Y:S01]  /*2dd0*/  IADD3 R4, R218, 0x20, RZ ;  /* 0x00000020da047810 */ /* 0x000fe20007ffe0ff */
[----:B------:R-:W-:Y:S01]  /*2de0*/  UIMAD UR5, UR20, UR8, URZ ;  /* 0x00000008140572a4 */ /* 0x000fe2000f8e023f */
[----:B------:R-:W-:Y:S01]  /*2df0*/  ISETP.GE.AND P1, PT, R6, UR4, PT ;  /* 0x0000000406007c0c */ /* 0x000fe2000bf26270 */
[----:B------:R-:W-:Y:S01]  /*2e00*/  IMAD.MOV.U32 R222, RZ, RZ, 0x7f800000 ;  /* 0x7f800000ffde7424 */ /* 0x000fe200078e00ff */
[----:B------:R-:W-:Y:S02]  /*2e10*/  ISETP.GE.AND P3, PT, R5, UR4, PT ;  /* 0x0000000405007c0c */ /* 0x000fe4000bf66270 */
[----:B------:R-:W-:-:S02]  /*2e20*/  ISETP.GE.AND P4, PT, R218, UR4, PT ;  /* 0x00000004da007c0c */ /* 0x000fc4000bf86270 */
[----:B------:R-:W-:Y:S02]  /*2e30*/  MOV R223, 0x7f800000 ;  /* 0x7f80000000df7802 */ /* 0x000fe40000000f00 */
[----:B------:R-:W-:Y:S02]  /*2e40*/  MOV R219, 0x7f800000 ;  /* 0x7f80000000db7802 */ /* 0x000fe40000000f00 */
[----:B------:R-:W-:Y:S01]  /*2e50*/  MOV R7, 0x4 ;  /* 0x0000000400077802 */ /* 0x000fe20000000f00 */
[----:B------:R-:W-:Y:S01]  /*2e60*/  IMAD.U32 R17, RZ, RZ, UR24 ;  /* 0x00000018ff117e24 */ /* 0x000fe2000f8e00ff */
[----:B------:R-:W-:Y:S01]  /*2e70*/  ISETP.GE.AND P2, PT, R4, UR4, PT ;  /* 0x0000000404007c0c */ /* 0x000fe2000bf46270 */
[----:B------:R-:W-:Y:S01]  /*2e80*/  UIMAD UR4, UR23, -0x80, UR18 ;  /* 0xffffff80170478a4 */ /* 0x000fe2000f8e0212 */
[----:B------:R-:W-:Y:S01]  /*2e90*/  IMAD.MOV.U32 R4, RZ, RZ, 0x4 ;  /* 0x00000004ff047424 */ /* 0x000fe200078e00ff */
[----:B------:R-:W-:Y:S01]  /*2ea0*/  UIMAD UR5, UR24, UR9, UR5 ;  /* 0x00000009180572a4 */ /* 0x000fe2000f8e0205 */
[----:B------:R-:W-:-:S03]  /*2eb0*/  @!P1 IMAD.WIDE R6, R6, R7, UR12 ;  /* 0x0000000c06069e25 */ /* 0x000fc6000f8e0207 */
[----:B------:R-:W-:Y:S01]  /*2ec0*/  ISETP.GE.AND P6, PT, R3, UR4, PT ;  /* 0x0000000403007c0c */ /* 0x000fe2000bfc6270 */
[----:B------:R-:W-:Y:S01]  /*2ed0*/  IMAD.WIDE R4, R218, R4, UR12 ;  /* 0x0000000cda047e25 */ /* 0x000fe2000f8e0204 */
[----:B------:R2:W5:Y:S03]  /*2ee0*/  @!P1 LDG.E R222, [R6.64] ;  /* 0x0000000e06de9981 */ /* 0x000566000c1e1900 */
[----:B------:R-:W-:Y:S01]  /*2ef0*/  IMAD.U32 R8, RZ, RZ, UR5 ;  /* 0x00000005ff087e24 */ /* 0x000fe2000f8e00ff */
[----:B------:R3:W5:Y:S04]  /*2f00*/  @!P4 LDG.E R223, [R4.64] ;  /* 0x0000000e04dfc981 */ /* 0x000768000c1e1900 */
[----:B------:R3:W5:Y:S04]  /*2f10*/  @!P3 LDG.E R224, [R4.64+0x20] ;  /* 0x0000200e04e0b981 */ /* 0x000768000c1e1900 */
[----:B------:R3:W5:Y:S04]  /*2f20*/  @!P2 LDG.E R219, [R4.64+0x80] ;  /* 0x0000800e04dba981 */ /* 0x000768000c1e1900 */
[----:B------:R4:W-:Y:S04]  /*2f30*/  @P6 STS [R0+0x9000], RZ ;  /* 0x009000ff00006388 */ /* 0x0009e80000000800 */
[----:B------:R4:W-:Y:S04]  /*2f40*/  @P6 STS [R0+0x9004], RZ ;  /* 0x009004ff00006388 */ /* 0x0009e80000000800 */
[----:B------:R4:W-:Y:S04]  /*2f50*/  @P6 STS.64 [R0+0x9008], RZ ;  /* 0x009008ff00006388 */ /* 0x0009e80000000a00 */
[----:B------:R4:W-:Y:S04]  /*2f60*/  @P6 STS.128 [R0+0xb000], RZ ;  /* 0x00b000ff00006388 */ /* 0x0009e80000000c00 */
[----:B------:R4:W-:Y:S01]  /*2f70*/  @P6 STS.128 [R0+0xd000], RZ ;  /* 0x00d000ff00006388 */ /* 0x0009e20000000c00 */
[----:B---3--:R-:W-:-:S05]  /*2f80*/  IMAD.WIDE.U32 R4, R17, c[0x0][0x198], R216 ;  /* 0x0000660011047a25 */ /* 0x008fca00078e00d8 */
[----:B--2---:R-:W-:Y:S01]  /*2f90*/  IADD3 R6, P1, R4, UR25, RZ ;  /* 0x0000001904067c10 */ /* 0x004fe2000ff3e0ff */
[----:B------:R-:W-:-:S03]  /*2fa0*/  IMAD R4, R19, c[0x0][0x1b0], RZ ;  /* 0x00006c0013047a24 */ /* 0x000fc600078e02ff */
[----:B------:R-:W-:Y:S01]  /*2fb0*/  IADD3.X R7, R5, UR29, R8, P1, !PT ;  /* 0x0000001d05077c10 */ /* 0x000fe20008ffe408 */
[C---:B------:R-:W-:Y:S01]  /*2fc0*/  IMAD R4, R15.reuse, c[0x0][0x1b4], R4 ;  /* 0x00006d000f047a24 */ /* 0x040fe200078e0204 */
[----:B------:R-:W-:Y:S03]  /*2fd0*/  BSSY B0, `(.L_x_585) ;  /* 0x0000025000007945 */ /* 0x000fe60003800000 */
[----:B------:R-:W-:-:S05]  /*2fe0*/  IMAD.WIDE.U32 R6, R15, c[0x0][0x1b0], R6 ;  /* 0x00006c000f067a25 */ /* 0x000fca00078e0006 */
[----:B------:R-:W-:Y:S01]  /*2ff0*/  IADD3 R13, R7, R4, RZ ;  /* 0x00000004070d7210 */ /* 0x000fe20007ffe0ff */
        /* <DEDUP_REMOVED lines=34> */
.L_x_586:
[----:B----4-:R-:W-:Y:S05]  /*3220*/  BSYNC B0 ;  /* 0x0000000000007941 */ /* 0x010fea0003800000 */
.L_x_585:
        /* <DEDUP_REMOVED lines=39> */
.L_x_588:
[----:B------:R-:W-:Y:S05]  /*34a0*/  BSYNC B0 ;  /* 0x0000000000007941 */ /* 0x000fea0003800000 */
.L_x_587:
        /* <DEDUP_REMOVED lines=51> */
.L_x_590:
[----:B------:R-:W-:Y:S05]  /*37e0*/  BSYNC B0 ;  /* 0x0000000000007941 */ /* 0x000fea0003800000 */
.L_x_589:
        /* <DEDUP_REMOVED lines=36> */
.L_x_592:
[----:B------:R-:W-:Y:S05]  /*3a30*/  BSYNC B0 ;  /* 0x0000000000007941 */ /* 0x000fea0003800000 */
.L_x_591:
[----:B------:R-:W-:Y:S01]  /*3a40*/  ULDC.64 UR8, c[0x0][0x318] ;  /* 0x0000c60000087ab9 */ /* 0x000fe20000000a00 */
[----:B--2---:R-:W-:Y:S01]  /*3a50*/  IMAD.MOV.U32 R8, RZ, RZ, c[0x0][0x308] ;  /* 0x0000c200ff087624 */ /* 0x004fe200078e00ff */
[----:B------:R-:W-:Y:S01]  /*3a60*/  UISETP.NE.U32.AND UP1, UPT, URZ, UR8, UPT ;  /* 0x000000083f00728c */ /* 0x000fe2000bf25070 */
[----:B------:R-:W-:Y:S01]  /*3a70*/  MOV R9, c[0x0][0x30c] ;  /* 0x0000c30000097a02 */ /* 0x000fe20000000f00 */
[----:B------:R-:W-:Y:S01]  /*3a80*/  ULDC.64 UR10, c[0x0][0x320] ;  /* 0x0000c800000a7ab9 */ /* 0x000fe20000000a00 */
[----:B------:R-:W2:Y:S01]  /*3a90*/  S2R R7, SR_TID.X ;  /* 0x0000000000077919 */ /* 0x000ea20000002100 */
[----:B------:R-:W-:Y:S01]  /*3aa0*/  UISETP.NE.AND.EX UP1, UPT, URZ, UR9, UPT, UP1 ;  /* 0x000000093f00728c */ /* 0x000fe2000bf25310 */
[----:B-1-34-:R-:W-:Y:S01]  /*3ab0*/  LEA.HI R0, R22, R21, RZ, 0x6 ;  /* 0x0000001516007211 */ /* 0x01afe200078f30ff */
[----:B------:R-:W-:Y:S01]  /*3ac0*/  IMAD.U32 R3, RZ, RZ, UR23 ;  /* 0x00000017ff037e24 */ /* 0x000fe2000f8e00ff */
[----:B------:R-:W0:Y:S03]  /*3ad0*/  LDGDEPBAR ;  /* 0x00000000000079af */ /* 0x000e260000000000 */
[----:B------:R-:W-:-:S05]  /*3ae0*/  PLOP3.LUT P1, PT, PT, PT, UP1, 0x80, 0x0 ;  /* 0x000000000000781c */ /* 0x000fca0003f2f018 */
[----:B------:R-:W-:Y:S02]  /*3af0*/  @UP1 UIMAD UR6, UR39, UR10, URZ ;  /* 0x0000000a270612a4 */ /* 0x000fe4000f8e023f */
[----:B------:R-:W-:Y:S02]  /*3b00*/  @UP1 UMOV UR4, UR35 ;  /* 0x0000002300041c82 */ /* 0x000fe40008000000 */
[----:B------:R-:W-:Y:S02]  /*3b10*/  @UP1 UMOV UR5, UR59 ;  /* 0x0000003b00051c82 */ /* 0x000fe40008000000 */
[----:B------:R-:W-:Y:S02]  /*3b20*/  @UP1 UIMAD.WIDE.U32 UR4, UR32, UR10, UR4 ;  /* 0x0000000a200412a5 */ /* 0x000fe4000f8e0004 */
[----:B------:R-:W-:Y:S02]  /*3b30*/  @UP1 UIMAD UR11, UR32, UR11, UR6 ;  /* 0x0000000b200b12a4 */ /* 0x000fe4000f8e0206 */
[----:B------:R-:W-:-:S02]  /*3b40*/  @UP1 ULEA UR8, UP0, UR4, UR8, 0x2 ;  /* 0x0000000804081291 */ /* 0x000fc4000f80103f */
[----:B------:R-:W-:-:S04]  /*3b50*/  @UP1 UIADD3 UR11, UR5, UR11, URZ ;  /* 0x0000000b050b1290 */ /* 0x000fc8000fffe03f */
[----:B------:R-:W-:Y:S01]  /*3b60*/  @UP1 ULEA.HI.X UR9, UR4, UR9, UR11, 0x2, UP0 ;  /* 0x0000000904091291 */ /* 0x000fe200080f140b */
[----:B------:R-:W-:-:S05]  /*3b70*/  IMAD.U32 R4, RZ, RZ, UR8 ;  /* 0x00000008ff047e24 */ /* 0x000fca000f8e00ff */
[----:B------:R-:W-:-:S05]  /*3b80*/  IMAD.U32 R5, RZ, RZ, UR9 ;  /* 0x00000009ff057e24 */ /* 0x000fca000f8e00ff */
[----:B------:R1:W3:Y:S04]  /*3b90*/  @P1 LDG.E R6, [R4.64] ;  /* 0x0000000e04061981 */ /* 0x0002e8000c1e1900 */
[----:B-1----:R1:W4:Y:S04]  /*3ba0*/  LDG.E.64 R4, [R8.64+0x8] ;  /* 0x0000080e08047981 */ /* 0x002328000c1e1b00 */
[----:B-1----:R-:W4:Y:S01]  /*3bb0*/  LDG.E.64 R8, [R8.64] ;  /* 0x0000000e08087981 */ /* 0x002f22000c1e1b00 */
[----:B------:R-:W-:Y:S01]  /*3bc0*/  SHF.R.S32.HI R0, RZ, 0x6, R0 ;  /* 0x00000006ff007819 */ /* 0x000fe20000011400 */
[----:B------:R-:W3:Y:S01]  /*3bd0*/  @P1 MUFU.RCP R10, c[0x0][0x238] ;  /* 0x00008e00000a1b08 */ /* 0x000ee20000001000 */
[----:B--2---:R-:W-:Y:S01]  /*3be0*/  IMAD.SHL.U32 R7, R7, 0x2, RZ ;  /* 0x0000000207077824 */ /* 0x004fe200078e00ff */
[C---:B------:R-:W-:Y:S01]  /*3bf0*/  IADD3 R170, R179.reuse, 0x1800, RZ ;  /* 0x00001800b3aa7810 */ /* 0x040fe20007ffe0ff */
[----:B------:R-:W-:Y:S01]  /*3c00*/  IMAD.SHL.U32 R171, R179, 0x2, RZ ;  /* 0x00000002b3ab7824 */ /* 0x000fe200078e00ff */
[----:B------:R-:W-:Y:S01]  /*3c10*/  UIADD3 UR20, UR21, 0x80, UR24 ;  /* 0x0000008015147890 */ /* 0x000fe2000fffe018 */
[----:B------:R-:W-:Y:S01]  /*3c20*/  IMAD R11, R3, 0x4, R0 ;  /* 0x00000004030b7824 */ /* 0x000fe200078e0200 */
[----:B------:R-:W-:Y:S01]  /*3c30*/  SHF.R.S32.HI R3, RZ, 0x1f, R18 ;  /* 0x0000001fff037819 */ /* 0x000fe20000011412 */
[----:B------:R-:W-:Y:S01]  /*3c40*/  IMAD.SHL.U32 R196, R0, 0x20, RZ ;  /* 0x0000002000c47824 */ /* 0x000fe200078e00ff */
[----:B------:R-:W-:Y:S01]  /*3c50*/  SEL R170, R170, R179, !P0 ;  /* 0x000000b3aaaa7207 */ /* 0x000fe20004000000 */
[----:B------:R-:W-:Y:S01]  /*3c60*/  IMAD.MOV.U32 R207, RZ, RZ, R195 ;  /* 0x000000ffffcf7224 */ /* 0x000fe200078e00c3 */
[----:B------:R-:W-:Y:S01]  /*3c70*/  CS2R R126, SRZ ;  /* 0x00000000007e7805 */ /* 0x000fe2000001ff00 */
[----:B------:R-:W-:Y:S01]  /*3c80*/  CS2R R124, SRZ ;  /* 0x00000000007c7805 */ /* 0x000fe2000001ff00 */
[----:B------:R-:W-:Y:S01]  /*3c90*/  LOP3.LUT R196, R196, 0x6, R7, 0xf8, !PT ;  /* 0x00000006c4c47812 */ /* 0x000fe200078ef807 */
[----:B------:R-:W-:Y:S01]  /*3ca0*/  CS2R R130, SRZ ;  /* 0x0000000000827805 */ /* 0x000fe2000001ff00 */
[----:B------:R-:W-:Y:S01]  /*3cb0*/  MOV R7, UR23 ;  /* 0x0000001700077c02 */ /* 0x000fe20008000f00 */
[----:B------:R-:W-:Y:S01]  /*3cc0*/  CS2R R128, SRZ ;  /* 0x0000000000807805 */ /* 0x000fe2000001ff00 */
[----:B------:R-:W-:Y:S01]  /*3cd0*/  CS2R R122, SRZ ;  /* 0x00000000007a7805 */ /* 0x000fe2000001ff00 */
[----:B------:R-:W-:Y:S01]  /*3ce0*/  CS2R R120, SRZ ;  /* 0x0000000000787805 */ /* 0x000fe2000001ff00 */
[----:B------:R-:W-:Y:S01]  /*3cf0*/  CS2R R118, SRZ ;  /* 0x0000000000767805 */ /* 0x000fe2000001ff00 */
[----:B------:R-:W-:Y:S01]  /*3d00*/  IMAD R196, R7, 0x80, R196 ;  /* 0x0000008007c47824 */ /* 0x000fe200078e02c4 */
[----:B------:R-:W-:Y:S01]  /*3d10*/  CS2R R116, SRZ ;  /* 0x0000000000747805 */ /* 0x000fe2000001ff00 */
[----:B------:R-:W-:Y:S01]  /*3d20*/  CS2R R110, SRZ ;  /* 0x00000000006e7805 */ /* 0x000fe2000001ff00 */
[----:B------:R-:W-:Y:S01]  /*3d30*/  CS2R R108, SRZ ;  /* 0x00000000006c7805 */ /* 0x000fe2000001ff00 */
[----:B------:R1:W2:Y:S01]  /*3d40*/  I2F R208, R196 ;  /* 0x000000c400d07306 */ /* 0x0002a20000201400 */
[C---:B------:R-:W-:Y:S01]  /*3d50*/  IADD3 R215, R196.reuse, 0x19, RZ ;  /* 0x00000019c4d77810 */ /* 0x040fe20007ffe0ff */
[----:B------:R-:W-:Y:S01]  /*3d60*/  CS2R R114, SRZ ;  /* 0x0000000000727805 */ /* 0x000fe2000001ff00 */
[C---:B------:R-:W-:Y:S01]  /*3d70*/  IADD3 R214, R196.reuse, 0x18, RZ ;  /* 0x00000018c4d67810 */ /* 0x040fe20007ffe0ff */
[----:B------:R-:W-:Y:S01]  /*3d80*/  CS2R R112, SRZ ;  /* 0x0000000000707805 */ /* 0x000fe2000001ff00 */
[C---:B------:R-:W-:Y:S01]  /*3d90*/  IADD3 R213, R196.reuse, 0x11, RZ ;  /* 0x00000011c4d57810 */ /* 0x040fe20007ffe0ff */
[----:B------:R-:W-:Y:S01]  /*3da0*/  CS2R R106, SRZ ;  /* 0x00000000006a7805 */ /* 0x000fe2000001ff00 */
[C---:B------:R-:W-:Y:S01]  /*3db0*/  IADD3 R212, R196.reuse, 0x10, RZ ;  /* 0x00000010c4d47810 */ /* 0x040fe20007ffe0ff */
[----:B------:R-:W1:Y:S01]  /*3dc0*/  I2F R215, R215 ;  /* 0x000000d700d77306 */ /* 0x000e620000201400 */
[C---:B------:R-:W-:Y:S01]  /*3dd0*/  IADD3 R211, R196.reuse, 0x9, RZ ;  /* 0x00000009c4d37810 */ /* 0x040fe20007ffe0ff */
[----:B------:R-:W-:Y:S01]  /*3de0*/  CS2R R104, SRZ ;  /* 0x0000000000687805 */ /* 0x000fe2000001ff00 */
[C---:B------:R-:W-:Y:S01]  /*3df0*/  IADD3 R210, R196.reuse, 0x8, RZ ;  /* 0x00000008c4d27810 */ /* 0x040fe20007ffe0ff */
[----:B------:R-:W-:Y:S01]  /*3e00*/  CS2R R102, SRZ ;  /* 0x0000000000667805 */ /* 0x000fe2000001ff00 */
[----:B------:R-:W-:Y:S01]  /*3e10*/  IADD3 R209, R196, 0x1, RZ ;  /* 0x00000001c4d17810 */ /* 0x000fe20007ffe0ff */
[----:B------:R-:W-:Y:S01]  /*3e20*/  CS2R R100, SRZ ;  /* 0x0000000000647805 */ /* 0x000fe2000001ff00 */
[----:B------:R-:W-:Y:S01]  /*3e30*/  CS2R R94, SRZ ;  /* 0x00000000005e7805 */ /* 0x000fe2000001ff00 */
[----:B------:R-:W1:Y:S01]  /*3e40*/  I2F R214, R214 ;  /* 0x000000d600d67306 */ /* 0x000e620000201400 */
[----:B------:R-:W-:Y:S01]  /*3e50*/  CS2R R92, SRZ ;  /* 0x00000000005c7805 */ /* 0x000fe2000001ff00 */
[----:B------:R-:W-:Y:S01]  /*3e60*/  CS2R R98, SRZ ;  /* 0x0000000000627805 */ /* 0x000fe2000001ff00 */
[----:B------:R-:W-:Y:S01]  /*3e70*/  CS2R R96, SRZ ;  /* 0x0000000000607805 */ /* 0x000fe2000001ff00 */
[----:B------:R-:W-:Y:S01]  /*3e80*/  CS2R R90, SRZ ;  /* 0x00000000005a7805 */ /* 0x000fe2000001ff00 */
[----:B------:R-:W-:Y:S01]  /*3e90*/  CS2R R88, SRZ ;  /* 0x0000000000587805 */ /* 0x000fe2000001ff00 */
        /* <DEDUP_REMOVED lines=30> */
[----:B------:R-:W-:Y:S01]  /*4080*/  IMAD.SHL.U32 R170, R170, 0x2, RZ ;  /* 0x00000002aaaa7824 */ /* 0x000fe200078e00ff */
[C---:B------:R-:W-:Y:S01]  /*4090*/  IADD3 R227, R216.reuse, 0x40, RZ ;  /* 0x00000040d8e37810 */ /* 0x040fe20007ffe0ff */
[----:B------:R-:W-:Y:S01]  /*40a0*/  UMOV UR4, URZ ;  /* 0x0000003f00047c82 */ /* 0x000fe20008000000 */
[----:B------:R-:W-:Y:S01]  /*40b0*/  IADD3 R226, R216, 0x20, RZ ;  /* 0x00000020d8e27810 */ /* 0x000fe20007ffe0ff */
[----:B------:R-:W1:Y:S01]  /*40c0*/  I2F R209, R209 ;  /* 0x000000d100d17306 */ /* 0x000e620000201400 */
[----:B------:R-:W-:Y:S01]  /*40d0*/  IADD3 R172, R171, R178, RZ ;  /* 0x000000b2abac7210 */ /* 0x000fe20007ffe0ff */
[----:B------:R-:W-:Y:S01]  /*40e0*/  UIADD3 UR20, UR20, -UR18, URZ ;  /* 0x8000001214147290 */ /* 0x000fe2000fffe03f */
[----:B---3--:R-:W-:-:S04]  /*40f0*/  @P1 FMUL.FTZ R0, R6, R10 ;  /* 0x0000000a06001220 */ /* 0x008fc80000410000 */
[----:B------:R-:W3:Y:S01]  /*4100*/  @P1 R2UR UR5, R0 ;  /* 0x00000000000513c2 */ /* 0x000ee200000e0000 */
[----:B----4-:R-:W-:Y:S01]  /*4110*/  IADD3 R18, P3, P2, R4, UR41, R18 ;  /* 0x0000002904127c10 */ /* 0x010fe2000fa7e012 */
[----:B------:R-:W-:Y:S01]  /*4120*/  IMAD.MOV.U32 R4, RZ, RZ, c[0x0][0x22c] ;  /* 0x00008b00ff047624 */ /* 0x000fe200078e00ff */
[----:B---3--:R-:W-:Y:S02]  /*4130*/  @UP1 UMOV UR4, UR5 ;  /* 0x0000000500041c82 */ /* 0x008fe40008000000 */
[----:B------:R-:W-:Y:S01]  /*4140*/  IADD3.X R234, R5, UR49, R3, P3, P2 ;  /* 0x0000003105ea7c10 */ /* 0x000fe20009fe4403 */
[----:B------:R-:W-:Y:S01]  /*4150*/  IMAD R4, R4, c[0x0][0x1c0], RZ ;  /* 0x0000700004047a24 */ /* 0x000fe200078e02ff */
[----:B------:R-:W-:Y:S01]  /*4160*/  IADD3 R3, R177, 0x1800, RZ ;  /* 0x00001800b1037810 */ /* 0x000fe20007ffe0ff */
[----:B------:R-:W-:-:S03]  /*4170*/  IMAD.WIDE.U32 R238, R18, -0x2daee0ad, RZ ;  /* 0xd2511f5312ee7825 */ /* 0x000fc600078e00ff */
[C---:B------:R-:W-:Y:S01]  /*4180*/  SHF.L.U32 R243, R4.reuse, 0x4, RZ ;  /* 0x0000000404f37819 */ /* 0x040fe200000006ff */
[C---:B------:R-:W-:Y:S01]  /*4190*/  IMAD.SHL.U32 R225, R4.reuse, 0x8, RZ ;  /* 0x0000000804e17824 */ /* 0x040fe200078e00ff */
[----:B------:R-:W-:Y:S01]  /*41a0*/  SEL R3, R3, R177, !P0 ;  /* 0x000000b103037207 */ /* 0x000fe20004000000 */
[C---:B------:R-:W-:Y:S01]  /*41b0*/  IMAD.U32 R247, R4.reuse, -0x40, RZ ;  /* 0xffffffc004f77824 */ /* 0x040fe200078e00ff */
[C---:B------:R-:W-:Y:S01]  /*41c0*/  IADD3 R244, R243.reuse, 0x40, RZ ;  /* 0x00000040f3f47810 */ /* 0x040fe20007ffe0ff */
[C---:B------:R-:W-:Y:S01]  /*41d0*/  IMAD R251, R4.reuse, 0x18, RZ ;  /* 0x0000001804fb7824 */ /* 0x040fe200078e02ff */
[----:B------:R-:W-:Y:S01]  /*41e0*/  IADD3 R245, R243, 0x20, RZ ;  /* 0x00000020f3f57810 */ /* 0x000fe20007ffe0ff */
[----:B------:R-:W-:Y:S01]  /*41f0*/  IMAD.SHL.U32 R250, R4, 0x20, RZ ;  /* 0x0000002004fa7824 */ /* 0x000fe200078e00ff */
[----:B------:R-:W-:Y:S01]  /*4200*/  SHF.L.U32 R3, R3, 0x1, RZ ;  /* 0x0000000103037819 */ /* 0x000fe200000006ff */
[C---:B------:R-:W-:Y:S02]  /*4210*/  IMAD.IADD R237, R225.reuse, 0x1, R244 ;  /* 0x00000001e1ed7824 */ /* 0x040fe400078e02f4 */
[----:B------:R-:W-:-:S02]  /*4220*/  IMAD.IADD R240, R225, 0x1, R245 ;  /* 0x00000001e1f07824 */ /* 0x000fc400078e02f5 */
[C---:B------:R-:W-:Y:S01]  /*4230*/  IMAD R249, R4.reuse, 0x28, RZ ;  /* 0x0000002804f97824 */ /* 0x040fe200078e02ff */
[C---:B------:R-:W-:Y:S01]  /*4240*/  IADD3 R252, R225.reuse, R237, RZ ;  /* 0x000000ede1fc7210 */ /* 0x040fe20007ffe0ff */
[----:B------:R-:W3:Y:S01]  /*4250*/  R2UR UR10, R9 ;  /* 0x00000000090a73c2 */ /* 0x000ee200000e0000 */
[C---:B------:R-:W-:Y:S02]  /*4260*/  IMAD.IADD R5, R225.reuse, 0x1, R240 ;  /* 0x00000001e1057824 */ /* 0x040fe400078e02f0 */
[C---:B------:R-:W-:Y:S01]  /*4270*/  IADD3 R229, R225.reuse, R252, RZ ;  /* 0x000000fce1e57210 */ /* 0x040fe20007ffe0ff */
[----:B------:R-:W-:Y:S02]  /*4280*/  IMAD R248, R4, 0x30, RZ ;  /* 0x0000003004f87824 */ /* 0x000fe400078e02ff */
[C---:B------:R-:W-:Y:S02]  /*4290*/  IMAD.IADD R231, R225.reuse, 0x1, R5 ;  /* 0x00000001e1e77824 */ /* 0x040fe400078e0205 */
[----:B------:R-:W4:Y:S01]  /*42a0*/  R2UR UR11, R8 ;  /* 0x00000000080b73c2 */ /* 0x000f2200000e0000 */
[----:B------:R-:W-:-:S02]  /*42b0*/  IMAD.IADD R228, R225, 0x1, R229 ;  /* 0x00000001e1e47824 */ /* 0x000fc400078e02e5 */
[C---:B------:R-:W-:Y:S02]  /*42c0*/  IMAD.IADD R230, R225.reuse, 0x1, R231 ;  /* 0x00000001e1e67824 */ /* 0x040fe400078e02e7 */
[----:B------:R-:W-:Y:S02]  /*42d0*/  IMAD R246, R4, 0x38, RZ ;  /* 0x0000003804f67824 */ /* 0x000fe400078e02ff */
[C---:B------:R-:W-:Y:S01]  /*42e0*/  IMAD.IADD R232, R225.reuse, 0x1, R228 ;  /* 0x00000001e1e87824 */ /* 0x040fe200078e02e4 */
[----:B------:R-:W-:Y:S02]  /*42f0*/  IADD3 R233, R225, R230, RZ ;  /* 0x000000e6e1e97210 */ /* 0x000fe40007ffe0ff */
[----:B---3--:R-:W-:-:S04]  /*4300*/  LOP3.LUT R0, R11, UR10, RZ, 0x3c, !PT ;  /* 0x0000000a0b007c12 */ /* 0x008fc8000f8e3cff */
[----:B------:R-:W-:Y:S02]  /*4310*/  LOP3.LUT R0, R239, R0, RZ, 0x3c, !PT ;  /* 0x00000000ef007212 */ /* 0x000fe400078e3cff */
[----:B----4-:R-:W-:-:S03]  /*4320*/  LOP3.LUT R234, R234, UR11, RZ, 0x3c, !PT ;  /* 0x0000000beaea7c12 */ /* 0x010fc6000f8e3cff */
[----:B-12---:R-:W-:-:S04]  /*4330*/  IMAD.WIDE.U32 R220, R0, -0x326172a9, RZ ;  /* 0xcd9e8d5700dc7825 */ /* 0x006fc800078e00ff */
.L_x_595:
[----:B------:R-:W0:Y:S01]  /*4340*/  LDGDEPBAR ;  /* 0x00000000000079af */ /* 0x000e220000000000 */
[----:B------:R-:W-:Y:S01]  /*4350*/  IMAD.IADD R0, R178, 0x1, R170 ;  /* 0x00000001b2007824 */ /* 0x000fe200078e02aa */
[----:B------:R-:W-:Y:S01]  /*4360*/  USHF.L.U32 UR9, UR7, 0x6, URZ ;  /* 0x0000000607097899 */ /* 0x000fe2000800063f */
[----:B-----5:R-:W-:Y:S01]  /*4370*/  FSETP.NEU.FTZ.AND P6, PT, R223, -INF , PT ;  /* 0xff800000df00780b */ /* 0x020fe20003fdd000 */
[----:B------:R-:W-:Y:S02]  /*4380*/  USHF.L.U32 UR5, UR23, 0x7, URZ ;  /* 0x0000000717057899 */ /* 0x000fe4000800063f */
[----:B------:R-:W-:Y:S02]  /*4390*/  UISETP.GE.AND UP0, UPT, UR9, UR20, UPT ;  /* 0x000000140900728c */ /* 0x000fe4000bf06270 */
[----:B------:R-:W-:Y:S02]  /*43a0*/  UIADD3 UR5, UR5, 0x80, URZ ;  /* 0x0000008005057890 */ /* 0x000fe4000fffe03f */
[----:B------:R-:W-:Y:S02]  /*43b0*/  UIADD3 UR6, UR10, -0x4498517b, URZ ;  /* 0xbb67ae850a067890 */ /* 0x000fe4000fffe03f */
[----:B------:R-:W-:Y:S02]  /*43c0*/  UISETP.LT.AND UP0, UPT, UR5, UR18, UP0 ;  /* 0x000000120500728c */ /* 0x000fe40008701270 */
[----:B------:R-:W-:Y:S02]  /*43d0*/  UIADD3 UR5, UR11, -0x61c88647, URZ ;  /* 0x9e3779b90b057890 */ /* 0x000fe4000fffe03f */
[----:B------:R-:W-:Y:S02]  /*43e0*/  UIADD3 UR8, UR11, 0x3c6ef372, URZ ;  /* 0x3c6ef3720b087890 */ /* 0x000fe4000fffe03f */
[----:B------:R-:W-:Y:S01]  /*43f0*/  PLOP3.LUT P0, PT, PT, PT, UP0, 0x80, 0x0 ;  /* 0x000000000000781c */ /* 0x000fe20003f0f008 */
[----:B------:R-:W-:Y:S01]  /*4400*/  UISETP.GT.AND UP3, UPT, UR7, UR19, UPT ;  /* 0x000000130700728c */ /* 0x000fe2000bf64270 */
        /* <DEDUP_REMOVED lines=15> */
[----:B------:R-:W-:Y:S01]  /*4500*/  LDSM.16.M88.4 R156, [R170+0x1800] ;  /* 0x00180000aa9c783b */ /* 0x000fe20000000200 */
[-C--:B---3--:R-:W-:Y:S07]  /*4510*/  HMMA.16816.F32.BF16 R20, R32, R132.reuse, RZ ;  /* 0x000000842014723c */ /* 0x088fee00000418ff */
[----:B------:R-:W-:Y:S01]  /*4520*/  LDSM.16.M88.4 R160, [R168+0xb400] ;  /* 0x00b40000a8a0783b */ /* 0x000fe20000000200 */
[C---:B------:R-:W-:Y:S07]  /*4530*/  HMMA.16816.F32.BF16 R24, R28.reuse, R132, RZ ;  /* 0x000000841c18723c */ /* 0x040fee00000418ff */
[----:B------:R-:W-:Y:S01]  /*4540*/  LDSM.16.M88.4 R164, [R0+0x1800] ;  /* 0x0018000000a4783b */ /* 0x000fe20000000200 */
[-C--:B------:R-:W-:Y:S08]  /*4550*/  HMMA.16816.F32.BF16 R28, R28, R134.reuse, RZ ;  /* 0x000000861c1c723c */ /* 0x080ff000000418ff */
[----:B------:R-:W-:Y:S01]  /*4560*/  HMMA.16816.F32.BF16 R32, R32, R134, RZ ;  /* 0x000000862020723c */ /* 0x000fe200000418ff */
[----:B------:R-:W3:Y:S07]  /*4570*/  LDSM.16.M88.4 R132, [R170+0x1000] ;  /* 0x00100000aa84783b */ /* 0x000eee0000000200 */
[-C--:B----4-:R-:W-:Y:S08]  /*4580*/  HMMA.16816.F32.BF16 R4, R136, R140.reuse, R4 ;  /* 0x0000008c8804723c */ /* 0x090ff00000041804 */
[C---:B-1----:R-:W-:Y:S08]  /*4590*/  HMMA.16816.F32.BF16 R8, R144.reuse, R140, R8 ;  /* 0x0000008c9008723c */ /* 0x042ff00000041808 */
[-C--:B------:R-:W-:Y:S08]  /*45a0*/  HMMA.16816.F32.BF16 R12, R144, R142.reuse, R12 ;  /* 0x0000008e900c723c */ /* 0x080ff0000004180c */
[C---:B------:R-:W-:Y:S01]  /*45b0*/  HMMA.16816.F32.BF16 R16, R136.reuse, R142, R16 ;  /* 0x0000008e8810723c */ /* 0x040fe20000041810 */
[----:B------:R-:W-:Y:S07]  /*45c0*/  LDSM.16.M88.4 R140, [R0+0x1000] ;  /* 0x00100000008c783b */ /* 0x000fee0000000200 */
[-C--:B--2---:R-:W-:Y:S08]  /*45d0*/  HMMA.16816.F32.BF16 R20, R136, R148.reuse, R20 ;  /* 0x000000948814723c */ /* 0x084ff00000041814 */
        /* <DEDUP_REMOVED lines=22> */
[-C--:B--2---:R-:W-:Y:S08]  /*4740*/  HMMA.16816.F32.BF16 R20, R140, R136.reuse, R20 ;  /* 0x000000888c14723c */ /* 0x084ff00000041814 */
[C---:B------:R-:W-:Y:S08]  /*4750*/  HMMA.16816.F32.BF16 R24, R164.reuse, R136, R24 ;  /* 0x00000088a418723c */ /* 0x040ff00000041818 */
[-C--:B------:R-:W-:Y:S08]  /*4760*/  HMMA.16816.F32.BF16 R28, R164, R138.reuse, R28 ;  /* 0x0000008aa41c723c */ /* 0x080ff0000004181c */
[----:B------:R-:W-:Y:S01]  /*4770*/  HMMA.16816.F32.BF16 R32, R140, R138, R32 ;  /* 0x0000008a8c20723c */ /* 0x000fe20000041820 */
[----:B------:R1:W-:Y:S07]  /*4780*/  LDSM.16.M88.4 R136, [R0+0x2000] ;  /* 0x002000000088783b */ /* 0x0003ee0000000200 */
[-C--:B---3--:R-:W-:Y:S01]  /*4790*/  HMMA.16816.F32.BF16 R4, R132, R148.reuse, R4 ;  /* 0x000000948404723c */ /* 0x088fe20000041804 */
[----:B------:R-:W2:Y:S07]  /*47a0*/  LDSM.16.M88.4 R140, [R169+0xd000] ;  /* 0x00d00000a98c783b */ /* 0x000eae0000000200 */
[C---:B------:R-:W-:Y:S08]  /*47b0*/  HMMA.16816.F32.BF16 R8, R152.reuse, R148, R8 ;  /* 0x000000949808723c */ /* 0x040ff00000041808 */
[-C--:B------:R-:W-:Y:S01]  /*47c0*/  HMMA.16816.F32.BF16 R12, R152, R150.reuse, R12 ;  /* 0x00000096980c723c */ /* 0x080fe2000004180c */
[----:B-1----:R-:W-:Y:S04]  /*47d0*/  IMAD.U32 R0, RZ, RZ, UR7 ;  /* 0x00000007ff007e24 */ /* 0x002fe8000f8e00ff */
[----:B------:R-:W-:Y:S03]  /*47e0*/  IMAD R0, R0, 0x4, R242 ;  /* 0x0000000400007824 */ /* 0x000fe600078e02f2 */
        /* <DEDUP_REMOVED lines=11> */
[-C--:B------:R-:W-:Y:S07]  /*48a0*/  HMMA.16816.F32.BF16 R28, R152, R158.reuse, R28 ;  /* 0x0000009e981c723c */ /* 0x080fee000004181c */
[----:B------:R-:W-:Y:S01]  /*48b0*/  LOP3.LUT R153, R149, R234, RZ, 0x3c, !PT ;  /* 0x000000ea95997212 */ /* 0x000fe200078e3cff */
[----:B------:R-:W-:Y:S01]  /*48c0*/  HMMA.16816.F32.BF16 R32, R132, R158, R32 ;  /* 0x0000009e8420723c */ /* 0x000fe20000041820 */
[----:B------:R-:W-:Y:S01]  /*48d0*/  LOP3.LUT R152, R221, UR5, R148, 0x96, !PT ;  /* 0x00000005dd987c12 */ /* 0x000fe2000f8e9694 */
[----:B------:R-:W-:Y:S02]  /*48e0*/  UIADD3 UR5, UR10, 0x76cf5d0a, URZ ;  /* 0x76cf5d0a0a057890 */ /* 0x000fe4000fffe03f */
[----:B------:R-:W-:Y:S01]  /*48f0*/  LOP3.LUT R155, R220, UR8, RZ, 0x3c, !PT ;  /* 0x00000008dc9b7c12 */ /* 0x000fe2000f8e3cff */
[----:B------:R-:W-:Y:S01]  /*4900*/  IMAD.U32 R148, RZ, RZ, UR9 ;  /* 0x00000009ff947e24 */ /* 0x000fe2000f8e00ff */
[----:B------:R-:W-:Y:S01]  /*4910*/  @!P0 IADD3 R154, R196, 0x19, RZ ;  /* 0x00000019c49a8810 */ /* 0x000fe20007ffe0ff */
[----:B------:R-:W-:Y:S01]  /*4920*/  IMAD.U32 R134, RZ, RZ, UR21 ;  /* 0x00000015ff867e24 */ /* 0x000fe2000f8e00ff */
[-C--:B--2---:R-:W-:Y:S01]  /*4930*/  HMMA.16816.F32.BF16 R4, R136, R140.reuse, R4 ;  /* 0x0000008c8804723c */ /* 0x084fe20000041804 */
[----:B------:R-:W-:Y:S01]  /*4940*/  IMAD.WIDE.U32 R132, R151, -0x2daee0ad, RZ ;  /* 0xd2511f5397847825 */ /* 0x000fe200078e00ff */
[----:B------:R-:W-:Y:S02]  /*4950*/  UIADD3 UR8, UR11, 0x1715609d, URZ ;  /* 0x1715609d0b087890 */ /* 0x000fe4000fffe03f */
[----:B------:R-:W-:Y:S01]  /*4960*/  @!P0 IADD3 R134, -R134, 0x1, R218 ;  /* 0x0000000186868810 */ /* 0x000fe20007ffe1da */
[----:B------:R-:W-:Y:S01]  /*4970*/  IMAD.WIDE.U32 R162, R152, -0x2daee0ad, RZ ;  /* 0xd2511f5398a27825 */ /* 0x000fe200078e00ff */
[----:B------:R-:W-:Y:S02]  /*4980*/  @!P0 IADD3 R152, R196, 0x11, RZ ;  /* 0x00000011c4988810 */ /* 0x000fe40007ffe0ff */
[----:B------:R-:W-:Y:S01]  /*4990*/  LOP3.LUT R135, R0, R133, RZ, 0x3c, !PT ;  /* 0x0000008500877212 */ /* 0x000fe200078e3cff */
[C---:B------:R-:W-:Y:S03]  /*49a0*/  HMMA.16816.F32.BF16 R8, R144.reuse, R140, R8 ;  /* 0x0000008c9008723c */ /* 0x040fe60000041808 */
[----:B------:R-:W-:Y:S01]  /*49b0*/  @!P0 IADD3 R148, R148, UR18, R134 ;  /* 0x0000001294948c10 */ /* 0x000fe2000fffe086 */
[----:B------:R-:W-:Y:S01]  /*49c0*/  IMAD.WIDE.U32 R134, R135, -0x326172a9, RZ ;  /* 0xcd9e8d5787867825 */ /* 0x000fe200078e00ff */
[----:B------:R-:W-:Y:S02]  /*49d0*/  LOP3.LUT R149, R165, UR5, R132, 0x96, !PT ;  /* 0x00000005a5957c12 */ /* 0x000fe4000f8e9684 */
[C---:B------:R-:W-:Y:S01]  /*49e0*/  @!P0 IADD3 R151, R148.reuse, 0x8, RZ ;  /* 0x0000000894978810 */ /* 0x040fe20007ffe0ff */
[----:B------:R-:W-:Y:S01]  /*49f0*/  IMAD.WIDE.U32 R132, R153, -0x2daee0ad, RZ ;  /* 0xd2511f5399847825 */ /* 0x000fe200078e00ff */
[----:B------:R-:W-:Y:S01]  /*4a00*/  LOP3.LUT R160, R155, R135, RZ, 0x3c, !PT ;  /* 0x000000879ba07212 */ /* 0x000fe200078e3cff */
[-C--:B------:R-:W-:Y:S02]  /*4a10*/  HMMA.16816.F32.BF16 R12, R144, R142.reuse, R12 ;  /* 0x0000008e900c723c */ /* 0x080fe4000004180c */
[----:B------:R-:W-:Y:S01]  /*4a20*/  @!P0 IADD3 R150, R148, 0x20, RZ ;  /* 0x0000002094968810 */ /* 0x000fe20007ffe0ff */
[----:B------:R-:W-:Y:S01]  /*4a30*/  IMAD.WIDE.U32 R156, R149, -0x326172a9, RZ ;  /* 0xcd9e8d57959c7825 */ /* 0x000fe200078e00ff */
[----:B------:R-:W-:Y:S02]  /*4a40*/  LOP3.LUT R158, R0, R133, RZ, 0x3c, !PT ;  /* 0x00000085009e7212 */ /* 0x000fe400078e3cff */
[C---:B------:R-:W-:Y:S01]  /*4a50*/  @!P0 IADD3 R149, R148.reuse, 0x28, RZ ;  /* 0x0000002894958810 */ /* 0x040fe20007ffe0ff */
[----:B------:R-:W-:Y:S01]  /*4a60*/  FFMA.FTZ R7, R209, UR4, R7 ;  /* 0x00000004d1077c23 */ /* 0x000fe20008010007 */
[----:B------:R-:W-:Y:S01]  /*4a70*/  LOP3.LUT R159, R163, UR5, R132, 0x96, !PT ;  /* 0x00000005a39f7c12 */ /* 0x000fe2000f8e9684 */
[C---:B------:R-:W-:Y:S01]  /*4a80*/  HMMA.16816.F32.BF16 R16, R136.reuse, R142, R16 ;  /* 0x0000008e8810723c */ /* 0x040fe20000041810 */
[----:B------:R-:W-:Y:S02]  /*4a90*/  UIADD3 UR5, UR10, 0x32370b8f, URZ ;  /* 0x32370b8f0a057890 */ /* 0x000fe4000fffe03f */
[----:B------:R-:W-:Y:S01]  /*4aa0*/  @!P0 IMNMX R148, R148, UR18, PT ;  /* 0x0000001294948c17 */ /* 0x000fe2000b800200 */
[----:B------:R-:W-:Y:S01]  /*4ab0*/  FMUL.FTZ R141, R223, 1.4426950216293334961 ;  /* 0x3fb8aa3bdf8d7820 */ /* 0x000fe20000410000 */
[----:B------:R-:W-:Y:S01]  /*4ac0*/  LOP3.LUT R157, R157, UR6, R134, 0x96, !PT ;  /* 0x000000069d9d7c12 */ /* 0x000fe2000f8e9686 */
[----:B------:R-:W-:Y:S01]  /*4ad0*/  FFMA.FTZ R4, R208, UR4, R4 ;  /* 0x00000004d0047c23 */ /* 0x000fe20008010004 */
[-C--:B------:R-:W-:Y:S01]  /*4ae0*/  @!P0 ISETP.GE.AND P4, PT, R196, R148.reuse, PT ;  /* 0x00000094c400820c */ /* 0x080fe20003f86270 */
[----:B------:R-:W1:Y:S01]  /*4af0*/  LDSM.16.M88.4 R132, [R169+0xd400] ;  /* 0x00d40000a984783b */ /* 0x000e620000000200 */
[----:B------:R-:W-:Y:S02]  /*4b00*/  FSEL R141, R141, RZ, P6 ;  /* 0x000000ff8d8d7208 */ /* 0x000fe40003000000 */
[C---:B------:R-:W-:Y:S01]  /*4b10*/  FSETP.NEU.FTZ.AND P6, PT, R224.reuse, -INF , PT ;  /* 0xff800000e000780b */ /* 0x040fe20003fdd000 */
[----:B------:R-:W-:Y:S01]  /*4b20*/  FMUL.FTZ R142, R219, 1.4426950216293334961 ;  /* 0x3fb8aa3bdb8e7820 */ /* 0x000fe20000410000 */
[----:B------:R-:W-:Y:S01]  /*4b30*/  @!P0 IMNMX R149, R149, UR18, PT ;  /* 0x0000001295958c17 */ /* 0x000fe2000b800200 */
[----:B------:R-:W-:Y:S01]  /*4b40*/  FMUL.FTZ R140, R224, 1.4426950216293334961 ;  /* 0x3fb8aa3be08c7820 */ /* 0x000fe20000410000 */
[----:B------:R-:W-:Y:S01]  /*4b50*/  @!P0 FSEL R4, R4, -INF , !P4 ;  /* 0xff80000004048808 */ /* 0x000fe20006000000 */
[----:B------:R-:W-:Y:S01]  /*4b60*/  FFMA.FTZ R14, R210, UR4, R14 ;  /* 0x00000004d20e7c23 */ /* 0x000fe2000801000e */
[----:B------:R-:W-:Y:S01]  /*4b70*/  @!P0 IADD3 R0, R196, 0x1, RZ ;  /* 0x00000001c4008810 */ /* 0x000fe20007ffe0ff */
[----:B------:R-:W-:Y:S01]  /*4b80*/  FFMA.FTZ R15, R211, UR4, R15 ;  /* 0x00000004d30f7c23 */ /* 0x000fe2000801000f */
[----:B------:R-:W-:Y:S01]  /*4b90*/  @!P0 IMNMX R151, R151, UR18, PT ;  /* 0x0000001297978c17 */ /* 0x000fe2000b800200 */
[----:B------:R-:W-:Y:S01]  /*4ba0*/  FFMA.FTZ R4, R4, c[0x0][0x23c], -R141 ;  /* 0x00008f0004047a23 */ /* 0x000fe2000001088d */
[----:B------:R-:W-:Y:S01]  /*4bb0*/  @!P0 ISETP.GE.AND P2, PT, R0, R149, PT ;  /* 0x000000950000820c */ /* 0x000fe20003f46270 */
[C---:B------:R-:W-:Y:S01]  /*4bc0*/  FFMA.FTZ R9, R209.reuse, UR4, R9 ;  /* 0x00000004d1097c23 */ /* 0x040fe20008010009 */
[----:B------:R-:W-:Y:S01]  /*4bd0*/  @!P0 IMNMX R150, R150, UR18, PT ;  /* 0x0000001296968c17 */ /* 0x000fe2000b800200 */
[----:B------:R2:W3:Y:S01]  /*4be0*/  MUFU.EX2 R189, R4 ;  /* 0x0000000400bd7308 */ /* 0x0004e20000000800 */
[C---:B------:R-:W-:Y:S01]  /*4bf0*/  @!P0 ISETP.GE.AND P3, PT, R0.reuse, R148, PT ;  /* 0x000000940000820c */ /* 0x040fe20003f66270 */
[----:B------:R-:W-:Y:S01]  /*4c00*/  FFMA.FTZ R5, R209, UR4, R5 ;  /* 0x00000004d1057c23 */ /* 0x000fe20008010005 */
[CC--:B------:R-:W-:Y:S01]  /*4c10*/  @!P0 ISETP.GE.AND P1, PT, R0.reuse, R151.reuse, PT ;  /* 0x000000970000820c */ /* 0x0c0fe20003f26270 */
[----:B------:R-:W-:Y:S01]  /*4c20*/  FFMA.FTZ R17, R211, UR4, R17 ;  /* 0x00000004d3117c23 */ /* 0x000fe20008010011 */
[-C--:B------:R-:W-:Y:S01]  /*4c30*/  @!P0 ISETP.GE.AND P5, PT, R0, R150.reuse, PT ;  /* 0x000000960000820c */ /* 0x080fe20003fa6270 */
[----:B------:R-:W-:Y:S01]  /*4c40*/  FMUL.FTZ R0, R222, 1.4426950216293334961 ;  /* 0x3fb8aa3bde007820 */ /* 0x000fe20000410000 */
[----:B------:R-:W-:Y:S01]  /*4c50*/  @!P0 FSEL R5, R5, -INF , !P3 ;  /* 0xff80000005058808 */ /* 0x000fe20005800000 */
[----:B------:R-:W-:Y:S01]  /*4c60*/  FFMA.FTZ R6, R208, UR4, R6 ;  /* 0x00000004d0067c23 */ /* 0x000fe20008010006 */
[----:B------:R-:W-:Y:S01]  /*4c70*/  FSETP.NEU.FTZ.AND P3, PT, R222, -INF , PT ;  /* 0xff800000de00780b */ /* 0x000fe20003f7d000 */
[----:B------:R-:W-:Y:S01]  /*4c80*/  FFMA.FTZ R8, R208, UR4, R8 ;  /* 0x00000004d0087c23 */ /* 0x000fe20008010008 */
[----:B------:R-:W-:Y:S01]  /*4c90*/  FSETP.NEU.FTZ.AND P4, PT, R219, -INF , PT ;  /* 0xff800000db00780b */ /* 0x000fe20003f9d000 */
[----:B------:R-:W-:Y:S01]  /*4ca0*/  FFMA.FTZ R143, R5, c[0x0][0x23c], -R141 ;  /* 0x00008f00058f7a23 */ /* 0x000fe2000001088d */
[----:B------:R-:W-:Y:S01]  /*4cb0*/  FSEL R0, R0, RZ, P3 ;  /* 0x000000ff00007208 */ /* 0x000fe20001800000 */
[----:B------:R-:W-:Y:S01]  /*4cc0*/  FFMA.FTZ R10, R208, UR4, R10 ;  /* 0x00000004d00a7c23 */ /* 0x000fe2000801000a */
[C---:B------:R-:W-:Y:S01]  /*4cd0*/  @!P0 ISETP.GE.AND P3, PT, R196.reuse, R151, PT ;  /* 0x00000097c400820c */ /* 0x040fe20003f66270 */
[----:B------:R4:W-:Y:S01]  /*4ce0*/  MUFU.EX2 R186, R143 ;  /* 0x0000008f00ba7308 */ /* 0x0009e20000000800 */
[----:B------:R-:W-:Y:S01]  /*4cf0*/  @!P0 IADD3 R5, R196, 0x8, RZ ;  /* 0x00000008c4058810 */ /* 0x000fe20007ffe0ff */
[----:B------:R-:W-:Y:S01]  /*4d00*/  FFMA.FTZ R11, R209, UR4, R11 ;  /* 0x00000004d10b7c23 */ /* 0x000fe2000801000b */
[----:B------:R-:W-:Y:S01]  /*4d10*/  @!P0 FSEL R6, R6, -INF , !P3 ;  /* 0xff80000006068808 */ /* 0x000fe20005800000 */
[----:B------:R-:W-:Y:S01]  /*4d20*/  FFMA.FTZ R12, R210, UR4, R12 ;  /* 0x00000004d20c7c23 */ /* 0x000fe2000801000c */
[----:B------:R-:W-:Y:S01]  /*4d30*/  @!P0 ISETP.GE.AND P3, PT, R196, R150, PT ;  /* 0x00000096c400820c */ /* 0x000fe20003f66270 */
[----:B------:R-:W-:Y:S01]  /*4d40*/  FFMA.FTZ R13, R211, UR4, R13 ;  /* 0x00000004d30d7c23 */ /* 0x000fe2000801000d */
[----:B------:R-:W-:Y:S01]  /*4d50*/  FSEL R140, R140, RZ, P6 ;  /* 0x000000ff8c8c7208 */ /* 0x000fe20003000000 */
[-C--:B-1----:R-:W-:Y:S01]  /*4d60*/  HMMA.16816.F32.BF16 R20, R136, R132.reuse, R20 ;  /* 0x000000848814723c */ /* 0x082fe20000041814 */
[----:B------:R-:W-:Y:S01]  /*4d70*/  @!P0 FSEL R8, R8, -INF , !P3 ;  /* 0xff80000008088808 */ /* 0x000fe20005800000 */
[----:B------:R-:W-:Y:S01]  /*4d80*/  FFMA.FTZ R16, R210, UR4, R16 ;  /* 0x00000004d2107c23 */ /* 0x000fe20008010010 */
[----:B--2---:R-:W-:Y:S01]  /*4d90*/  FSEL R4, R142, RZ, P4 ;  /* 0x000000ff8e047208 */ /* 0x004fe20002000000 */
[----:B------:R-:W-:Y:S01]  /*4da0*/  FFMA.FTZ R6, R6, c[0x0][0x23c], -R140 ;  /* 0x00008f0006067a23 */ /* 0x000fe2000001088c */
[-C--:B------:R-:W-:Y:S01]  /*4db0*/  @!P0 ISETP.GE.AND P3, PT, R196, R149.reuse, PT ;  /* 0x00000095c400820c */ /* 0x080fe20003f66270 */
[----:B------:R-:W-:Y:S01]  /*4dc0*/  FFMA.FTZ R18, R210, UR4, R18 ;  /* 0x00000004d2127c23 */ /* 0x000fe20008010012 */
[----:B------:R-:W-:Y:S01]  /*4dd0*/  @!P0 IADD3 R142, R196, 0x9, RZ ;  /* 0x00000009c48e8810 */ /* 0x000fe20007ffe0ff */
[----:B------:R-:W-:Y:S01]  /*4de0*/  FFMA.FTZ R8, R8, c[0x0][0x23c], -R4 ;  /* 0x00008f0008087a23 */ /* 0x000fe20000010804 */
[----:B------:R-:W-:Y:S01]  /*4df0*/  @!P0 FSEL R7, R7, -INF , !P1 ;  /* 0xff80000007078808 */ /* 0x000fe20004800000 */
[C---:B------:R-:W-:Y:S01]  /*4e00*/  HMMA.16816.F32.BF16 R24, R144.reuse, R132, R24 ;  /* 0x000000849018723c */ /* 0x040fe20000041818 */
[----:B------:R-:W-:Y:S01]  /*4e10*/  @!P0 ISETP.GE.AND P6, PT, R5, R148, PT ;  /* 0x000000940500820c */ /* 0x000fe20003fc6270 */
[----:B------:R-:W-:Y:S01]  /*4e20*/  MUFU.EX2 R188, R6 ;  /* 0x0000000600bc7308 */ /* 0x000fe20000000800 */
[----:B------:R-:W-:Y:S01]  /*4e30*/  @!P0 FSEL R10, R10, -INF , !P3 ;  /* 0xff8000000a0a8808 */ /* 0x000fe20005800000 */
[----:B------:R-:W-:Y:S01]  /*4e40*/  FFMA.FTZ R7, R7, c[0x0][0x23c], -R140 ;  /* 0x00008f0007077a23 */ /* 0x000fe2000001088c */
[-C--:B------:R-:W-:Y:S01]  /*4e50*/  @!P0 ISETP.GE.AND P3, PT, R5, R150.reuse, PT ;  /* 0x000000960500820c */ /* 0x080fe20003f66270 */
[----:B------:R-:W-:Y:S01]  /*4e60*/  FFMA.FTZ R19, R211, UR4, R19 ;  /* 0x00000004d3137c23 */ /* 0x000fe20008010013 */
[----:B------:R-:W-:Y:S01]  /*4e70*/  @!P0 FSEL R11, R11, -INF , !P2 ;  /* 0xff8000000b0b8808 */ /* 0x000fe20005000000 */
[-C--:B------:R-:W-:Y:S01]  /*4e80*/  HMMA.16816.F32.BF16 R28, R144, R134.reuse, R28 ;  /* 0x00000086901c723c */ /* 0x080fe2000004181c */
[C---:B------:R-:W-:Y:S02]  /*4e90*/  @!P0 ISETP.GE.AND P2, PT, R142.reuse, R150, PT ;  /* 0x000000968e00820c */ /* 0x040fe40003f46270 */
[-C--:B------:R-:W-:Y:S01]  /*4ea0*/  @!P0 ISETP.GE.AND P4, PT, R142, R148.reuse, PT ;  /* 0x000000948e00820c */ /* 0x080fe20003f86270 */
[--C-:B------:R-:W-:Y:S01]  /*4eb0*/  FFMA.FTZ R10, R10, c[0x0][0x23c], -R0.reuse ;  /* 0x00008f000a0a7a23 */ /* 0x100fe20000010800 */
[----:B------:R-:W-:Y:S01]  /*4ec0*/  @!P0 FSEL R12, R12, -INF , !P3 ;  /* 0xff8000000c0c8808 */ /* 0x000fe20005800000 */
[----:B------:R-:W-:Y:S01]  /*4ed0*/  FFMA.FTZ R11, R11, c[0x0][0x23c], -R0 ;  /* 0x00008f000b0b7a23 */ /* 0x000fe20000010800 */
[----:B------:R-:W-:Y:S01]  /*4ee0*/  @!P0 FSEL R17, R17, -INF , !P4 ;  /* 0xff80000011118808 */ /* 0x000fe20006000000 */
[----:B------:R-:W-:Y:S01]  /*4ef0*/  HMMA.16816.F32.BF16 R32, R136, R134, R32 ;  /* 0x000000868820723c */ /* 0x000fe20000041820 */
[----:B------:R-:W-:Y:S01]  /*4f00*/  @!P0 ISETP.GE.AND P3, PT, R5, R149, PT ;  /* 0x000000950500820c */ /* 0x000fe20003f66270 */
[----:B------:R1:W2:Y:S01]  /*4f10*/  MUFU.EX2 R190, R7 ;  /* 0x0000000700be7308 */ /* 0x0002a20000000800 */
[----:B------:R-:W-:Y:S01]  /*4f20*/  @!P0 ISETP.GE.AND P4, PT, R142, R151, PT ;  /* 0x000000978e00820c */ /* 0x000fe20003f86270 */
[--C-:B------:R-:W-:Y:S01]  /*4f30*/  FFMA.FTZ R12, R12, c[0x0][0x23c], -R4.reuse ;  /* 0x00008f000c0c7a23 */ /* 0x100fe20000010804 */
[----:B------:R-:W-:Y:S01]  /*4f40*/  @!P0 FSEL R13, R13, -INF , !P2 ;  /* 0xff8000000d0d8808 */ /* 0x000fe20005000000 */
[----:B------:R-:W-:Y:S01]  /*4f50*/  IMAD.WIDE.U32 R132, R157, -0x2daee0ad, RZ ;  /* 0xd2511f539d847825 */ /* 0x000fe200078e00ff */
[----:B------:R-:W-:Y:S02]  /*4f60*/  @!P0 ISETP.GE.AND P2, PT, R142, R149, PT ;  /* 0x000000958e00820c */ /* 0x000fe40003f46270 */
[----:B------:R-:W-:Y:S03]  /*4f70*/  @!P0 FSEL R14, R14, -INF , !P3 ;  /* 0xff8000000e0e8808 */ /* 0x000fe60005800000 */
[----:B------:R-:W-:Y:S01]  /*4f80*/  @!P0 FSEL R15, R15, -INF , !P2 ;  /* 0xff8000000f0f8808 */ /* 0x000fe20005000000 */
[----:B------:R-:W-:Y:S01]  /*4f90*/  FFMA.FTZ R13, R13, c[0x0][0x23c], -R4 ;  /* 0x00008f000d0d7a23 */ /* 0x000fe20000010804 */
[----:B----4-:R-:W-:Y:S01]  /*4fa0*/  @!P0 IADD3 R143, R196, 0x10, RZ ;  /* 0x00000010c48f8810 */ /* 0x010fe20007ffe0ff */
[--C-:B------:R-:W-:Y:S01]  /*4fb0*/  FFMA.FTZ R14, R14, c[0x0][0x23c], -R0.reuse ;  /* 0x00008f000e0e7a23 */ /* 0x100fe20000010800 */
[----:B------:R-:W-:Y:S01]  /*4fc0*/  @!P0 FSEL R16, R16, -INF , !P6 ;  /* 0xff80000010108808 */ /* 0x000fe20007000000 */
[----:B------:R-:W-:Y:S01]  /*4fd0*/  FFMA.FTZ R15, R15, c[0x0][0x23c], -R0 ;  /* 0x00008f000f0f7a23 */ /* 0x000fe20000010800 */
[----:B------:R-:W-:Y:S01]  /*4fe0*/  @!P0 ISETP.GE.AND P1, PT, R143, R148, PT ;  /* 0x000000948f00820c */ /* 0x000fe20003f26270 */
[----:B------:R-:W-:Y:S01]  /*4ff0*/  MUFU.EX2 R185, R14 ;  /* 0x0000000e00b97308 */ /* 0x000fe20000000800 */
[-C--:B------:R-:W-:Y:S01]  /*5000*/  @!P0 ISETP.GE.AND P6, PT, R5, R151.reuse, PT ;  /* 0x000000970500820c */ /* 0x080fe20003fc6270 */
[----:B------:R-:W-:Y:S01]  /*5010*/  FFMA.FTZ R20, R212, UR4, R20 ;  /* 0x00000004d4147c23 */ /* 0x000fe20008010014 */
[----:B------:R-:W-:Y:S01]  /*5020*/  @!P0 FSEL R19, R19, -INF , !P4 ;  /* 0xff80000013138808 */ /* 0x000fe20006000000 */
[C---:B------:R-:W-:Y:S01]  /*5030*/  FFMA.FTZ R31, R215.reuse, UR4, R31 ;  /* 0x00000004d71f7c23 */ /* 0x040fe2000801001f */
[----:B------:R-:W-:Y:S01]  /*5040*/  @!P0 FSEL R18, R18, -INF , !P6 ;  /* 0xff80000012128808 */ /* 0x000fe20007000000 */
[----:B------:R-:W-:Y:S01]  /*5050*/  FFMA.FTZ R33, R215, UR4, R33 ;  /* 0x00000004d7217c23 */ /* 0x000fe20008010021 */
[----:B------:R-:W-:Y:S01]  /*5060*/  @!P0 FSEL R20, R20, -INF , !P1 ;  /* 0xff80000014148808 */ /* 0x000fe20004800000 */
[----:B-1----:R-:W-:Y:S01]  /*5070*/  IMAD.WIDE.U32 R6, R158, -0x326172a9, RZ ;  /* 0xcd9e8d579e067825 */ /* 0x002fe200078e00ff */
[C---:B------:R-:W-:Y:S01]  /*5080*/  @!P0 ISETP.GE.AND P6, PT, R143.reuse, R151, PT ;  /* 0x000000978f00820c */ /* 0x040fe20003fc6270 */
[----:B------:R1:W-:Y:S01]  /*5090*/  MUFU.EX2 R187, R15 ;  /* 0x0000000f00bb7308 */ /* 0x0003e20000000800 */
[C---:B------:R-:W-:Y:S01]  /*50a0*/  @!P0 ISETP.GE.AND P1, PT, R143.reuse, R149, PT ;  /* 0x000000958f00820c */ /* 0x040fe20003f26270 */
[--C-:B------:R-:W-:Y:S01]  /*50b0*/  FFMA.FTZ R18, R18, c[0x0][0x23c], -R140.reuse ;  /* 0x00008f0012127a23 */ /* 0x100fe2000001088c */
[----:B------:R-:W-:Y:S01]  /*50c0*/  @!P0 ISETP.GE.AND P4, PT, R143, R150, PT ;  /* 0x000000968f00820c */ /* 0x000fe20003f86270 */
[----:B------:R-:W-:Y:S01]  /*50d0*/  IMAD.WIDE.U32 R142, R159, -0x326172a9, RZ ;  /* 0xcd9e8d579f8e7825 */ /* 0x000fe200078e00ff */
[----:B------:R-:W-:Y:S02]  /*50e0*/  @!P0 FSEL R9, R9, -INF , !P5 ;  /* 0xff80000009098808 */ /* 0x000fe40006800000 */
[-C--:B------:R-:W-:Y:S01]  /*50f0*/  @!P0 ISETP.GE.AND P5, PT, R152, R148.reuse, PT ;  /* 0x000000949800820c */ /* 0x080fe20003fa6270 */
[----:B------:R-:W-:Y:S01]  /*5100*/  FFMA.FTZ R19, R19, c[0x0][0x23c], -R140 ;  /* 0x00008f0013137a23 */ /* 0x000fe2000001088c */
[----:B------:R-:W-:Y:S01]  /*5110*/  LOP3.LUT R5, R143, UR6, R6, 0x96, !PT ;  /* 0x000000068f057c12 */ /* 0x000fe2000f8e9606 */
[----:B------:R4:W-:Y:S01]  /*5120*/  MUFU.EX2 R193, R8 ;  /* 0x0000000800c17308 */ /* 0x0009e20000000800 */
[----:B------:R-:W-:Y:S01]  /*5130*/  @!P0 IADD3 R153, R196, 0x18, RZ ;  /* 0x00000018c4998810 */ /* 0x000fe20007ffe0ff */
[----:B------:R-:W-:Y:S01]  /*5140*/  FFMA.FTZ R9, R9, c[0x0][0x23c], -R4 ;  /* 0x00008f0009097a23 */ /* 0x000fe20000010804 */
[-C--:B------:R-:W-:Y:S01]  /*5150*/  @!P0 ISETP.GE.AND P2, PT, R154, R148.reuse, PT ;  /* 0x000000949a00820c */ /* 0x080fe20003f46270 */
[----:B------:R-:W-:Y:S01]  /*5160*/  FFMA.FTZ R20, R20, c[0x0][0x23c], -R141 ;  /* 0x00008f0014147a23 */ /* 0x000fe2000001088d */
[----:B------:R-:W-:Y:S01]  /*5170*/  @!P0 ISETP.GE.AND P3, PT, R153, R148, PT ;  /* 0x000000949900820c */ /* 0x000fe20003f66270 */
[----:B------:R-:W-:Y:S01]  /*5180*/  FFMA.FTZ R29, R215, UR4, R29 ;  /* 0x00000004d71d7c23 */ /* 0x000fe2000801001d */
[----:B------:R-:W-:Y:S01]  /*5190*/  @!P0 FSEL R33, R33, -INF , !P2 ;  /* 0xff80000021218808 */ /* 0x000fe20005000000 */
[----:B------:R-:W-:Y:S01]  /*51a0*/  FFMA.FTZ R35, R215, UR4, R35 ;  /* 0x00000004d7237c23 */ /* 0x000fe20008010023 */
[----:B------:R-:W-:Y:S01]  /*51b0*/  UIADD3 UR6, UR10, -0x126145ec, URZ ;  /* 0xed9eba140a067890 */ /* 0x000fe2000fffe03f */
[----:B------:R2:W-:Y:S01]  /*51c0*/  MUFU.EX2 R192, R9 ;  /* 0x0000000900c07308 */ /* 0x0005e20000000800 */
[C---:B------:R-:W-:Y:S02]  /*51d0*/  FFMA.FTZ R30, R214.reuse, UR4, R30 ;  /* 0x00000004d61e7c23 */ /* 0x040fe4000801001e */
[----:B------:R-:W-:Y:S02]  /*51e0*/  FFMA.FTZ R32, R214, UR4, R32 ;  /* 0x00000004d6207c23 */ /* 0x000fe40008010020 */
[----:B-1----:R-:W-:Y:S03]  /*51f0*/  IMAD.WIDE.U32 R14, R5, -0x2daee0ad, RZ ;  /* 0xd2511f53050e7825 */ /* 0x002fe600078e00ff */
[----:B------:R-:W-:Y:S01]  /*5200*/  @!P0 FSEL R32, R32, -INF , !P3 ;  /* 0xff80000020208808 */ /* 0x000fe20005800000 */
[--C-:B------:R-:W-:Y:S01]  /*5210*/  FFMA.FTZ R5, R16, c[0x0][0x23c], -R141.reuse ;  /* 0x00008f0010057a23 */ /* 0x100fe2000001088d */
[----:B------:R1:W-:Y:S01]  /*5220*/  MUFU.EX2 R194, R10 ;  /* 0x0000000a00c27308 */ /* 0x0003e20000000800 */
[----:B------:R-:W-:Y:S02]  /*5230*/  FFMA.FTZ R28, R214, UR4, R28 ;  /* 0x00000004d61c7c23 */ /* 0x000fe4000801001c */
[----:B------:R-:W-:Y:S01]  /*5240*/  FFMA.FTZ R32, R32, c[0x0][0x23c], -R141 ;  /* 0x00008f0020207a23 */ /* 0x000fe2000001088d */
[----:B----4-:R-:W-:Y:S01]  /*5250*/  LOP3.LUT R8, R155, R7, RZ, 0x3c, !PT ;  /* 0x000000079b087212 */ /* 0x010fe200078e3cff */
[----:B------:R-:W-:Y:S04]  /*5260*/  IMAD.WIDE.U32 R6, R160, -0x2daee0ad, RZ ;  /* 0xd2511f53a0067825 */ /* 0x000fe800078e00ff */
[----:B------:R-:W-:Y:S01]  /*5270*/  FFMA.FTZ R34, R214, UR4, R34 ;  /* 0x00000004d6227c23 */ /* 0x000fe20008010022 */
[----:B------:R-:W-:Y:S01]  /*5280*/  LOP3.LUT R7, R7, UR5, R164, 0x96, !PT ;  /* 0x0000000507077c12 */ /* 0x000fe2000f8e96a4 */
[----:B------:R4:W-:Y:S01]  /*5290*/  MUFU.EX2 R182, R5 ;  /* 0x0000000500b67308 */ /* 0x0009e20000000800 */
[----:B------:R-:W-:Y:S01]  /*52a0*/  LOP3.LUT R144, R133, UR6, R6, 0x96, !PT ;  /* 0x0000000685907c12 */ /* 0x000fe2000f8e9606 */
[----:B------:R-:W-:Y:S02]  /*52b0*/  FFMA.FTZ R21, R213, UR4, R21 ;  /* 0x00000004d5157c23 */ /* 0x000fe40008010015 */
[----:B--2---:R-:W-:Y:S03]  /*52c0*/  IMAD.WIDE.U32 R8, R8, -0x2daee0ad, RZ ;  /* 0xd2511f5308087825 */ /* 0x004fe600078e00ff */
[----:B------:R-:W-:Y:S01]  /*52d0*/  @!P0 FSEL R21, R21, -INF , !P5 ;  /* 0xff80000015158808 */ /* 0x000fe20006800000 */
[----:B------:R-:W-:Y:S01]  /*52e0*/  IMAD.WIDE.U32 R144, R144, -0x326172a9, RZ ;  /* 0xcd9e8d5790907825 */ /* 0x000fe200078e00ff */
[----:B------:R-:W-:Y:S01]  /*52f0*/  LOP3.LUT R16, R15, UR6, R8, 0x96, !PT ;  /* 0x000000060f107c12 */ /* 0x000fe2000f8e9608 */
[----:B------:R2:W-:Y:S01]  /*5300*/  MUFU.EX2 R191, R11 ;  /* 0x0000000b00bf7308 */ /* 0x0005e20000000800 */
[----:B------:R-:W-:Y:S01]  /*5310*/  @!P0 ISETP.GE.AND P5, PT, R152, R151, PT ;  /* 0x000000979800820c */ /* 0x000fe20003fa6270 */
[----:B------:R-:W-:Y:S01]  /*5320*/  UIADD3 UR6, UR10, -0x56f99767, URZ ;  /* 0xa90668990a067890 */ /* 0x000fe2000fffe03f */
[----:B-1----:R-:W-:Y:S01]  /*5330*/  LOP3.LUT R10, R9, UR5, R162, 0x96, !PT ;  /* 0x00000005090a7c12 */ /* 0x002fe2000f8e96a2 */
[----:B------:R-:W-:Y:S01]  /*5340*/  UIADD3 UR5, UR11, 0x78dde6e4, URZ ;  /* 0x78dde6e40b057890 */ /* 0x000fe2000fffe03f */
[----:B------:R-:W-:Y:S04]  /*5350*/  IMAD.WIDE.U32 R6, R7, -0x326172a9, RZ ;  /* 0xcd9e8d5707067825 */ /* 0x000fe800078e00ff */
[--C-:B------:R-:W-:Y:S01]  /*5360*/  FFMA.FTZ R21, R21, c[0x0][0x23c], -R141.reuse ;  /* 0x00008f0015157a23 */ /* 0x100fe2000001088d */
[----:B------:R-:W-:Y:S01]  /*5370*/  LOP3.LUT R8, R145, UR8, R6, 0x96, !PT ;  /* 0x0000000891087c12 */ /* 0x000fe2000f8e9606 */
[----:B------:R1:W-:Y:S01]  /*5380*/  MUFU.EX2 R184, R12 ;  /* 0x0000000c00b87308 */ /* 0x0003e20000000800 */
[----:B------:R-:W-:Y:S02]  /*5390*/  FFMA.FTZ R22, R212, UR4, R22 ;  /* 0x00000004d4167c23 */ /* 0x000fe40008010016 */
[--C-:B----4-:R-:W-:Y:S02]  /*53a0*/  FFMA.FTZ R5, R17, c[0x0][0x23c], -R141.reuse ;  /* 0x00008f0011057a23 */ /* 0x110fe4000001088d */
[----:B------:R-:W-:Y:S01]  /*53b0*/  IMAD.WIDE.U32 R16, R16, -0x326172a9, RZ ;  /* 0xcd9e8d5710107825 */ /* 0x000fe200078e00ff */
[----:B------:R-:W-:Y:S02]  /*53c0*/  @!P0 FSEL R22, R22, -INF , !P6 ;  /* 0xff80000016168808 */ /* 0x000fe40007000000 */
[-C--:B------:R-:W-:Y:S01]  /*53d0*/  @!P0 ISETP.GE.AND P6, PT, R152, R150.reuse, PT ;  /* 0x000000969800820c */ /* 0x080fe20003fc6270 */
[----:B------:R-:W-:Y:S01]  /*53e0*/  FFMA.FTZ R141, R33, c[0x0][0x23c], -R141 ;  /* 0x00008f00218d7a23 */ /* 0x000fe2000001088d */
[----:B------:R4:W-:Y:S01]  /*53f0*/  MUFU.EX2 R183, R13 ;  /* 0x0000000d00b77308 */ /* 0x0009e20000000800 */
[----:B------:R-:W-:Y:S04]  /*5400*/  IMAD.WIDE.U32 R8, R8, -0x2daee0ad, RZ ;  /* 0xd2511f5308087825 */ /* 0x000fe800078e00ff */
[----:B--2---:R-:W-:Y:S01]  /*5410*/  IMAD.WIDE.U32 R10, R10, -0x326172a9, RZ ;  /* 0xcd9e8d570a0a7825 */ /* 0x004fe200078e00ff */
[----:B------:R-:W-:Y:S03]  /*5420*/  SHF.R.U32.HI R147, RZ, 0x10, R8 ;  /* 0x00000010ff937819 */ /* 0x000fe60000011608 */
[----:B------:R-:W-:Y:S01]  /*5430*/  FFMA.FTZ R22, R22, c[0x0][0x23c], -R140 ;  /* 0x00008f0016167a23 */ /* 0x000fe2000001088c */
[----:B------:R-:W-:Y:S01]  /*5440*/  LOP3.LUT R11, R11, UR5, R142, 0x96, !PT ;  /* 0x000000050b0b7c12 */ /* 0x000fe2000f8e968e */
[----:B------:R2:W-:Y:S01]  /*5450*/  MUFU.EX2 R180, R5 ;  /* 0x0000000500b47308 */ /* 0x0005e20000000800 */
[----:B------:R-:W-:Y:S01]  /*5460*/  LOP3.LUT R6, R17, UR8, R10, 0x96, !PT ;  /* 0x0000000811067c12 */ /* 0x000fe2000f8e960a */
[----:B------:R-:W-:Y:S01]  /*5470*/  FFMA.FTZ R23, R213, UR4, R23 ;  /* 0x00000004d5177c23 */ /* 0x000fe20008010017 */
[----:B-1----:R-:W-:Y:S01]  /*5480*/  LOP3.LUT R12, R7, UR5, R156, 0x96, !PT ;  /* 0x00000005070c7c12 */ /* 0x002fe2000f8e969c */
[----:B------:R-:W-:Y:S01]  /*5490*/  IMAD.WIDE.U32 R10, R11, -0x2daee0ad, RZ ;  /* 0xd2511f530b0a7825 */ /* 0x000fe200078e00ff */
[----:B------:R-:W-:Y:S01]  /*54a0*/  UIADD3 UR5, UR10, 0x646e171e, URZ ;  /* 0x646e171e0a057890 */ /* 0x000fe2000fffe03f */
[----:B------:R-:W-:Y:S02]  /*54b0*/  LOP3.LUT R142, R8, 0xffff, RZ, 0xc0, !PT ;  /* 0x0000ffff088e7812 */ /* 0x000fe400078ec0ff */
[----:B------:R-:W-:Y:S01]  /*54c0*/  IMAD.WIDE.U32 R6, R6, -0x2daee0ad, RZ ;  /* 0xd2511f5306067825 */ /* 0x000fe200078e00ff */
[----:B------:R-:W-:Y:S01]  /*54d0*/  LOP3.LUT R14, R11, UR6, R14, 0x96, !PT ;  /* 0x000000060b0e7c12 */ /* 0x000fe2000f8e960e */
[----:B------:R-:W-:Y:S01]  /*54e0*/  MUFU.EX2 R181, R18 ;  /* 0x0000001200b57308 */ /* 0x000fe20000000800 */
[----:B------:R-:W-:Y:S01]  /*54f0*/  @!P0 FSEL R23, R23, -INF , !P5 ;  /* 0xff80000017178808 */ /* 0x000fe20006800000 */
[----:B------:R-:W-:Y:S01]  /*5500*/  FFMA.FTZ R26, R212, UR4, R26 ;  /* 0x00000004d41a7c23 */ /* 0x000fe2000801001a */
[-C--:B------:R-:W-:Y:S01]  /*5510*/  @!P0 ISETP.GE.AND P5, PT, R152, R149.reuse, PT ;  /* 0x000000959800820c */ /* 0x080fe20003fa6270 */
[----:B----4-:R-:W-:Y:S01]  /*5520*/  IMAD.WIDE.U32 R12, R12, -0x2daee0ad, RZ ;  /* 0xd2511f530c0c7825 */ /* 0x010fe200078e00ff */
[----:B------:R-:W-:Y:S02]  /*5530*/  LOP3.LUT R133, R6, 0xff, RZ, 0xc0, !PT ;  /* 0x000000ff06857812 */ /* 0x000fe400078ec0ff */
[----:B------:R-:W-:Y:S01]  /*5540*/  SHF.R.U32.HI R145, RZ, 0x18, R6 ;  /* 0x00000018ff917819 */ /* 0x000fe20000011606 */
[----:B------:R-:W-:Y:S01]  /*5550*/  FFMA.FTZ R27, R213, UR4, R27 ;  /* 0x00000004d51b7c23 */ /* 0x000fe2000801001b */
[----:B------:R-:W-:Y:S01]  /*5560*/  LOP3.LUT R132, R13, UR6, R132, 0x96, !PT ;  /* 0x000000060d847c12 */ /* 0x000fe2000f8e9684 */
[----:B------:R-:W-:Y:S01]  /*5570*/  UIADD3 UR6, UR11, -0x4ab325aa, URZ ;  /* 0xb54cda560b067890 */ /* 0x000fe2000fffe03f */
[----:B------:R-:W-:Y:S01]  /*5580*/  LOP3.LUT R12, R9, UR5, R12, 0x96, !PT ;  /* 0x00000005090c7c12 */ /* 0x000fe2000f8e960c */
[----:B------:R1:W-:Y:S01]  /*5590*/  MUFU.EX2 R167, R19 ;  /* 0x0000001300a77308 */ /* 0x0003e20000000800 */
[----:B------:R-:W-:Y:S01]  /*55a0*/  LOP3.LUT R13, R8, 0xff, RZ, 0xc0, !PT ;  /* 0x000000ff080d7812 */ /* 0x000fe200078ec0ff */
[----:B------:R-:W-:Y:S01]  /*55b0*/  FFMA.FTZ R24, R212, UR4, R24 ;  /* 0x00000004d4187c23 */ /* 0x000fe20008010018 */
[----:B--2---:R-:W-:Y:S01]  /*55c0*/  SHF.R.U32.HI R5, RZ, 0x18, R8 ;  /* 0x00000018ff057819 */ /* 0x004fe20000011608 */
[----:B------:R-:W-:Y:S01]  /*55d0*/  IMAD.WIDE.U32 R8, R132, -0x326172a9, RZ ;  /* 0xcd9e8d5784087825 */ /* 0x000fe200078e00ff */
[----:B------:R-:W-:Y:S02]  /*55e0*/  LOP3.LUT R143, R6, 0xffff, RZ, 0xc0, !PT ;  /* 0x0000ffff068f7812 */ /* 0x000fe400078ec0ff */
[----:B------:R-:W-:Y:S01]  /*55f0*/  SHF.R.U32.HI R146, RZ, 0x10, R6 ;  /* 0x00000010ff927819 */ /* 0x000fe20000011606 */
[----:B------:R-:W-:Y:S01]  /*5600*/  FFMA.FTZ R25, R213, UR4, R25 ;  /* 0x00000004d5197c23 */ /* 0x000fe20008010019 */
[----:B------:R-:W-:Y:S01]  /*5610*/  LOP3.LUT R11, R7, UR5, R10, 0x96, !PT ;  /* 0x00000005070b7c12 */ /* 0x000fe2000f8e960a */
[----:B------:R-:W-:Y:S01]  /*5620*/  IMAD.WIDE.U32 R6, R14, -0x326172a9, RZ ;  /* 0xcd9e8d570e067825 */ /* 0x000fe200078e00ff */
[----:B------:R-:W-:Y:S01]  /*5630*/  LOP3.LUT R10, R9, UR6, R144, 0x96, !PT ;  /* 0x00000006090a7c12 */ /* 0x000fe2000f8e9690 */
[----:B------:R2:W-:Y:S01]  /*5640*/  MUFU.EX2 R164, R20 ;  /* 0x0000001400a47308 */ /* 0x0005e20000000800 */
[----:B------:R-:W-:Y:S01]  /*5650*/  @!P0 FSEL R26, R26, -INF , !P1 ;  /* 0xff8000001a1a8808 */ /* 0x000fe20004800000 */
[----:B------:R-:W-:Y:S01]  /*5660*/  ULDC.U8 UR5, c[0x0][0x2d8] ;  /* 0x0000b60000057ab9 */ /* 0x000fe20000000000 */
[-C--:B------:R-:W-:Y:S01]  /*5670*/  @!P0 ISETP.GE.AND P1, PT, R153, R149.reuse, PT ;  /* 0x000000959900820c */ /* 0x080fe20003f26270 */
[----:B------:R-:W-:Y:S01]  /*5680*/  FFMA.FTZ R23, R23, c[0x0][0x23c], -R140 ;  /* 0x00008f0017177a23 */ /* 0x000fe2000001088c */
[----:B------:R-:W-:Y:S01]  /*5690*/  @!P0 FSEL R27, R27, -INF , !P5 ;  /* 0xff8000001b1b8808 */ /* 0x000fe20006800000 */
[--C-:B------:R-:W-:Y:S01]  /*56a0*/  FFMA.FTZ R26, R26, c[0x0][0x23c], -R0.reuse ;  /* 0x00008f001a1a7a23 */ /* 0x100fe20000010800 */
[----:B------:R-:W-:Y:S02]  /*56b0*/  @!P0 ISETP.GE.AND P5, PT, R154, R149, PT ;  /* 0x000000959a00820c */ /* 0x000fe40003fa6270 */
[----:B------:R-:W-:Y:S01]  /*56c0*/  @!P0 FSEL R30, R30, -INF , !P1 ;  /* 0xff8000001e1e8808 */ /* 0x000fe20004800000 */
[----:B------:R-:W-:Y:S01]  /*56d0*/  MUFU.EX2 R160, R21 ;  /* 0x0000001500a07308 */ /* 0x000fe20000000800 */
[----:B------:R-:W-:Y:S01]  /*56e0*/  @!P0 FSEL R31, R31, -INF , !P5 ;  /* 0xff8000001f1f8808 */ /* 0x000fe20006800000 */
[--C-:B------:R-:W-:Y:S01]  /*56f0*/  FFMA.FTZ R27, R27, c[0x0][0x23c], -R0.reuse ;  /* 0x00008f001b1b7a23 */ /* 0x100fe20000010800 */
[----:B------:R-:W-:Y:S01]  /*5700*/  ISETP.LE.U32.AND P5, PT, R5, UR5, PT ;  /* 0x0000000505007c0c */ /* 0x000fe2000bfa3070 */
[----:B------:R-:W-:Y:S01]  /*5710*/  FFMA.FTZ R30, R30, c[0x0][0x23c], -R0 ;  /* 0x00008f001e1e7a23 */ /* 0x000fe20000010800 */
[----:B------:R-:W-:Y:S01]  /*5720*/  LOP3.LUT R5, R7, UR6, R16, 0x96, !PT ;  /* 0x0000000607057c12 */ /* 0x000fe2000f8e9610 */
[----:B------:R-:W-:Y:S01]  /*5730*/  FFMA.FTZ R0, R31, c[0x0][0x23c], -R0 ;  /* 0x00008f001f007a23 */ /* 0x000fe20000010800 */
[----:B------:R-:W-:Y:S02]  /*5740*/  ISETP.LE.U32.AND P1, PT, R13, UR5, PT ;  /* 0x000000050d007c0c */ /* 0x000fe4000bf23070 */
[----:B------:R-:W-:Y:S01]  /*5750*/  LOP3.LUT R13, R6, 0xffff, RZ, 0xc0, !PT ;  /* 0x0000ffff060d7812 */ /* 0x000fe200078ec0ff */
[----:B------:R-:W-:Y:S01]  /*5760*/  MUFU.EX2 R162, R22 ;  /* 0x0000001600a27308 */ /* 0x000fe20000000800 */
[----:B------:R-:W-:Y:S02]  /*5770*/  LOP3.LUT R7, R10, 0xff, RZ, 0xc0, !PT ;  /* 0x000000ff0a077812 */ /* 0x000fe400078ec0ff */
[----:B------:R-:W-:Y:S02]  /*5780*/  LOP3.LUT R17, R8, 0xffff, RZ, 0xc0, !PT ;  /* 0x0000ffff08117812 */ /* 0x000fe400078ec0ff */
[--C-:B------:R-:W-:Y:S02]  /*5790*/  SHF.R.U32.HI R9, RZ, 0x10, R6.reuse ;  /* 0x00000010ff097819 */ /* 0x100fe40000011606 */
[----:B------:R-:W-:Y:S02]  /*57a0*/  LOP3.LUT R14, R6, 0xff, RZ, 0xc0, !PT ;  /* 0x000000ff060e7812 */ /* 0x000fe400078ec0ff */
[----:B------:R-:W-:Y:S01]  /*57b0*/  SHF.R.U32.HI R15, RZ, 0x18, R6 ;  /* 0x00000018ff0f7819 */ /* 0x000fe20000011606 */
[----:B------:R-:W-:Y:S01]  /*57c0*/  MUFU.EX2 R152, R141 ;  /* 0x0000008d00987308 */ /* 0x000fe20000000800 */
[----:B------:R-:W-:Y:S02]  /*57d0*/  ISETP.LE.U32.AND P3, PT, R7, UR5, PT ;  /* 0x0000000507007c0c */ /* 0x000fe4000bf63070 */
[--C-:B------:R-:W-:Y:S02]  /*57e0*/  SHF.R.U32.HI R6, RZ, 0x18, R10.reuse ;  /* 0x00000018ff067819 */ /* 0x100fe4000001160a */
[----:B------:R-:W-:Y:S02]  /*57f0*/  SHF.R.U32.HI R7, RZ, 0x10, R10 ;  /* 0x00000010ff077819 */ /* 0x000fe4000001160a */
[----:B------:R-:W-:Y:S02]  /*5800*/  LOP3.LUT R10, R10, 0xffff, RZ, 0xc0, !PT ;  /* 0x0000ffff0a0a7812 */ /* 0x000fe400078ec0ff */
[----:B------:R-:W-:Y:S01]  /*5810*/  @!P0 FSEL R24, R24, -INF , !P4 ;  /* 0xff80000018188808 */ /* 0x000fe20006000000 */
[----:B------:R-:W-:Y:S01]  /*5820*/  MUFU.EX2 R155, R0 ;  /* 0x00000000009b7308 */ /* 0x000fe20000000800 */
[-C--:B------:R-:W-:Y:S02]  /*5830*/  @!P0 ISETP.GE.AND P4, PT, R153, R150.reuse, PT ;  /* 0x000000969900820c */ /* 0x080fe40003f86270 */
[----:B------:R-:W-:Y:S01]  /*5840*/  ISETP.LE.U32.AND P2, PT, R6, UR5, PT ;  /* 0x0000000506007c0c */ /* 0x000fe2000bf43070 */
[----:B------:R-:W-:Y:S01]  /*5850*/  FFMA.FTZ R24, R24, c[0x0][0x23c], -R4 ;  /* 0x00008f0018187a23 */ /* 0x000fe20000010804 */
[----:B------:R-:W-:Y:S01]  /*5860*/  @!P0 FSEL R25, R25, -INF , !P6 ;  /* 0xff80000019198808 */ /* 0x000fe20007000000 */
[----:B---3--:R-:W-:Y:S01]  /*5870*/  @!P3 FADD.FTZ R189, -R189, -RZ ;  /* 0x800000ffbdbdb221 */ /* 0x008fe20000010100 */
[C---:B------:R-:W-:Y:S02]  /*5880*/  @!P0 ISETP.GE.AND P6, PT, R154.reuse, R150, PT ;  /* 0x000000969a00820c */ /* 0x040fe40003fc6270 */
[----:B------:R-:W-:Y:S01]  /*5890*/  SHF.R.U32.HI R6, RZ, 0x8, R10 ;  /* 0x00000008ff067819 */ /* 0x000fe2000001160a */
[--C-:B------:R-:W-:Y:S01]  /*58a0*/  FFMA.FTZ R25, R25, c[0x0][0x23c], -R4.reuse ;  /* 0x00008f0019197a23 */ /* 0x100fe20000010804 */
[----:B------:R-:W-:Y:S01]  /*58b0*/  @!P0 FSEL R29, R29, -INF , !P6 ;  /* 0xff8000001d1d8808 */ /* 0x000fe20007000000 */
[----:B------:R-:W-:Y:S01]  /*58c0*/  MUFU.EX2 R163, R24 ;  /* 0x0000001800a37308 */ /* 0x000fe20000000800 */
[-C--:B------:R-:W-:Y:S02]  /*58d0*/  @!P0 ISETP.GE.AND P6, PT, R154, R151.reuse, PT ;  /* 0x000000979a00820c */ /* 0x080fe40003fc6270 */
[----:B------:R-:W-:Y:S01]  /*58e0*/  @!P0 FSEL R28, R28, -INF , !P4 ;  /* 0xff8000001c1c8808 */ /* 0x000fe20006000000 */
[----:B------:R-:W-:Y:S01]  /*58f0*/  @!P2 FADD.FTZ R190, -R190, -RZ ;  /* 0x800000ffbebea221 */ /* 0x000fe20000010100 */
[----:B------:R-:W-:Y:S02]  /*5900*/  @!P0 ISETP.GE.AND P4, PT, R153, R151, PT ;  /* 0x000000979900820c */ /* 0x000fe40003f86270 */
[----:B------:R-:W-:Y:S01]  /*5910*/  LOP3.LUT R6, R6, 0xffff, RZ, 0xc0, !PT ;  /* 0x0000ffff06067812 */ /* 0x000fe200078ec0ff */
[--C-:B------:R-:W-:Y:S01]  /*5920*/  FFMA.FTZ R28, R28, c[0x0][0x23c], -R4.reuse ;  /* 0x00008f001c1c7a23 */ /* 0x100fe20000010804 */
[----:B------:R-:W-:Y:S01]  /*5930*/  LOP3.LUT R7, R7, 0xff, RZ, 0xc0, !PT ;  /* 0x000000ff07077812 */ /* 0x000fe200078ec0ff */
[----:B------:R-:W-:Y:S01]  /*5940*/  FFMA.FTZ R4, R29, c[0x0][0x23c], -R4 ;  /* 0x00008f001d047a23 */ /* 0x000fe20000010804 */
[----:B------:R-:W-:Y:S01]  /*5950*/  @!P0 FSEL R35, R35, -INF , !P6 ;  /* 0xff80000023238808 */ /* 0x000fe20007000000 */
[----:B------:R-:W3:Y:S01]  /*5960*/  MUFU.EX2 R154, R32 ;  /* 0x00000020009a7308 */ /* 0x000ee20000000800 */
[----:B------:R-:W-:Y:S02]  /*5970*/  @!P0 FSEL R34, R34, -INF , !P4 ;  /* 0xff80000022228808 */ /* 0x000fe40006000000 */
[----:B------:R-:W-:Y:S02]  /*5980*/  ISETP.LE.U32.AND P0, PT, R6, UR5, PT ;  /* 0x0000000506007c0c */ /* 0x000fe4000bf03070 */
[----:B------:R-:W-:Y:S01]  /*5990*/  ISETP.LE.U32.AND P4, PT, R7, UR5, PT ;  /* 0x0000000507007c0c */ /* 0x000fe2000bf83070 */
[--C-:B------:R-:W-:Y:S01]  /*59a0*/  FFMA.FTZ R34, R34, c[0x0][0x23c], -R140.reuse ;  /* 0x00008f0022227a23 */ /* 0x100fe2000001088c */
[----:B------:R-:W-:Y:S01]  /*59b0*/  LOP3.LUT R7, R5, 0xff, RZ, 0xc0, !PT ;  /* 0x000000ff05077812 */ /* 0x000fe200078ec0ff */
[----:B------:R-:W-:Y:S01]  /*59c0*/  FFMA.FTZ R140, R35, c[0x0][0x23c], -R140 ;  /* 0x00008f00238c7a23 */ /* 0x000fe2000001088c */
[----:B------:R-:W-:Y:S01]  /*59d0*/  LOP3.LUT R6, R5, 0xffff, RZ, 0xc0, !PT ;  /* 0x0000ffff05067812 */ /* 0x000fe200078ec0ff */
[----:B------:R4:W-:Y:S01]  /*59e0*/  MUFU.EX2 R157, R4 ;  /* 0x00000004009d7308 */ /* 0x0009e20000000800 */
[----:B-1----:R-:W-:Y:S02]  /*59f0*/  LOP3.LUT R19, R8, 0xff, RZ, 0xc0, !PT ;  /* 0x000000ff08137812 */ /* 0x002fe400078ec0ff */
[--C-:B------:R-:W-:Y:S02]  /*5a00*/  SHF.R.U32.HI R18, RZ, 0x10, R8.reuse ;  /* 0x00000010ff127819 */ /* 0x100fe40000011608 */
[----:B--2---:R-:W-:Y:S01]  /*5a10*/  SHF.R.U32.HI R20, RZ, 0x18, R8 ;  /* 0x00000018ff147819 */ /* 0x004fe20000011608 */
[----:B------:R-:W-:Y:S01]  /*5a20*/  @!P0 FADD.FTZ R186, -R186, -RZ ;  /* 0x800000ffbaba8221 */ /* 0x000fe20000010100 */
[----:B------:R-:W-:Y:S01]  /*5a30*/  ISETP.LE.U32.AND P6, PT, R7, UR5, PT ;  /* 0x0000000507007c0c */ /* 0x000fe2000bfc3070 */
[----:B------:R-:W-:Y:S01]  /*5a40*/  @!P4 FADD.FTZ R188, -R188, -RZ ;  /* 0x800000ffbcbcc221 */ /* 0x000fe20000010100 */
[--C-:B------:R-:W-:Y:S01]  /*5a50*/  SHF.R.U32.HI R7, RZ, 0x18, R5.reuse ;  /* 0x00000018ff077819 */ /* 0x100fe20000011605 */
[----:B------:R-:W-:Y:S01]  /*5a60*/  MUFU.EX2 R161, R23 ;  /* 0x0000001700a17308 */ /* 0x000fe20000000800 */
[----:B------:R-:W-:Y:S02]  /*5a70*/  SHF.R.U32.HI R8, RZ, 0x10, R5 ;  /* 0x00000010ff087819 */ /* 0x000fe40000011605 */
[----:B------:R-:W-:Y:S01]  /*5a80*/  SHF.R.U32.HI R5, RZ, 0x8, R6 ;  /* 0x00000008ff057819 */ /* 0x000fe20000011606 */
[----:B---3--:R-:W-:Y:S01]  /*5a90*/  @!P1 FADD.FTZ R154, -R154, -RZ ;  /* 0x800000ff9a9a9221 */ /* 0x008fe20000010100 */
[----:B------:R-:W-:Y:S02]  /*5aa0*/  LOP3.LUT R6, R8, 0xff, RZ, 0xc0, !PT ;  /* 0x000000ff08067812 */ /* 0x000fe400078ec0ff */
[----:B------:R-:W-:Y:S02]  /*5ab0*/  LOP3.LUT R5, R5, 0xffff, RZ, 0xc0, !PT ;  /* 0x0000ffff05057812 */ /* 0x000fe400078ec0ff */
[----:B------:R-:W-:Y:S01]  /*5ac0*/  ISETP.LE.U32.AND P4, PT, R6, UR5, PT ;  /* 0x0000000506007c0c */ /* 0x000fe2000bf83070 */
[----:B------:R-:W-:Y:S01]  /*5ad0*/  @!P6 FADD.FTZ R193, -R193, -RZ ;  /* 0x800000ffc1c1e221 */ /* 0x000fe20000010100 */
[----:B------:R-:W-:Y:S01]  /*5ae0*/  ISETP.LE.U32.AND P0, PT, R5, UR5, PT ;  /* 0x0000000505007c0c */ /* 0x000fe2000bf03070 */
[----:B------:R-:W-:Y:S01]  /*5af0*/  MUFU.EX2 R166, R26 ;  /* 0x0000001a00a67308 */ /* 0x000fe20000000800 */
[----:B------:R-:W-:Y:S02]  /*5b00*/  LOP3.LUT R5, R9, 0xff, RZ, 0xc0, !PT ;  /* 0x000000ff09057812 */ /* 0x000fe400078ec0ff */
[----:B------:R-:W-:Y:S02]  /*5b10*/  SHF.R.U32.HI R6, RZ, 0x8, R13 ;  /* 0x00000008ff067819 */ /* 0x000fe4000001160d */
[----:B------:R-:W-:Y:S02]  /*5b20*/  ISETP.LE.U32.AND P2, PT, R14, UR5, PT ;  /* 0x000000050e007c0c */ /* 0x000fe4000bf43070 */
[----:B------:R-:W-:Y:S02]  /*5b30*/  ISETP.LE.U32.AND P6, PT, R5, UR5, PT ;  /* 0x0000000505007c0c */ /* 0x000fe4000bfc3070 */
[----:B------:R-:W-:Y:S01]  /*5b40*/  LOP3.LUT R5, R6, 0xffff, RZ, 0xc0, !PT ;  /* 0x0000ffff06057812 */ /* 0x000fe200078ec0ff */
[----:B------:R-:W-:Y:S01]  /*5b50*/  @!P4 FADD.FTZ R194, -R194, -RZ ;  /* 0x800000ffc2c2c221 */ /* 0x000fe20000010100 */
[----:B------:R-:W-:Y:S01]  /*5b60*/  ISETP.LE.U32.AND P3, PT, R7, UR5, PT ;  /* 0x0000000507007c0c */ /* 0x000fe2000bf63070 */
[----:B------:R-:W-:Y:S01]  /*5b70*/  @!P0 FADD.FTZ R192, -R192, -RZ ;  /* 0x800000ffc0c08221 */ /* 0x000fe20000010100 */
[----:B------:R-:W-:Y:S01]  /*5b80*/  ISETP.LE.U32.AND P0, PT, R5, UR5, PT ;  /* 0x0000000505007c0c */ /* 0x000fe2000bf03070 */
[----:B------:R-:W-:Y:S01]  /*5b90*/  MUFU.EX2 R159, R25 ;  /* 0x00000019009f7308 */ /* 0x000fe20000000800 */
[----:B------:R-:W-:Y:S02]  /*5ba0*/  LOP3.LUT R6, R12, 0xff, RZ, 0xc0, !PT ;  /* 0x000000ff0c067812 */ /* 0x000fe400078ec0ff */
        /* <DEDUP_REMOVED lines=16> */
[----:B----4-:R-:W-:Y:S02]  /*5cb0*/  SHF.R.U32.HI R4, RZ, 0x8, R5 ;  /* 0x00000008ff047819 */ /* 0x010fe40000011605 */
[----:B------:R-:W-:Y:S01]  /*5cc0*/  ISETP.LE.U32.AND P2, PT, R20, UR5, PT ;  /* 0x0000000514007c0c */ /* 0x000fe2000bf43070 */
[----:B------:R-:W1:Y:S01]  /*5cd0*/  MUFU.EX2 R149, R140 ;  /* 0x0000008c00957308 */ /* 0x000e620000000800 */
        /* <DEDUP_REMOVED lines=11> */
[----:B------:R-:W-:Y:S02]  /*5d90*/  ISETP.LE.U32.AND P3, PT, R6, UR5, PT ;  /* 0x0000000506007c0c */ /* 0x000fe4000bf63070 */
[----:B------:R-:W-:Y:S02]  /*5da0*/  LOP3.LUT R6, R11, 0xff, RZ, 0xc0, !PT ;  /* 0x000000ff0b067812 */ /* 0x000fe400078ec0ff */
[----:B------:R-:W-:Y:S02]  /*5db0*/  ISETP.LE.U32.AND P6, PT, R12, UR5, PT ;  /* 0x000000050c007c0c */ /* 0x000fe4000bfc3070 */
[----:B------:R-:W-:Y:S01]  /*5dc0*/  SHF.R.U32.HI R5, RZ, 0x10, R11 ;  /* 0x00000010ff057819 */ /* 0x000fe2000001160b */
[----:B------:R-:W-:Y:S01]  /*5dd0*/  MUFU.EX2 R158, R28 ;  /* 0x0000001c009e7308 */ /* 0x000fe20000000800 */
[----:B------:R-:W-:Y:S01]  /*5de0*/  SHF.R.U32.HI R4, RZ, 0x8, R4 ;  /* 0x00000008ff047819 */ /* 0x000fe20000011604 */
[----:B------:R-:W-:Y:S01]  /*5df0*/  @!P0 FADD.FTZ R160, -R160, -RZ ;  /* 0x800000ffa0a08221 */ /* 0x000fe20000010100 */
[----:B------:R-:W-:Y:S01]  /*5e00*/  ISETP.LE.U32.AND P2, PT, R6, UR5, PT ;  /* 0x0000000506007c0c */ /* 0x000fe2000bf43070 */
[----:B-1----:R-:W-:Y:S01]  /*5e10*/  @!P5 FADD.FTZ R149, -R149, -RZ ;  /* 0x800000ff9595d221 */ /* 0x002fe20000010100 */
[----:B------:R-:W-:Y:S01]  /*5e20*/  LOP3.LUT R5, R5, 0xff, RZ, 0xc0, !PT ;  /* 0x000000ff05057812 */ /* 0x000fe200078ec0ff */
[----:B------:R-:W-:Y:S01]  /*5e30*/  @!P3 FADD.FTZ R161, -R161, -RZ ;  /* 0x800000ffa1a1b221 */ /* 0x000fe20000010100 */
[----:B------:R-:W-:Y:S02]  /*5e40*/  LOP3.LUT R4, R4, 0xffff, RZ, 0xc0, !PT ;  /* 0x0000ffff04047812 */ /* 0x000fe400078ec0ff */
[----:B------:R-:W-:Y:S01]  /*5e50*/  ISETP.LE.U32.AND P4, PT, R5, UR5, PT ;  /* 0x0000000505007c0c */ /* 0x000fe2000bf83070 */
[----:B------:R-:W-:Y:S01]  /*5e60*/  @!P6 FADD.FTZ R162, -R162, -RZ ;  /* 0x800000ffa2a2e221 */ /* 0x000fe20000010100 */
[----:B------:R-:W-:Y:S01]  /*5e70*/  SHF.R.U32.HI R5, RZ, 0x8, R142 ;  /* 0x00000008ff057819 */ /* 0x000fe2000001168e */
[----:B------:R-:W1:Y:S01]  /*5e80*/  MUFU.EX2 R156, R30 ;  /* 0x0000001e009c7308 */ /* 0x000e620000000800 */
[----:B------:R-:W-:Y:S02]  /*5e90*/  ISETP.LE.U32.AND P0, PT, R4, UR5, PT ;  /* 0x0000000504007c0c */ /* 0x000fe4000bf03070 */
[----:B------:R-:W-:Y:S01]  /*5ea0*/  LOP3.LUT R4, R147, 0xff, RZ, 0xc0, !PT ;  /* 0x000000ff93047812 */ /* 0x000fe200078ec0ff */
[----:B------:R-:W-:Y:S01]  /*5eb0*/  @!P2 FADD.FTZ R163, -R163, -RZ ;  /* 0x800000ffa3a3a221 */ /* 0x000fe20000010100 */
[----:B------:R-:W-:Y:S02]  /*5ec0*/  F2FP.RELU.BF16.PACK_AB R7, R190, R188 ;  /* 0x000000bcbe07723e */ /* 0x000fe400000018ff */
[----:B------:R-:W-:Y:S02]  /*5ed0*/  ISETP.LE.U32.AND P6, PT, R4, UR5, PT ;  /* 0x0000000504007c0c */ /* 0x000fe4000bfc3070 */
[----:B------:R-:W-:Y:S01]  /*5ee0*/  LOP3.LUT R4, R5, 0xffff, RZ, 0xc0, !PT ;  /* 0x0000ffff05047812 */ /* 0x000fe200078ec0ff */
[----:B------:R2:W-:Y:S01]  /*5ef0*/  STS [R200+0x19400], R7 ;  /* 0x01940007c8007388 */ /* 0x0005e20000000800 */
[----:B------:R-:W-:Y:S01]  /*5f00*/  SHF.R.U32.HI R5, RZ, 0x8, R143 ;  /* 0x00000008ff057819 */ /* 0x000fe2000001168f */
[----:B------:R-:W-:Y:S01]  /*5f10*/  @!P4 FADD.FTZ R166, -R166, -RZ ;  /* 0x800000ffa6a6c221 */ /* 0x000fe20000010100 */
[----:B------:R-:W-:Y:S01]  /*5f20*/  ISETP.LE.U32.AND P2, PT, R4, UR5, PT ;  /* 0x0000000504007c0c */ /* 0x000fe2000bf43070 */
[----:B------:R-:W-:Y:S01]  /*5f30*/  @!P0 FADD.FTZ R159, -R159, -RZ ;  /* 0x800000ff9f9f8221 */ /* 0x000fe20000010100 */
[----:B------:R-:W-:Y:S02]  /*5f40*/  F2FP.RELU.BF16.PACK_AB R4, R186, R189 ;  /* 0x000000bdba04723e */ /* 0x000fe400000018ff */
[----:B------:R-:W-:Y:S02]  /*5f50*/  LOP3.LUT R5, R5, 0xffff, RZ, 0xc0, !PT ;  /* 0x0000ffff05057812 */ /* 0x000fe400078ec0ff */
[----:B------:R-:W-:Y:S01]  /*5f60*/  LOP3.LUT R6, R146, 0xff, RZ, 0xc0, !PT ;  /* 0x000000ff92067812 */ /* 0x000fe200078ec0ff */
[----:B------:R3:W-:Y:S01]  /*5f70*/  STS [R200+0x19000], R4 ;  /* 0x01900004c8007388 */ /* 0x0007e20000000800 */
[----:B------:R-:W-:Y:S01]  /*5f80*/  F2FP.RELU.BF16.PACK_AB R0, R191, R194 ;  /* 0x000000c2bf00723e */ /* 0x000fe200000018ff */
[----:B------:R-:W-:Y:S01]  /*5f90*/  @!P6 FADD.FTZ R153, -R153, -RZ ;  /* 0x800000ff9999e221 */ /* 0x000fe20000010100 */
[----:B------:R-:W-:Y:S02]  /*5fa0*/  ISETP.LE.U32.AND P1, PT, R6, UR5, PT ;  /* 0x0000000506007c0c */ /* 0x000fe4000bf23070 */
[----:B------:R-:W-:Y:S01]  /*5fb0*/  F2FP.RELU.BF16.PACK_AB R6, R192, R193 ;  /* 0x000000c1c006723e */ /* 0x000fe200000018ff */
[----:B------:R-:W-:Y:S01]  /*5fc0*/  @!P2 FADD.FTZ R152, -R152, -RZ ;  /* 0x800000ff9898a221 */ /* 0x000fe20000010100 */
[----:B------:R-:W-:Y:S02]  /*5fd0*/  ISETP.LE.U32.AND P2, PT, R5, UR5, PT ;  /* 0x0000000505007c0c */ /* 0x000fe4000bf43070 */
[----:B------:R-:W-:Y:S02]  /*5fe0*/  F2FP.RELU.BF16.PACK_AB R5, R180, R182 ;  /* 0x000000b6b405723e */ /* 0x000fe400000018ff */
[----:B------:R-:W-:Y:S02]  /*5ff0*/  SHF.R.U32.HI R11, RZ, 0x18, R11 ;  /* 0x00000018ff0b7819 */ /* 0x000fe4000001160b */
[----:B------:R-:W-:Y:S01]  /*6000*/  ISETP.LE.U32.AND P3, PT, R133, UR5, PT ;  /* 0x0000000585007c0c */ /* 0x000fe2000bf63070 */
[----:B------:R4:W-:Y:S01]  /*6010*/  STS [R199+0x19000], R5 ;  /* 0x01900005c7007388 */ /* 0x0009e20000000800 */
[----:B--2---:R-:W-:Y:S01]  /*6020*/  F2FP.RELU.BF16.PACK_AB R7, R183, R184 ;  /* 0x000000b8b707723e */ /* 0x004fe200000018ff */
[----:B-1----:R-:W-:Y:S01]  /*6030*/  @!P1 FADD.FTZ R156, -R156, -RZ ;  /* 0x800000ff9c9c9221 */ /* 0x002fe20000010100 */
[----:B------:R-:W-:Y:S02]  /*6040*/  ISETP.LE.U32.AND P4, PT, R11, UR5, PT ;  /* 0x000000050b007c0c */ /* 0x000fe4000bf83070 */
[----:B------:R-:W-:Y:S01]  /*6050*/  ISETP.LE.U32.AND P0, PT, R145, UR5, PT ;  /* 0x0000000591007c0c */ /* 0x000fe2000bf03070 */
[----:B------:R-:W-:Y:S01]  /*6060*/  @!P2 FADD.FTZ R157, -R157, -RZ ;  /* 0x800000ff9d9da221 */ /* 0x000fe20000010100 */
[----:B------:R-:W-:Y:S02]  /*6070*/  FSETP.GE.FTZ.AND P1, PT, R182, RZ, PT ;  /* 0x000000ffb600720b */ /* 0x000fe40003f36000 */
[----:B------:R-:W-:Y:S02]  /*6080*/  FSETP.GE.FTZ.AND P2, PT, R186, RZ, PT ;  /* 0x000000ffba00720b */ /* 0x000fe40003f56000 */
[----:B---3--:R-:W-:Y:S01]  /*6090*/  F2FP.RELU.BF16.PACK_AB R4, R167, R181 ;  /* 0x000000b5a704723e */ /* 0x008fe200000018ff */
[----:B------:R-:W-:Y:S01]  /*60a0*/  @!P3 FADD.FTZ R158, -R158, -RZ ;  /* 0x800000ff9e9eb221 */ /* 0x000fe20000010100 */
[----:B------:R-:W-:Y:S03]  /*60b0*/  FSETP.GE.FTZ.AND P3, PT, R189, RZ, PT ;  /* 0x000000ffbd00720b */ /* 0x000fe60003f76000 */
[----:B------:R1:W-:Y:S01]  /*60c0*/  STS [R199+0x19400], R4 ;  /* 0x01940004c7007388 */ /* 0x0003e20000000800 */
[----:B------:R-:W-:Y:S01]  /*60d0*/  @!P4 FADD.FTZ R165, -R165, -RZ ;  /* 0x800000ffa5a5c221 */ /* 0x000fe20000010100 */
[----:B------:R-:W-:Y:S01]  /*60e0*/  FSETP.GE.FTZ.AND P4, PT, R161, RZ, PT ;  /* 0x000000ffa100720b */ /* 0x000fe20003f96000 */
[----:B------:R-:W-:Y:S01]  /*60f0*/  @!P0 FADD.FTZ R155, -R155, -RZ ;  /* 0x800000ff9b9b8221 */ /* 0x000fe20000010100 */
[----:B------:R2:W-:Y:S04]  /*6100*/  STS [R200+0x1a000], R6 ;  /* 0x01a00006c8007388 */ /* 0x0005e80000000800 */
[----:B------:R3:W-:Y:S01]  /*6110*/  STS [R200+0x1a400], R0 ;  /* 0x01a40000c8007388 */ /* 0x0007e20000000800 */
[----:B----4-:R-:W-:Y:S03]  /*6120*/  F2FP.RELU.BF16.PACK_AB R5, R160, R164 ;  /* 0x000000a4a005723e */ /* 0x010fe600000018ff */
        /* <DEDUP_REMOVED lines=24> */
[-C--:B-1----:R-:W-:Y:S07]  /*62b0*/  HMMA.16816.F32.BF16 R4, R32, R16.reuse, RZ ;  /* 0x000000102004723c */ /* 0x082fee00000418ff */
[----:B------:R-:W1:Y:S01]  /*62c0*/  LDSM.16.M88.4 R144, [R172+0x6800] ;  /* 0x00680000ac90783b */ /* 0x000e620000000200 */
[C---:B--2---:R-:W-:Y:S08]  /*62d0*/  HMMA.16816.F32.BF16 R8, R28.reuse, R16, RZ ;  /* 0x000000101c08723c */ /* 0x044ff000000418ff */
[-C--:B------:R-:W-:Y:S08]  /*62e0*/  HMMA.16816.F32.BF16 R12, R28, R18.reuse, RZ ;  /* 0x000000121c0c723c */ /* 0x080ff000000418ff */
[C---:B------:R-:W-:Y:S08]  /*62f0*/  HMMA.16816.F32.BF16 R16, R32.reuse, R18, RZ ;  /* 0x000000122010723c */ /* 0x040ff000000418ff */
[-C--:B---3--:R-:W-:Y:S08]  /*6300*/  HMMA.16816.F32.BF16 R20, R32, R132.reuse, RZ ;  /* 0x000000842014723c */ /* 0x088ff000000418ff */
[C---:B------:R-:W-:Y:S08]  /*6310*/  HMMA.16816.F32.BF16 R24, R28.reuse, R132, RZ ;  /* 0x000000841c18723c */ /* 0x040ff000000418ff */
[-C--:B------:R-:W-:Y:S08]  /*6320*/  HMMA.16816.F32.BF16 R28, R28, R134.reuse, RZ ;  /* 0x000000861c1c723c */ /* 0x080ff000000418ff */
[----:B------:R-:W-:Y:S01]  /*6330*/  HMMA.16816.F32.BF16 R32, R32, R134, RZ ;  /* 0x000000862020723c */ /* 0x000fe200000418ff */
[----:B------:R-:W2:Y:S07]  /*6340*/  LDSM.16.M88.4 R132, [R169+0xf400] ;  /* 0x00f40000a984783b */ /* 0x000eae0000000200 */
        /* <DEDUP_REMOVED lines=10> */
[----:B------:R-:W2:Y:S08]  /*63f0*/  LDSM.16.M88.4 R132, [R171+0x7800] ;  /* 0x00780000ab84783b */ /* 0x000eb00000000200 */
[----:B------:R-:W3:Y:S01]  /*6400*/  LDSM.16.M88.4 R136, [R168+0x11400] ;  /* 0x01140000a888783b */ /* 0x000ee20000000200 */
[-C--:B-1----:R-:W-:Y:S08]  /*6410*/  HMMA.16816.F32.BF16 R4, R140, R144.reuse, R4 ;  /* 0x000000908c04723c */ /* 0x082ff00000041804 */
[C---:B--2---:R-:W-:Y:S08]  /*6420*/  HMMA.16816.F32.BF16 R8, R132.reuse, R144, R8 ;  /* 0x000000908408723c */ /* 0x044ff00000041808 */
[-C--:B------:R-:W-:Y:S08]  /*6430*/  HMMA.16816.F32.BF16 R12, R132, R146.reuse, R12 ;  /* 0x00000092840c723c */ /* 0x080ff0000004180c */
[C---:B------:R-:W-:Y:S01]  /*6440*/  HMMA.16816.F32.BF16 R16, R140.reuse, R146, R16 ;  /* 0x000000928c10723c */ /* 0x040fe20000041810 */
[----:B------:R-:W-:Y:S07]  /*6450*/  LDSM.16.M88.4 R144, [R169+0x11000] ;  /* 0x01100000a990783b */ /* 0x000fee0000000200 */
[-C--:B---3--:R-:W-:Y:S08]  /*6460*/  HMMA.16816.F32.BF16 R20, R140, R136.reuse, R20 ;  /* 0x000000888c14723c */ /* 0x088ff00000041814 */
        /* <DEDUP_REMOVED lines=24> */
[C---:B------:R-:W-:Y:S07]  /*65f0*/  HMMA.16816.F32.BF16 R24, R132.reuse, R140, R24 ;  /* 0x0000008c8418723c */ /* 0x040fee0000041818 */
[----:B------:R-:W-:Y:S01]  /*6600*/  IMAD.U32 R140, RZ, RZ, UR17 ;  /* 0x00000011ff8c7e24 */ /* 0x000fe2000f8e00ff */
[-C--:B------:R-:W-:Y:S01]  /*6610*/  HMMA.16816.F32.BF16 R28, R132, R142.reuse, R28 ;  /* 0x0000008e841c723c */ /* 0x080fe2000004181c */
[----:B------:R-:W-:Y:S01]  /*6620*/  IMAD.U32 R141, RZ, RZ, UR16 ;  /* 0x00000010ff8d7e24 */ /* 0x000fe2000f8e00ff */
[----:B------:R-:W1:Y:S02]  /*6630*/  LDSM.16.M88.4 R132, [R172+0x8000] ;  /* 0x00800000ac84783b */ /* 0x000e640000000200 */
[C---:B------:R-:W-:Y:S04]  /*6640*/  LEA R150, P0, R218.reuse, R140, 0x2 ;  /* 0x0000008cda967211 */ /* 0x040fe800078010ff */
[----:B------:R-:W-:Y:S01]  /*6650*/  HMMA.16816.F32.BF16 R32, R136, R142, R32 ;  /* 0x0000008e8820723c */ /* 0x000fe20000041820 */
[----:B------:R-:W-:Y:S01]  /*6660*/  LEA.HI.X.SX32 R151, R218, R141, 0x2, P0 ;  /* 0x0000008dda977211 */ /* 0x000fe200000f16ff */
[----:B------:R-:W2:Y:S01]  /*6670*/  LDSM.16.M88.4 R136, [R172+0x8800] ;  /* 0x00880000ac88783b */ /* 0x000ea20000000200 */
[----:B------:R-:W-:Y:S07]  /*6680*/  FSETP.GE.FTZ.AND P0, PT, R180, RZ, PT ;  /* 0x000000ffb400720b */ /* 0x000fee0003f16000 */
[----:B------:R-:W3:Y:S08]  /*6690*/  LDSM.16.M88.4 R140, [R169+0x13400] ;  /* 0x01340000a98c783b */ /* 0x000ef00000000200 */
[----:B------:R-:W4:Y:S04]  /*66a0*/  LDG.E R148, [R150.64] ;  /* 0x0000000e96947981 */ /* 0x000f28000c1e1900 */
[----:B------:R-:W4:Y:S01]  /*66b0*/  LDG.E R0, [R150.64+0xa0] ;  /* 0x0000a00e96007981 */ /* 0x000f22000c1e1900 */
[-C--:B-1----:R-:W-:Y:S08]  /*66c0*/  HMMA.16816.F32.BF16 R4, R132, R144.reuse, R4 ;  /* 0x000000908404723c */ /* 0x082ff00000041804 */
[C---:B--2---:R-:W-:Y:S01]  /*66d0*/  HMMA.16816.F32.BF16 R8, R136.reuse, R144, R8 ;  /* 0x000000908808723c */ /* 0x044fe20000041808 */
[----:B------:R-:W2:Y:S07]  /*66e0*/  LDG.E R144, [R150.64+0x20] ;  /* 0x0000200e96907981 */ /* 0x000eae000c1e1900 */
[-C--:B------:R-:W-:Y:S08]  /*66f0*/  HMMA.16816.F32.BF16 R12, R136, R146.reuse, R12 ;  /* 0x00000092880c723c */ /* 0x080ff0000004180c */
[C---:B------:R-:W-:Y:S08]  /*6700*/  HMMA.16816.F32.BF16 R16, R132.reuse, R146, R16 ;  /* 0x000000928410723c */ /* 0x040ff00000041810 */
[-C--:B---3--:R-:W-:Y:S08]  /*6710*/  HMMA.16816.F32.BF16 R20, R132, R140.reuse, R20 ;  /* 0x0000008c8414723c */ /* 0x088ff00000041814 */
[C---:B------:R-:W-:Y:S01]  /*6720*/  HMMA.16816.F32.BF16 R24, R136.reuse, R140, R24 ;  /* 0x0000008c8818723c */ /* 0x040fe20000041818 */
[----:B------:R-:W3:Y:S07]  /*6730*/  LDG.E R140, [R150.64+0x80] ;  /* 0x0000800e968c7981 */ /* 0x000eee000c1e1900 */
[-C--:B------:R-:W-:Y:S08]  /*6740*/  HMMA.16816.F32.BF16 R28, R136, R142.reuse, R28 ;  /* 0x0000008e881c723c */ /* 0x080ff0000004181c */
[----:B------:R-:W-:Y:S07]  /*6750*/  HMMA.16816.F32.BF16 R32, R132, R142, R32 ;  /* 0x0000008e8420723c */ /* 0x000fee0000041820 */
[C---:B----4-:R-:W-:Y:S02]  /*6760*/  FADD.FTZ R133, -R148.reuse, R4 ;  /* 0x0000000494857221 */ /* 0x050fe40000010100 */
[C---:B------:R-:W-:Y:S03]  /*6770*/  FADD.FTZ R4, -R148.reuse, R17 ;  /* 0x0000001194047221 */ /* 0x040fe60000010100 */
[C---:B------:R-:W-:Y:S01]  /*6780*/  FADD.FTZ R132, -R148.reuse, R5 ;  /* 0x0000000594847221 */ /* 0x040fe20000010100 */
[-C--:B------:R-:W-:Y:S01]  /*6790*/  FSEL R17, R133, R148.reuse, P3 ;  /* 0x0000009485117208 */ /* 0x080fe20001800000 */
[----:B------:R-:W-:Y:S01]  /*67a0*/  FADD.FTZ R5, -R148, R16 ;  /* 0x0000001094057221 */ /* 0x000fe20000010100 */
[-C--:B------:R-:W-:Y:S01]  /*67b0*/  FSEL R4, R4, R148.reuse, P0 ;  /* 0x0000009404047208 */ /* 0x080fe20000000000 */
[----:B------:R-:W-:Y:S01]  /*67c0*/  FADD.FTZ R20, -R148, R20 ;  /* 0x0000001494147221 */ /* 0x000fe20000010100 */
[----:B------:R-:W-:Y:S01]  /*67d0*/  FSETP.GE.FTZ.AND P0, PT, R164, RZ, PT ;  /* 0x000000ffa400720b */ /* 0x000fe20003f16000 */
[----:B------:R-:W-:Y:S01]  /*67e0*/  FADD.FTZ R21, -R148, R21 ;  /* 0x0000001594157221 */ /* 0x000fe20000010100 */
        /* <DEDUP_REMOVED lines=9> */
[----:B------:R-:W-:Y:S01]  /*6880*/  FADD.FTZ R10, -R0, R10 ;  /* 0x0000000a000a7221 */ /* 0x000fe20000010100 */
[----:B------:R-:W-:Y:S01]  /*6890*/  FSETP.GE.FTZ.AND P2, PT, R154, RZ, PT ;  /* 0x000000ff9a00720b */ /* 0x000fe20003f56000 */
[----:B------:R-:W-:Y:S01]  /*68a0*/  FMUL.FTZ R189, R189, R17 ;  /* 0x00000011bdbd7220 */ /* 0x000fe20000410000 */
[----:B------:R-:W-:Y:S01]  /*68b0*/  FSETP.GE.FTZ.AND P3, PT, R160, RZ, PT ;  /* 0x000000ffa000720b */ /* 0x000fe20003f76000 */
[----:B------:R-:W-:Y:S01]  /*68c0*/  FMUL.FTZ R16, R186, R16 ;  /* 0x00000010ba107220 */ /* 0x000fe20000410000 */
[-C--:B------:R-:W-:Y:S01]  /*68d0*/  FSEL R5, R5, R148.reuse, P2 ;  /* 0x0000009405057208 */ /* 0x080fe20001000000 */
[C---:B--2---:R-:W-:Y:S01]  /*68e0*/  FADD.FTZ R4, -R144.reuse, R6 ;  /* 0x0000000690047221 */ /* 0x044fe20000010100 */
[----:B------:R-:W-:Y:S01]  /*68f0*/  FSEL R21, R21, R148, P3 ;  /* 0x0000009415157208 */ /* 0x000fe20001800000 */
[----:B------:R-:W-:Y:S01]  /*6900*/  FADD.FTZ R6, -R144, R7 ;  /* 0x0000000790067221 */ /* 0x000fe20000010100 */
[----:B------:R-:W-:Y:S01]  /*6910*/  FSETP.GE.FTZ.AND P2, PT, R181, RZ, PT ;  /* 0x000000ffb500720b */ /* 0x000fe20003f56000 */
[----:B------:R-:W-:Y:S01]  /*6920*/  FMUL.FTZ R154, R154, R5 ;  /* 0x000000059a9a7220 */ /* 0x000fe20000410000 */
[----:B------:R-:W-:Y:S01]  /*6930*/  FSEL R4, R4, R144, P0 ;  /* 0x0000009004047208 */ /* 0x000fe20000000000 */
[----:B------:R-:W-:Y:S01]  /*6940*/  FADD.FTZ R5, -R144, R19 ;  /* 0x0000001390057221 */ /* 0x000fe20000010100 */
[----:B------:R-:W-:Y:S01]  /*6950*/  FSETP.GE.FTZ.AND P0, PT, R190, RZ, PT ;  /* 0x000000ffbe00720b */ /* 0x000fe20003f16000 */
[----:B------:R-:W-:Y:S01]  /*6960*/  @P1 FADD.FTZ R148, -R148, R33 ;  /* 0x0000002194941221 */ /* 0x000fe20000010100 */
[----:B------:R-:W-:Y:S01]  /*6970*/  FSETP.GE.FTZ.AND P1, PT, R167, RZ, PT ;  /* 0x000000ffa700720b */ /* 0x000fe20003f36000 */
[----:B------:R-:W-:Y:S01]  /*6980*/  FMUL.FTZ R188, R188, R4 ;  /* 0x00000004bcbc7220 */ /* 0x000fe20000410000 */
[-C--:B------:R-:W-:Y:S01]  /*6990*/  FSEL R6, R6, R144.reuse, P0 ;  /* 0x0000009006067208 */ /* 0x080fe20000000000 */
[----:B------:R-:W-:Y:S01]  /*69a0*/  FADD.FTZ R4, -R144, R22 ;  /* 0x0000001690047221 */ /* 0x000fe20000010100 */
[----:B------:R-:W-:Y:S01]  /*69b0*/  FSETP.GE.FTZ.AND P0, PT, R162, RZ, PT ;  /* 0x000000ffa200720b */ /* 0x000fe20003f16000 */
[----:B------:R-:W-:Y:S01]  /*69c0*/  FADD.FTZ R18, -R144, R18 ;  /* 0x0000001290127221 */ /* 0x000fe20000010100 */
[----:B------:R-:W-:Y:S01]  /*69d0*/  FSEL R5, R5, R144, P1 ;  /* 0x0000009005057208 */ /* 0x000fe20000800000 */
        /* <DEDUP_REMOVED lines=10> */
[----:B------:R-:W-:Y:S01]  /*6a80*/  FADD.FTZ R6, -R144, R34 ;  /* 0x0000002290067221 */ /* 0x000fe20000010100 */
[----:B------:R-:W-:Y:S01]  /*6a90*/  FSETP.GE.FTZ.AND P3, PT, R153, RZ, PT ;  /* 0x000000ff9900720b */ /* 0x000fe20003f76000 */
[----:B------:R-:W-:Y:S01]  /*6aa0*/  FMUL.FTZ R164, R164, R20 ;  /* 0x00000014a4a47220 */ /* 0x000fe20000410000 */
[-C--:B------:R-:W-:Y:S01]  /*6ab0*/  FSEL R7, R7, R144.reuse, P4 ;  /* 0x0000009007077208 */ /* 0x080fe20002000000 */
[----:B------:R-:W-:Y:S01]  /*6ac0*/  FMUL.FTZ R160, R160, R21 ;  /* 0x00000015a0a07220 */ /* 0x000fe20000410000 */
[----:B------:R-:W-:Y:S01]  /*6ad0*/  FSEL R6, R6, R144, P3 ;  /* 0x0000009006067208 */ /* 0x000fe20001800000 */
[C---:B---3--:R-:W-:Y:S01]  /*6ae0*/  FADD.FTZ R4, -R140.reuse, R9 ;  /* 0x000000098c047221 */ /* 0x048fe20000010100 */
[----:B------:R-:W-:Y:S01]  /*6af0*/  FSETP.GE.FTZ.AND P3, PT, R183, RZ, PT ;  /* 0x000000ffb700720b */ /* 0x000fe20003f76000 */
[----:B------:R-:W-:Y:S01]  /*6b00*/  FADD.FTZ R5, -R140, R8 ;  /* 0x000000088c057221 */ /* 0x000fe20000010100 */
[----:B------:R-:W-:Y:S01]  /*6b10*/  FSETP.GE.FTZ.AND P4, PT, R166, RZ, PT ;  /* 0x000000ffa600720b */ /* 0x000fe20003f96000 */
[----:B------:R-:W-:Y:S01]  /*6b20*/  FADD.FTZ R12, -R140, R12 ;  /* 0x0000000c8c0c7221 */ /* 0x000fe20000010100 */
[-C--:B------:R-:W-:Y:S01]  /*6b30*/  FSEL R4, R4, R140.reuse, P0 ;  /* 0x0000008c04047208 */ /* 0x080fe20000000000 */
[C---:B------:R-:W-:Y:S01]  /*6b40*/  FADD.FTZ R25, -R140.reuse, R25 ;  /* 0x000000198c197221 */ /* 0x040fe20000010100 */
[----:B------:R-:W-:Y:S01]  /*6b50*/  FSETP.GE.FTZ.AND P0, PT, R157, RZ, PT ;  /* 0x000000ff9d00720b */ /* 0x000fe20003f16000 */
[C---:B------:R-:W-:Y:S01]  /*6b60*/  FADD.FTZ R13, -R140.reuse, R13 ;  /* 0x0000000d8c0d7221 */ /* 0x040fe20000010100 */
        /* <DEDUP_REMOVED lines=9> */
[C---:B------:R-:W-:Y:S01]  /*6c00*/  FADD.FTZ R4, -R0.reuse, R14 ;  /* 0x0000000e00047221 */ /* 0x040fe20000010100 */
[----:B------:R-:W-:Y:S01]  /*6c10*/  FSETP.GE.FTZ.AND P2, PT, R163, RZ, PT ;  /* 0x000000ffa300720b */ /* 0x000fe20003f56000 */
[----:B------:R-:W-:Y:S01]  /*6c20*/  FMUL.FTZ R161, R161, R7 ;  /* 0x00000007a1a17220 */ /* 0x000fe20000410000 */
[----:B------:R-:W-:Y:S01]  /*6c30*/  FSEL R25, R25, R140, P1 ;  /* 0x0000008c19197208 */ /* 0x000fe20000800000 */
[----:B------:R-:W-:Y:S01]  /*6c40*/  FADD.FTZ R7, -R0, R15 ;  /* 0x0000000f00077221 */ /* 0x000fe20000010100 */
[----:B------:R-:W-:Y:S01]  /*6c50*/  FSETP.GE.FTZ.AND P1, PT, R158, RZ, PT ;  /* 0x000000ff9e00720b */ /* 0x000fe20003f36000 */
[----:B------:R-:W-:Y:S01]  /*6c60*/  FMUL.FTZ R153, R153, R6 ;  /* 0x0000000699997220 */ /* 0x000fe20000410000 */
[-C--:B------:R-:W-:Y:S01]  /*6c70*/  FSEL R24, R24, R140.reuse, P2 ;  /* 0x0000008c18187208 */ /* 0x080fe20001000000 */
[----:B------:R-:W-:Y:S01]  /*6c80*/  FMUL.FTZ R34, R193, R5 ;  /* 0x00000005c1227220 */ /* 0x000fe20000410000 */
[----:B------:R-:W-:Y:S01]  /*6c90*/  FSEL R28, R28, R140, P1 ;  /* 0x0000008c1c1c7208 */ /* 0x000fe20000800000 */
[----:B------:R-:W-:Y:S01]  /*6ca0*/  @P0 FADD.FTZ R140, -R140, R29 ;  /* 0x0000001d8c8c0221 */ /* 0x000fe20000010100 */
[----:B------:R-:W-:Y:S01]  /*6cb0*/  FSETP.GE.FTZ.AND P0, PT, R185, RZ, PT ;  /* 0x000000ffb900720b */ /* 0x000fe20003f16000 */
[C---:B------:R-:W-:Y:S01]  /*6cc0*/  FADD.FTZ R6, -R0.reuse, R26 ;  /* 0x0000001a00067221 */ /* 0x040fe20000010100 */
[----:B------:R-:W-:Y:S01]  /*6cd0*/  FSETP.GE.FTZ.AND P1, PT, R191, RZ, PT ;  /* 0x000000ffbf00720b */ /* 0x000fe20003f36000 */
[----:B------:R-:W-:Y:S01]  /*6ce0*/  FADD.FTZ R5, -R0, R27 ;  /* 0x0000001b00057221 */ /* 0x000fe20000010100 */
[----:B------:R-:W-:Y:S01]  /*6cf0*/  FSEL R4, R4, R0, P0 ;  /* 0x0000000004047208 */ /* 0x000fe20000000000 */
[----:B------:R-:W-:Y:S01]  /*6d00*/  FMUL.FTZ R148, R152, R148 ;  /* 0x0000009498947220 */ /* 0x000fe20000410000 */
[----:B------:R-:W-:Y:S01]  /*6d10*/  FSETP.GE.FTZ.AND P0, PT, R187, RZ, PT ;  /* 0x000000ffbb00720b */ /* 0x000fe20003f16000 */
[----:B------:R-:W-:Y:S01]  /*6d20*/  FMUL.FTZ R144, R149, R144 ;  /* 0x0000009095907220 */ /* 0x000fe20000410000 */
[----:B------:R-:W-:Y:S01]  /*6d30*/  FSEL R11, R11, R0, P1 ;  /* 0x000000000b0b7208 */ /* 0x000fe20000800000 */
[----:B------:R-:W-:Y:S01]  /*6d40*/  FMUL.FTZ R22, R185, R4 ;  /* 0x00000004b9167220 */ /* 0x000fe20000410000 */
[----:B------:R-:W-:Y:S01]  /*6d50*/  FSETP.GE.FTZ.AND P1, PT, R155, RZ, PT ;  /* 0x000000ff9b00720b */ /* 0x000fe20003f36000 */
[----:B------:R-:W-:Y:S01]  /*6d60*/  FADD.FTZ R4, -R0, R30 ;  /* 0x0000001e00047221 */ /* 0x000fe20000010100 */
[----:B------:R-:W-:Y:S01]  /*6d70*/  FSEL R7, R7, R0, P0 ;  /* 0x0000000007077208 */ /* 0x000fe20000000000 */
[----:B------:R-:W-:Y:S01]  /*6d80*/  FMUL.FTZ R32, R184, R12 ;  /* 0x0000000cb8207220 */ /* 0x000fe20000410000 */
[----:B------:R-:W-:Y:S01]  /*6d90*/  PLOP3.LUT P0, PT, PT, PT, UP3, 0x80, 0x0 ;  /* 0x000000000000781c */ /* 0x000fe20003f0f038 */
[----:B------:R-:W-:Y:S01]  /*6da0*/  FMUL.FTZ R23, R183, R13 ;  /* 0x0000000db7177220 */ /* 0x000fe20000410000 */
        /* <DEDUP_REMOVED lines=30> */
[C---:B------:R-:W-:Y:S02]  /*6f90*/  LEA R205, P4, R0.reuse, R205, 0x1 ;  /* 0x000000cd00cd7211 */ /* 0x040fe400078808ff */
        /* <DEDUP_REMOVED lines=39> */
.L_x_593:
        /* <DEDUP_REMOVED lines=137> */
.L_x_594:
[----:B------:R-:W-:Y:S01]  /*7aa0*/  LDSM.16.M88.4 R24, [R173] ;  /* 0x00000000ad18783b */ /* 0x000fe20000000200 */
[C---:B------:R-:W-:Y:S01]  /*7ab0*/  LEA R202, P1, R247.reuse, R184, 0x2 ;  /* 0x000000b8f7ca7211 */ /* 0x040fe200078210ff */
[----:B------:R-:W-:Y:S01]  /*7ac0*/  IMAD.MOV.U32 R161, RZ, RZ, 0x4 ;  /* 0x00000004ffa17424 */ /* 0x000fe200078e00ff */
[----:B------:R-:W-:Y:S01]  /*7ad0*/  ULOP3.LUT UR5, UR7, 0x1, URZ, 0xc0, !UPT ;  /* 0x0000000107057892 */ /* 0x000fe2000f8ec03f */
[----:B-1----:R-:W1:Y:S01]  /*7ae0*/  LDSM.16.MT88.4 R8, [R0+0x9000] ;  /* 0x009000000008783b */ /* 0x002e620000004200 */
[----:B------:R-:W-:Y:S01]  /*7af0*/  LEA.HI.X.SX32 R201, R247, R185, 0x2, P1 ;  /* 0x000000b9f7c97211 */ /* 0x000fe200008f16ff */
[----:B------:R-:W-:Y:S02]  /*7b00*/  UISETP.GT.AND UP2, UPT, UR7, UR19, UPT ;  /* 0x000000130700728c */ /* 0x000fe4000bf44270 */
[----:B------:R-:W2:Y:S01]  /*7b10*/  LDSM.16.MT88.4 R16, [R0+0xb000] ;  /* 0x00b000000010783b */ /* 0x000ea20000004200 */
[----:B------:R-:W-:Y:S02]  /*7b20*/  UISETP.NE.U32.AND UP0, UPT, UR5, 0x1, UPT ;  /* 0x000000010500788c */ /* 0x000fe4000bf05070 */
[----:B------:R-:W-:Y:S01]  /*7b30*/  @UP3 UIADD3 UR6, UP1, UR12, -0x100, URZ ;  /* 0xffffff000c063890 */ /* 0x000fe2000ff3e03f */
[----:B------:R-:W3:Y:S01]  /*7b40*/  LDSM.16.MT88.4 R28, [R0+0xd000] ;  /* 0x00d00000001c783b */ /* 0x000ee20000004200 */
[----:B------:R-:W-:Y:S02]  /*7b50*/  UIADD3 UR7, UR7, -0x1, URZ ;  /* 0xffffffff07077890 */ /* 0x000fe4000fffe03f */
[----:B------:R-:W-:Y:S01]  /*7b60*/  @UP3 UIADD3.X UR5, UR13, -0x1, URZ, UP1, !UPT ;  /* 0xffffffff0d053890 */ /* 0x000fe20008ffe43f */
[----:B------:R-:W-:Y:S04]  /*7b70*/  LDSM.16.M88.4 R32, [R174] ;  /* 0x00000000ae20783b */ /* 0x000fe80000000200 */
[----:B------:R-:W4:Y:S04]  /*7b80*/  LDSM.16.MT88.4 R132, [R0+0x9400] ;  /* 0x009400000084783b */ /* 0x000f280000004200 */
[----:B------:R-:W3:Y:S04]  /*7b90*/  LDSM.16.MT88.4 R136, [R0+0xb400] ;  /* 0x00b400000088783b */ /* 0x000ee80000004200 */
[----:B------:R-:W3:Y:S04]  /*7ba0*/  LDSM.16.MT88.4 R140, [R0+0xd400] ;  /* 0x00d40000008c783b */ /* 0x000ee80000004200 */
[----:B------:R-:W-:Y:S04]  /*7bb0*/  LDSM.16.M88.4 R144, [R176] ;  /* 0x00000000b090783b */ /* 0x000fe80000000200 */
[----:B------:R-:W3:Y:S04]  /*7bc0*/  LDSM.16.MT88.4 R148, [R0+0x9800] ;  /* 0x009800000094783b */ /* 0x000ee80000004200 */
[----:B------:R-:W4:Y:S01]  /*7bd0*/  LDSM.16.MT88.4 R152, [R0+0xb800] ;  /* 0x00b800000098783b */ /* 0x000f220000004200 */
[C---:B-1----:R-:W-:Y:S03]  /*7be0*/  HMMA.16816.F32.BF16 R4, R24.reuse, R8, RZ ;  /* 0x000000081804723c */ /* 0x042fe600000418ff */
[----:B------:R-:W-:Y:S05]  /*7bf0*/  LDSM.16.MT88.4 R156, [R0+0xbc00] ;  /* 0x00bc0000009c783b */ /* 0x000fea0000004200 */
        /* <DEDUP_REMOVED lines=67> */
[----:B------:R-:W-:Y:S02]  /*8030*/  LEA.HI.X.SX32 R31, R225, R29, 0x2, P1 ;  /* 0x0000001de11f7211 */ /* 0x000fe400008f16ff */
[----:B------:R-:W-:Y:S01]  /*8040*/  @P0 IADD3 R132, R218, -0x40, RZ ;  /* 0xffffffc0da840810 */ /* 0x000fe20007ffe0ff */
[C---:B------:R-:W-:Y:S04]  /*8050*/  HMMA.16816.F32.BF16 R8, R140.reuse, R146, R8 ;  /* 0x000000928c08723c */ /* 0x040fe80000041808 */
[----:B------:R-:W-:Y:S01]  /*8060*/  @P0 IMAD.WIDE R132, R132, R161, UR12 ;  /* 0x0000000c84840e25 */ /* 0x000fe2000f8e02a1 */
[----:B------:R-:W-:Y:S02]  /*8070*/  @UP3 UMOV UR12, UR6 ;  /* 0x00000006000c3c82 */ /* 0x000fe40008000000 */
[----:B------:R-:W-:Y:S01]  /*8080*/  @UP3 UMOV UR13, UR5 ;  /* 0x00000005000d3c82 */ /* 0x000fe20008000000 */
        /* <DEDUP_REMOVED lines=20> */
[-C--:B---3--:R-:W-:Y:S03]  /*81d0*/  LEA.HI.X.SX32 R5, R248, R29.reuse, 0x2, P1 ;  /* 0x0000001df8057211 */ /* 0x088fe600008f16ff */
        /* <DEDUP_REMOVED lines=12> */
[CC--:B---3--:R-:W-:Y:S02]  /*82a0*/  LEA R32, P1, R240.reuse, R28.reuse, 0x2 ;  /* 0x0000001cf0207211 */ /* 0x0c8fe400078210ff */
[-C--:B------:R-:W-:Y:S02]  /*82b0*/  LEA.HI.X.SX32 R9, R231, R29.reuse, 0x2, P2 ;  /* 0x0000001de7097211 */ /* 0x080fe400010f16ff */
[CC--:B----4-:R-:W-:Y:S02]  /*82c0*/  LEA R4, P0, R245.reuse, R28.reuse, 0x2 ;  /* 0x0000001cf5047211 */ /* 0x0d0fe400078010ff */
        /* <DEDUP_REMOVED lines=8> */
[-C--:B--2---:R-:W-:Y:S02]  /*8350*/  LEA R12, P4, R237, R28.reuse, 0x2 ;  /* 0x0000001ced0c7211 */ /* 0x084fe400078810ff */
[----:B------:R-:W-:Y:S01]  /*8360*/  IADD3 R0, R3, -0x3000, RZ ;  /* 0xffffd00003007810 */ /* 0x000fe20007ffe0ff */
[----:B------:R2:W-:Y:S01]  /*8370*/  RED.E.ADD.F32.FTZ.RN.STRONG.GPU [R10.64], R16 ;  /* 0x000000100a00798e */ /* 0x0005e2000c10e78e */
[-C--:B------:R-:W-:Y:S03]  /*8380*/  LEA.HI.X.SX32 R13, R237, R29.reuse, 0x2, P4 ;  /* 0x0000001ded0d7211 */ /* 0x080fe600020f16ff */
[----:B------:R4:W-:Y:S04]  /*8390*/  RED.E.ADD.F32.FTZ.RN.STRONG.GPU [R8.64], R17 ;  /* 0x000000110800798e */ /* 0x0009e8000c10e78e */
[----:B------:R4:W-:Y:S04]  /*83a0*/  RED.E.ADD.F32.FTZ.RN.STRONG.GPU [R6.64], R18 ;  /* 0x000000120600798e */ /* 0x0009e8000c10e78e */
[----:B------:R-:W-:Y:S01]  /*83b0*/  LDSM.16.MT88.4 R32, [R2+0x15800] ;  /* 0x015800000220783b */ /* 0x000fe20000004200 */
[CC--:B-1----:R-:W-:Y:S02]  /*83c0*/  LEA R4, P0, R233.reuse, R28.reuse, 0x2 ;  /* 0x0000001ce9047211 */ /* 0x0c2fe400078010ff */
[CC--:B------:R-:W-:Y:S02]  /*83d0*/  LEA R14, P5, R244.reuse, R28.reuse, 0x2 ;  /* 0x0000001cf40e7211 */ /* 0x0c0fe400078a10ff */
        /* <DEDUP_REMOVED lines=13> */
[----:B------:R-:W-:Y:S02]  /*84b0*/  @UP3 UIADD3 UR17, UP0, UR17, -0x100, URZ ;  /* 0xffffff0011113890 */ /* 0x000fe4000ff1e03f */
        /* <DEDUP_REMOVED lines=78> */
[----:B------:R-:W-:Y:S01]  /*89a0*/  UISETP.NE.AND UP0, UPT, UR27, -0x1, UPT ;  /* 0xffffffff1b00788c */ /* 0x000fe2000bf05270 */
[----:B------:R-:W-:-:S02]  /*89b0*/  FMUL.FTZ R19, R45, c[0x0][0x2dc] ;  /* 0x0000b7002d137a20 */ /* 0x000fc40000410000 */
[----:B------:R-:W-:Y:S01]  /*89c0*/  FMUL.FTZ R48, R46, c[0x0][0x2dc] ;  /* 0x0000b7002e307a20 */ /* 0x000fe20000410000 */
[----:B------:R-:W-:Y:S01]  /*89d0*/  ULDC.64 UR8, c[0x0][0x3a0] ;  /* 0x0000e80000087ab9 */ /* 0x000fe20000000a00 */
[----:B------:R-:W-:Y:S01]  /*89e0*/  FMUL.FTZ R23, R41, c[0x0][0x2dc] ;  /* 0x0000b70029177a20 */ /* 0x000fe20000410000 */
[----:B------:R-:W-:Y:S01]  /*89f0*/  PLOP3.LUT P0, PT, PT, PT, UP0, 0x80, 0x0 ;  /* 0x000000000000781c */ /* 0x000fe20003f0f008 */
[----:B------:R-:W-:Y:S02]  /*8a00*/  FMUL.FTZ R133, R42, c[0x0][0x2dc] ;  /* 0x0000b7002a857a20 */ /* 0x000fe40000410000 */
[----:B------:R-:W-:Y:S02]  /*8a10*/  FMUL.FTZ R21, R49, c[0x0][0x2dc] ;  /* 0x0000b70031157a20 */ /* 0x000fe40000410000 */
[----:B------:R-:W-:Y:S01]  /*8a20*/  FMUL.FTZ R84, R84, c[0x0][0x2e0] ;  /* 0x0000b80054547a20 */ /* 0x000fe20000410000 */
[----:B------:R-:W-:Y:S01]  /*8a30*/  @UP0 UIADD3 UR6, UR22, UR27, URZ ;  /* 0x0000001b16060290 */ /* 0x000fe2000fffe03f */
        /* <DEDUP_REMOVED lines=31> */
[----:B------:R-:W-:Y:S01]  /*8c30*/  @UP0 UMOV UR11, UR4 ;  /* 0x00000004000b0c82 */ /* 0x000fe20008000000 */
        /* <DEDUP_REMOVED lines=10> */
[----:B------:R-:W-:-:S02]  /*8ce0*/  FMUL.FTZ R100, R100, c[0x0][0x2e0] ;  /* 0x0000b80064647a20 */ /* 0x000fc40000410000 */
        /* <DEDUP_REMOVED lines=133> */
[----:B------:R-:W-:-:S02]  /*9540*/  F2FP.BF16.PACK_AB R3, R3, R76 ;  /* 0x0000004c0303723e */ /* 0x000fc400000010ff */
[----:B------:R1:W-:Y:S02]  /*9550*/  STS [R236+0x9000], R11 ;  /* 0x0090000bec007388 */ /* 0x0003e40000000800 */
[----:B------:R-:W-:Y:S02]  /*9560*/  F2FP.BF16.PACK_AB R0, R0, R78 ;  /* 0x0000004e0000723e */ /* 0x000fe400000010ff */
        /* <DEDUP_REMOVED lines=22> */
.L_x_596:
        /* <DEDUP_REMOVED lines=18> */
.L_x_597:
        /* <DEDUP_REMOVED lines=54> */
.L_x_599:
[----:B------:R-:W-:Y:S05]  /*9b50*/  BSYNC B0 ;  /* 0x0000000000007941 */ /* 0x000fea0003800000 */
.L_x_598:
        /* <DEDUP_REMOVED lines=20> */
.L_x_601:
[----:B------:R-:W-:Y:S05]  /*9ca0*/  BSYNC B0 ;  /* 0x0000000000007941 */ /* 0x000fea0003800000 */
.L_x_600:
        /* <DEDUP_REMOVED lines=29> */
.L_x_603:
[----:B------:R-:W-:Y:S05]  /*9e80*/  BSYNC B0 ;  /* 0x0000000000007941 */ /* 0x000fea0003800000 */
.L_x_602:
        /* <DEDUP_REMOVED lines=16> */
.L_x_579:
[----:B------:R-:W-:Y:S05]  /*9f90*/  BSYNC B1 ;  /* 0x0000000000017941 */ /* 0x000fea0003800000 */
.L_x_565:
        /* <DEDUP_REMOVED lines=11> */
.L_x_604:
[----:B------:R-:W-:Y:S05]  /*a050*/  EXIT ;  /* 0x000000000000794d */ /* 0x000fea0003800000 */
.L_x_606:
        /* <DEDUP_REMOVED lines=10> */
.L_x_686:


//--------------------- .text._ZN5flash44flash_bwd_dq_dk_dv_loop_seqk_parallel_kernelI23Flash_bwd_kernel_traitsILi96ELi64ELi128ELi8ELi2ELi4ELi4ELb0ELb0EN7cutlass10bfloat16_tE19Flash_kernel_traitsILi96ELi64ELi128ELi8ES3_EELb0ELb1ELb0ELb1ELb0ELb0ELb1EEEvNS_16Flash_bwd_paramsE --------------------------
	.section	.text._ZN5flash44flash_bwd_dq_dk_dv_loop_seqk_parallel_kernelI23Flash_bwd_kernel_traitsILi96ELi64ELi128ELi8ELi2ELi4ELi4ELb0ELb0EN7cutlass10bfloat16_tE19Flash_kernel_traitsILi96ELi64ELi128ELi8ES3_EELb0ELb1ELb0ELb1ELb0ELb0ELb1EEEvNS_16Flash_bwd_paramsE,"ax",@progbits
	.sectioninfo	@"SHI_REGISTERS=255"
	.align	128
        .global         _ZN5flash44flash_bwd_dq_dk_dv_loop_seqk_parallel_kernelI23Flash_bwd_kernel_traitsILi96ELi64ELi128ELi8ELi2ELi4ELi4ELb0ELb0EN7cutlass10bfloat16_tE19Flash_kernel_traitsILi96ELi64ELi128ELi8ES3_EELb0ELb1ELb0ELb1ELb0ELb0ELb1EEEvNS_16Flash_bwd_paramsE
        .type           _ZN5flash44flash_bwd_dq_dk_dv_loop_seqk_parallel_kernelI23Flash_bwd_kernel_traitsILi96ELi64ELi128ELi8ELi2ELi4ELi4ELb0ELb0EN7cutlass10bfloat16_tE19Flash_kernel_traitsILi96ELi64ELi128ELi8ES3_EELb0ELb1ELb0ELb1ELb0ELb0ELb1EEEvNS_16Flash_bwd_paramsE,@function
        .size           _ZN5flash44flash_bwd_dq_dk_dv_loop_seqk_parallel_kernelI23Flash_bwd_kernel_traitsILi96ELi64ELi128ELi8ELi2ELi4ELi4ELb0ELb0EN7cutlass10bfloat16_tE19Flash_kernel_traitsILi96ELi64ELi128ELi8ES3_EELb0ELb1ELb0ELb1ELb0ELb0ELb1EEEvNS_16Flash_bwd_paramsE,(.L_x_687 - _ZN5flash44flash_bwd_dq_dk_dv_loop_seqk_parallel_kernelI23Flash_bwd_kernel_traitsILi96ELi64ELi128ELi8ELi2ELi4ELi4ELb0ELb0EN7cutlass10bfloat16_tE19Flash_kernel_traitsILi96ELi64ELi128ELi8ES3_EELb0ELb1ELb0ELb1ELb0ELb0ELb1EEEvNS_16Flash_bwd_paramsE)
        .other          _ZN5flash44flash_bwd_dq_dk_dv_loop_seqk_parallel_kernelI23Flash_bwd_kernel_traitsILi96ELi64ELi128ELi8ELi2ELi4ELi4ELb0ELb0EN7cutlass10bfloat16_tE19Flash_kernel_traitsILi96ELi64ELi128ELi8ES3_EELb0ELb1ELb0ELb1ELb0ELb0ELb1EEEvNS_16Flash_bwd_paramsE,@"STO_CUDA_ENTRY STV_DEFAULT"
_ZN5flash44flash_bwd_dq_dk_dv_loop_seqk_parallel_kernelI23Flash_bwd_kernel_traitsILi96ELi64ELi128ELi8ELi2ELi4ELi4ELb0ELb0EN7cutlass10bfloat16_tE19Flash_kernel_traitsILi96ELi64ELi128ELi8ES3_EELb0ELb1ELb0ELb1ELb0ELb0ELb1EEEvNS_16Flash_bwd_paramsE:
.text._ZN5flash44flash_bwd_dq_dk_dv_loop_seqk_parallel_kernelI23Flash_bwd_kernel_traitsILi96ELi64ELi128ELi8ELi2ELi4ELi4ELb0ELb0EN7cutlass10bfloat16_tE19Flash_kernel_traitsILi96ELi64ELi128ELi8ES3_EELb0ELb1ELb0ELb1ELb0ELb0ELb1EEEvNS_16Flash_bwd_paramsE:
        /* <DEDUP_REMOVED lines=36> */
[CC--:B------:R-:W-:Y:S01]  /*0240*/  LEA.HI R14, R0.reuse, R11.reuse, RZ, 0x3 ;  /* 0x0000000b000e7211 */ /* 0x0c0fe200078f18ff */
[----:B---3--:R-:W-:Y:S01]  /*0250*/  UIMAD UR47, UR35, UR46, URZ ;  /* 0x0000002e232f72a4 */ /* 0x008fe2000f8e023f */
[CC--:B------:R-:W-:Y:S01]  /*0260*/  LEA.HI R12, R0.reuse, R11.reuse, RZ, 0x4 ;  /* 0x0000000b000c7211 */ /* 0x0c0fe200078f20ff */
[----:B------:R-:W-:Y:S01]  /*0270*/  UIMAD UR46, UR46, UR12, URZ ;  /* 0x0000000c2e2e72a4 */ /* 0x000fe2000f8e023f */
[CC--:B------:R-:W-:Y:S01]  /*0280*/  LEA.HI R13, R0.reuse, R11.reuse, RZ, 0x6 ;  /* 0x0000000b000d7211 */ /* 0x0c0fe200078f30ff */
[----:B------:R-:W-:Y:S01]  /*0290*/  UIMAD UR55, UR8, UR4, UR55 ;  /* 0x00000004083772a4 */ /* 0x000fe2000f8e0237 */
[----:B------:R-:W-:Y:S01]  /*02a0*/  LEA.HI R20, R0, R11, RZ, 0x7 ;  /* 0x0000000b00147211 */ /* 0x000fe200078f38ff */
[----:B------:R-:W-:Y:S01]  /*02b0*/  UIMAD UR52, UR5, UR32, URZ ;  /* 0x00000020053472a4 */ /* 0x000fe2000f8e023f */
[--C-:B------:R-:W-:Y:S01]  /*02c0*/  SHF.R.S32.HI R0, RZ, 0x2, R3.reuse ;  /* 0x00000002ff007819 */ /* 0x100fe20000011403 */
[----:B------:R-:W-:Y:S01]  /*02d0*/  UIMAD UR4, UR32, UR11, UR35 ;  /* 0x0000000b200472a4 */ /* 0x000fe2000f8e0223 */
[----:B------:R-:W-:Y:S01]  /*02e0*/  SHF.R.S32.HI R2, RZ, 0x1f, R3 ;  /* 0x0000001fff027819 */ /* 0x000fe20000011403 */
[----:B------:R-:W-:Y:S01]  /*02f0*/  @!UP5 UIMAD UR5, UR32, UR13, UR35 ;  /* 0x0000000d2005d2a4 */ /* 0x000fe2000f8e0223 */
[C---:B------:R-:W-:Y:S01]  /*0300*/  LOP3.LUT R5, R3.reuse, 0xfffffffc, RZ, 0xc0, !PT ;  /* 0xfffffffc03057812 */ /* 0x040fe200078ec0ff */
[----:B------:R-:W-:Y:S01]  /*0310*/  USHF.L.U32 UR41, UR46, 0x6, URZ ;  /* 0x000000062e297899 */ /* 0x000fe2000800063f */
[-C--:B------:R-:W-:Y:S01]  /*0320*/  LEA.HI R3, R3, R0.reuse, RZ, 0x1 ;  /* 0x0000000003037211 */ /* 0x080fe200078f08ff */
[----:B------:R-:W-:Y:S01]  /*0330*/  ULDC UR49, c[0x0][0x214] ;  /* 0x0000850000317ab9 */ /* 0x000fe20000000800 */
[----:B------:R-:W-:Y:S01]  /*0340*/  LEA.HI R2, R2, R0, RZ, 0x3 ;  /* 0x0000000002027211 */ /* 0x000fe200078f18ff */
[C---:B------:R-:W-:Y:S01]  /*0350*/  IMAD.IADD R18, R11.reuse, 0x1, -R5 ;  /* 0x000000010b127824 */ /* 0x040fe200078e0a05 */
[----:B------:R-:W-:Y:S01]  /*0360*/  LOP3.LUT R8, R4, 0xffffffe0, RZ, 0xc0, !PT ;  /* 0xffffffe004087812 */ /* 0x000fe200078ec0ff */
[----:B------:R-:W-:Y:S01]  /*0370*/  ULDC UR56, c[0x0][0x1c8] ;  /* 0x0000720000387ab9 */ /* 0x000fe20000000800 */
[----:B------:R-:W-:Y:S01]  /*0380*/  LOP3.LUT R10, R14, 0xfffffff8, RZ, 0xc0, !PT ;  /* 0xfffffff80e0a7812 */ /* 0x000fe200078ec0ff */
[----:B------:R-:W-:Y:S01]  /*0390*/  IMAD.SHL.U32 R222, R18, 0x8, RZ ;  /* 0x0000000812de7824 */ /* 0x000fe200078e00ff */
[----:B------:R-:W-:Y:S01]  /*03a0*/  LOP3.LUT R6, R12, 0xfffffff0, RZ, 0xc0, !PT ;  /* 0xfffffff00c067812 */ /* 0x000fe200078ec0ff */
[C---:B------:R-:W-:Y:S01]  /*03b0*/  IMAD.IADD R9, R11.reuse, 0x1, -R8 ;  /* 0x000000010b097824 */ /* 0x040fe200078e0a08 */
[----:B------:R-:W-:Y:S01]  /*03c0*/  SHF.R.S32.HI R7, RZ, 0x4, R12 ;  /* 0x00000004ff077819 */ /* 0x000fe2000001140c */
[----:B------:R-:W-:Y:S01]  /*03d0*/  IMAD.IADD R10, R11, 0x1, -R10 ;  /* 0x000000010b0a7824 */ /* 0x000fe200078e0a0a */
[----:B------:R-:W-:Y:S01]  /*03e0*/  LOP3.LUT R5, R3, 0x7fffffe, RZ, 0xc0, !PT ;  /* 0x07fffffe03057812 */ /* 0x000fe200078ec0ff */
[----:B------:R-:W-:Y:S01]  /*03f0*/  IMAD.IADD R6, R11, 0x1, -R6 ;  /* 0x000000010b067824 */ /* 0x000fe200078e0a06 */
[----:B------:R-:W-:Y:S01]  /*0400*/  LOP3.LUT R2, R2, 0xfffffff8, RZ, 0xc0, !PT ;  /* 0xfffffff802027812 */ /* 0x000fe200078ec0ff */
[----:B------:R-:W-:Y:S01]  /*0410*/  ULDC.U8 UR10, c[0x0][0x3d0] ;  /* 0x0000f400000a7ab9 */ /* 0x000fe20000000000 */
[----:B------:R-:W-:Y:S01]  /*0420*/  LEA.HI R3, R12, R7, RZ, 0x1 ;  /* 0x000000070c037211 */ /* 0x000fe200078f08ff */
[C---:B------:R-:W-:Y:S01]  /*0430*/  IMAD.IADD R11, R0.reuse, 0x1, -R5 ;  /* 0x00000001000b7824 */ /* 0x040fe200078e0a05 */
[----:B------:R-:W-:Y:S01]  /*0440*/  SHF.R.S32.HI R5, RZ, 0x3, R14 ;  /* 0x00000003ff057819 */ /* 0x000fe2000001140e */
[----:B------:R-:W-:Y:S01]  /*0450*/  IMAD.IADD R8, R0, 0x1, -R2 ;  /* 0x0000000100087824 */ /* 0x000fe200078e0a02 */
[--C-:B------:R-:W-:Y:S01]  /*0460*/  SHF.R.S32.HI R0, RZ, 0x5, R4.reuse ;  /* 0x00000005ff007819 */ /* 0x100fe20000011404 */
[----:B------:R-:W-:Y:S01]  /*0470*/  ULDC UR50, c[0x0][0x224] ;  /* 0x0000890000327ab9 */ /* 0x000fe20000000800 */
[----:B------:R-:W-:Y:S01]  /*0480*/  LOP3.LUT R3, R3, 0xfffffffe, RZ, 0xc0, !PT ;  /* 0xfffffffe03037812 */ /* 0x000fe200078ec0ff */
[----:B------:R-:W-:Y:S01]  /*0490*/  @UP5 UIMAD UR54, UR32, UR49, URZ ;  /* 0x00000031203652a4 */ /* 0x000fe2000f8e023f */
[----:B------:R-:W-:Y:S01]  /*04a0*/  SHF.R.S32.HI R2, RZ, 0x1f, R4 ;  /* 0x0000001fff027819 */ /* 0x000fe20000011404 */
[----:B------:R-:W-:Y:S01]  /*04b0*/  ULDC.64 UR6, c[0x0][0x118] ;  /* 0x0000460000067ab9 */ /* 0x000fe20000000a00 */
[-C--:B------:R-:W-:Y:S01]  /*04c0*/  LEA.HI R4, R4, R0.reuse, RZ, 0x1 ;  /* 0x0000000004047211 */ /* 0x080fe200078f08ff */
[----:B------:R-:W-:Y:S01]  /*04d0*/  IMAD.IADD R15, R7, 0x1, -R3 ;  /* 0x00000001070f7824 */ /* 0x000fe200078e0a03 */
[----:B------:R-:W-:Y:S01]  /*04e0*/  LEA.HI R2, R2, R0, RZ, 0x2 ;  /* 0x0000000002027211 */ /* 0x000fe200078f10ff */
[----:B------:R-:W-:Y:S01]  /*04f0*/  IMAD.SHL.U32 R3, R5, 0x40, RZ ;  /* 0x0000004005037824 */ /* 0x000fe200078e00ff */
[----:B------:R-:W-:Y:S01]  /*0500*/  LOP3.LUT R5, R4, 0xfffffffe, RZ, 0xc0, !PT ;  /* 0xfffffffe04057812 */ /* 0x000fe200078ec0ff */
[----:B------:R-:W-:Y:S01]  /*0510*/  UMOV UR61, 0x4 ;  /* 0x00000004003d7882 */ /* 0x000fe20000000000 */
[----:B------:R-:W-:Y:S01]  /*0520*/  LOP3.LUT R4, R2, 0xfffffffc, RZ, 0xc0, !PT ;  /* 0xfffffffc02047812 */ /* 0x000fe200078ec0ff */
[----:B------:R-:W-:Y:S01]  /*0530*/  ULOP3.LUT UR56, UR35, UR56, URZ, 0x3c, !UPT ;  /* 0x0000003823387292 */ /* 0x000fe2000f8e3c3f */
[----:B------:R-:W-:Y:S01]  /*0540*/  LOP3.LUT R2, R3, 0xc0, RZ, 0xc0, !PT ;  /* 0x000000c003027812 */ /* 0x000fe200078ec0ff */
[----:B------:R-:W-:Y:S01]  /*0550*/  IMAD.IADD R183, R0, 0x1, -R5 ;  /* 0x0000000100b77824 */ /* 0x000fe200078e0a05 */
[----:B------:R-:W-:Y:S01]  /*0560*/  LOP3.LUT P2, RZ, R8, 0x2, RZ, 0xc0, !PT ;  /* 0x0000000208ff7812 */ /* 0x000fe2000784c0ff */
[C---:B------:R-:W-:Y:S01]  /*0570*/  IMAD.IADD R12, R0.reuse, 0x1, -R4 ;  /* 0x00000001000c7824 */ /* 0x040fe200078e0a04 */
[----:B------:R-:W-:Y:S01]  /*0580*/  SHF.R.U32.HI R3, RZ, 0x3, R2 ;  /* 0x00000003ff037819 */ /* 0x000fe20000011602 */
[----:B------:R-:W-:Y:S01]  /*0590*/  IMAD R4, R0, 0x8, R11 ;  /* 0x0000000800047824 */ /* 0x000fe200078e020b */
[----:B------:R-:W-:Y:S01]  /*05a0*/  LOP3.LUT R0, R2, 0x18, R222, 0xf8, !PT ;  /* 0x0000001802007812 */ /* 0x000fe200078ef8de */
[----:B------:R-:W-:Y:S01]  /*05b0*/  USHF.R.S32.HI UR57, URZ, 0x1f, UR35 ;  /* 0x0000001f3f397899 */ /* 0x000fe20008011423 */
[----:B------:R-:W-:Y:S01]  /*05c0*/  SHF.R.S32.HI R2, RZ, 0x1f, R9 ;  /* 0x0000001fff027819 */ /* 0x000fe20000011409 */
[----:B------:R-:W-:Y:S01]  /*05d0*/  UISETP.NE.AND UP6, UPT, UR10, URZ, UPT ;  /* 0x0000003f0a00728c */ /* 0x000fe2000bfc5270 */
[----:B------:R-:W-:Y:S01]  /*05e0*/  LOP3.LUT R0, R0, R3, RZ, 0x3c, !PT ;  /* 0x0000000300007212 */ /* 0x000fe200078e3cff */
[----:B------:R-:W-:Y:S01]  /*05f0*/  USHF.R.S32.HI UR59, URZ, 0x1f, UR32 ;  /* 0x0000001f3f3b7899 */ /* 0x000fe20008011420 */
[----:B------:R-:W-:Y:S01]  /*0600*/  SHF.R.S32.HI R3, RZ, 0x1f, R6 ;  /* 0x0000001fff037819 */ /* 0x000fe20000011406 */
[----:B------:R-:W-:Y:S01]  /*0610*/  USHF.R.S32.HI UR58, URZ, 0x1f, UR35 ;  /* 0x0000001f3f3a7899 */ /* 0x000fe20008011423 */
[----:B------:R-:W-:Y:S01]  /*0620*/  LEA.HI R19, R2, R9, RZ, 0x2 ;  /* 0x0000000902137211 */ /* 0x000fe200078f10ff */
[----:B------:R-:W-:Y:S01]  /*0630*/  IMAD.U32 R0, R4, 0x20, R0 ;  /* 0x0000002004007824 */ /* 0x000fe200078e0000 */
[-C--:B------:R-:W-:Y:S01]  /*0640*/  LEA.HI R11, R3, R6.reuse, RZ, 0x3 ;  /* 0x00000006030b7211 */ /* 0x080fe200078f18ff */
[----:B------:R-:W-:Y:S01]  /*0650*/  UIMAD.WIDE.U32 UR42, UR36, UR44, URZ ;  /* 0x0000002c242a72a5 */ /* 0x000fe2000f8e003f */
[----:B------:R-:W-:Y:S01]  /*0660*/  LEA.HI R2, R6, R6, RZ, 0x1 ;  /* 0x0000000606027211 */ /* 0x000fe200078f08ff */
[----:B------:R-:W-:Y:S01]  /*0670*/  UIMAD UR51, UR37, UR44, URZ ;  /* 0x0000002c253372a4 */ /* 0x000fe2000f8e023f */
[----:B------:R1:W-:Y:S01]  /*0680*/  STL [R1+0x3c], R0 ;  /* 0x00003c0001007387 */ /* 0x0003e20000100800 */
[----:B------:R-:W-:Y:S01]  /*0690*/  SHF.R.S32.HI R9, RZ, 0x6, R13 ;  /* 0x00000006ff097819 */ /* 0x000fe2000001140d */
[----:B------:R-:W-:Y:S01]  /*06a0*/  USHF.R.S32.HI UR53, URZ, 0x1f, UR47 ;  /* 0x0000001f3f357899 */ /* 0x000fe2000801142f */
[----:B------:R-:W-:Y:S01]  /*06b0*/  LOP3.LUT R4, R2, 0x7fffffe, RZ, 0xc0, !PT ;  /* 0x07fffffe02047812 */ /* 0x000fe200078ec0ff */
[----:B------:R-:W-:Y:S01]  /*06c0*/  UIMAD UR50, UR4, UR50, URZ ;  /* 0x00000032043272a4 */ /* 0x000fe2000f8e023f */
[----:B------:R-:W-:Y:S01]  /*06d0*/  LOP3.LUT R5, R11, 0xfffffff8, RZ, 0xc0, !PT ;  /* 0xfffffff80b057812 */ /* 0x000fe200078ec0ff */
[----:B------:R-:W-:-:S02]  /*06e0*/  @!UP5 UIMAD UR49, UR5, UR49, URZ ;  /* 0x000000310531d2a4 */ /* 0x000fc4000f8e023f */
[----:B------:R-:W-:Y:S01]  /*06f0*/  IMAD.IADD R16, R6, 0x1, -R4 ;  /* 0x0000000106107824 */ /* 0x000fe200078e0a04 */
[----:B------:R-:W-:Y:S01]  /*0700*/  LOP3.LUT R4, R8, 0x1, RZ, 0xc0, !PT ;  /* 0x0000000108047812 */ /* 0x000fe200078ec0ff */
[----:B------:R-:W-:Y:S01]  /*0710*/  IMAD.IADD R13, R6, 0x1, -R5 ;  /* 0x00000001060d7824 */ /* 0x000fe200078e0a05 */
[----:B------:R-:W-:Y:S01]  /*0720*/  SHF.R.S32.HI R5, RZ, 0x1, R2 ;  /* 0x00000001ff057819 */ /* 0x000fe20000011402 */
[----:B------:R-:W-:Y:S01]  /*0730*/  USHF.R.S32.HI UR48, URZ, 0x1f, UR41 ;  /* 0x0000001f3f307899 */ /* 0x000fe20008011429 */
[----:B------:R-:W-:Y:S01]  /*0740*/  ISETP.NE.U32.AND P3, PT, R4, 0x1, PT ;  /* 0x000000010400780c */ /* 0x000fe20003f65070 */
[----:B------:R-:W-:Y:S01]  /*0750*/  UMOV UR40, 0xffffd000 ;  /* 0xffffd00000287882 */ /* 0x000fe20000000000 */
[C---:B------:R-:W-:Y:S02]  /*0760*/  LOP3.LUT P5, RZ, R13.reuse, 0x2, RZ, 0xc0, !PT ;  /* 0x000000020dff7812 */ /* 0x040fe400078ac0ff */
[----:B------:R-:W-:Y:S02]  /*0770*/  LOP3.LUT P6, RZ, R13, 0x4, RZ, 0xc0, !PT ;  /* 0x000000040dff7812 */ /* 0x000fe400078cc0ff */
[----:B------:R-:W-:-:S02]  /*0780*/  SEL R178, R182, 0xffffffe0, !P5 ;  /* 0xffffffe0b6b27807 */ /* 0x000fc40006800000 */
[----:B------:R-:W-:Y:S02]  /*0790*/  SEL R185, R185, 0x10, !P3 ;  /* 0x00000010b9b97807 */ /* 0x000fe40005800000 */
[----:B------:R-:W-:Y:S02]  /*07a0*/  SEL R179, R179, 0x40, P6 ;  /* 0x00000040b3b37807 */ /* 0x000fe40003000000 */
[----:B-1----:R-:W-:-:S04]  /*07b0*/  LEA.HI R0, R10, R10, RZ, 0x1 ;  /* 0x0000000a0a007211 */ /* 0x002fc800078f08ff */
[----:B------:R-:W-:Y:S02]  /*07c0*/  LOP3.LUT R3, R0, 0x3fffffe, RZ, 0xc0, !PT ;  /* 0x03fffffe00037812 */ /* 0x000fe400078ec0ff */
[----:B------:R-:W-:-:S03]  /*07d0*/  SHF.R.S32.HI R0, RZ, 0x1, R0 ;  /* 0x00000001ff007819 */ /* 0x000fc60000011400 */
[----:B------:R-:W-:Y:S01]  /*07e0*/  IMAD.IADD R7, R10, 0x1, -R3 ;  /* 0x000000010a077824 */ /* 0x000fe200078e0a03 */
[C---:B------:R-:W-:Y:S01]  /*07f0*/  LOP3.LUT P4, RZ, R0.reuse, 0x2, RZ, 0xc0, !PT ;  /* 0x0000000200ff7812 */ /* 0x040fe2000788c0ff */
[----:B------:R-:W-:Y:S02]  /*0800*/  IMAD R3, R9, 0x4, R15 ;  /* 0x0000000409037824 */ /* 0x000fe400078e020f */
[----:B------:R-:W-:Y:S01]  /*0810*/  IMAD.SHL.U32 R0, R0, 0x40, RZ ;  /* 0x0000004000007824 */ /* 0x000fe200078e00ff */
[----:B------:R-:W-:Y:S01]  /*0820*/  SEL R172, R182, 0xffffffe0, !P4 ;  /* 0xffffffe0b6ac7807 */ /* 0x000fe20006000000 */
[----:B------:R-:W-:Y:S02]  /*0830*/  IMAD R17, R3, 0x8, R7 ;  /* 0x0000000803117824 */ /* 0x000fe400078e0207 */
[----:B------:R-:W-:Y:S01]  /*0840*/  IMAD.SHL.U32 R3, R10, 0x40, RZ ;  /* 0x000000400a037824 */ /* 0x000fe200078e00ff */
[----:B------:R-:W-:-:S04]  /*0850*/  LOP3.LUT R0, R0, 0xc0, RZ, 0xc0, !PT ;  /* 0x000000c000007812 */ /* 0x000fc800078ec0ff */
[----:B------:R-:W-:Y:S02]  /*0860*/  LOP3.LUT R4, R3, 0x1c0, RZ, 0xc0, !PT ;  /* 0x000001c003047812 */ /* 0x000fe400078ec0ff */
[----:B------:R-:W-:Y:S01]  /*0870*/  SHF.R.S32.HI R3, RZ, 0x1f, R2 ;  /* 0x0000001fff037819 */ /* 0x000fe20000011402 */
[----:B------:R-:W-:-:S03]  /*0880*/  IMAD.SHL.U32 R2, R12, 0x10, RZ ;  /* 0x000000100c027824 */ /* 0x000fc600078e00ff */
[----:B------:R-:W-:Y:S02]  /*0890*/  LEA.HI R3, R3, R5, RZ, 0x2 ;  /* 0x0000000503037211 */ /* 0x000fe400078f10ff */
[----:B------:R-:W-:Y:S02]  /*08a0*/  LOP3.LUT R2, R4, 0x30, R2, 0xf8, !PT ;  /* 0x0000003004027812 */ /* 0x000fe400078ef802 */
[----:B------:R-:W-:Y:S02]  /*08b0*/  LOP3.LUT R3, R3, 0xfffffffc, RZ, 0xc0, !PT ;  /* 0xfffffffc03037812 */ /* 0x000fe400078ec0ff */
[--C-:B------:R-:W-:Y:S02]  /*08c0*/  LOP3.LUT R6, R2, 0x8, R14.reuse, 0xf8, !PT ;  /* 0x0000000802067812 */ /* 0x100fe400078ef80e */
[----:B------:R-:W-:Y:S01]  /*08d0*/  LOP3.LUT R2, R0, 0x8, R14, 0xf8, !PT ;  /* 0x0000000800027812 */ /* 0x000fe200078ef80e */
[----:B------:R-:W-:Y:S01]  /*08e0*/  IMAD.IADD R10, R5, 0x1, -R3 ;  /* 0x00000001050a7824 */ /* 0x000fe200078e0a03 */
[----:B------:R-:W-:Y:S01]  /*08f0*/  SHF.R.U32.HI R0, RZ, 0x3, R0 ;  /* 0x00000003ff007819 */ /* 0x000fe20000011600 */
[----:B------:R-:W-:Y:S01]  /*0900*/  IMAD.SHL.U32 R3, R9, 0x20, RZ ;  /* 0x0000002009037824 */ /* 0x000fe200078e00ff */
[----:B------:R-:W-:-:S02]  /*0910*/  LEA.HI R5, R8, R8, RZ, 0x1 ;  /* 0x0000000808057211 */ /* 0x000fc400078f08ff */
[----:B------:R-:W-:Y:S02]  /*0920*/  LOP3.LUT R173, R2, R0, RZ, 0x3c, !PT ;  /* 0x0000000002ad7212 */ /* 0x000fe400078e3cff */
[----:B------:R-:W-:Y:S02]  /*0930*/  SHF.R.U32.HI R0, RZ, 0x3, R4 ;  /* 0x00000003ff007819 */ /* 0x000fe40000011604 */
[----:B------:R-:W-:Y:S01]  /*0940*/  SHF.R.S32.HI R2, RZ, 0x3, R11 ;  /* 0x00000003ff027819 */ /* 0x000fe2000001140b */
[----:B------:R-:W-:Y:S01]  /*0950*/  IMAD.U32 R173, R17, 0x20, R173 ;  /* 0x0000002011ad7824 */ /* 0x000fe200078e00ad */
[----:B------:R-:W-:Y:S01]  /*0960*/  LOP3.LUT R14, R6, R0, RZ, 0x3c, !PT ;  /* 0x00000000060e7212 */ /* 0x000fe200078e3cff */
[----:B------:R-:W-:Y:S01]  /*0970*/  IMAD.SHL.U32 R6, R18, 0x2, RZ ;  /* 0x0000000212067824 */ /* 0x000fe200078e00ff */
[----:B------:R-:W-:Y:S01]  /*0980*/  LOP3.LUT R0, R5, 0x3fffffe, RZ, 0xc0, !PT ;  /* 0x03fffffe05007812 */ /* 0x000fe200078ec0ff */
[----:B------:R-:W-:Y:S01]  /*0990*/  IMAD R16, R2, 0x8, R16 ;  /* 0x0000000802107824 */ /* 0x000fe200078e0210 */
[----:B------:R-:W-:Y:S01]  /*09a0*/  LOP3.LUT P0, RZ, R10, 0x2, RZ, 0xc0, !PT ;  /* 0x000000020aff7812 */ /* 0x000fe2000780c0ff */
[----:B------:R-:W-:Y:S01]  /*09b0*/  IMAD R177, R12, 0x2, R2 ;  /* 0x000000020cb17824 */ /* 0x000fe200078e0202 */
[----:B------:R-:W-:Y:S01]  /*09c0*/  SHF.R.S32.HI R2, RZ, 0x7, R20 ;  /* 0x00000007ff027819 */ /* 0x000fe20000011414 */
[----:B------:R-:W-:Y:S01]  /*09d0*/  IMAD.IADD R7, R8, 0x1, -R0 ;  /* 0x0000000108077824 */ /* 0x000fe200078e0a00 */
[----:B------:R-:W-:Y:S01]  /*09e0*/  SEL R182, R182, 0xffffffe0, !P0 ;  /* 0xffffffe0b6b67807 */ /* 0x000fe20004000000 */
[----:B------:R-:W-:-:S02]  /*09f0*/  IMAD.SHL.U32 R0, R8, 0x40, RZ ;  /* 0x0000004008007824 */ /* 0x000fc400078e00ff */
[C---:B------:R-:W-:Y:S02]  /*0a00*/  IMAD R172, R173.reuse, 0x2, R172 ;  /* 0x00000002adac7824 */ /* 0x040fe400078e02ac */
[----:B------:R-:W-:Y:S01]  /*0a10*/  IMAD.SHL.U32 R173, R173, 0x2, RZ ;  /* 0x00000002adad7824 */ /* 0x000fe200078e00ff */
[----:B------:R-:W-:-:S04]  /*0a20*/  LOP3.LUT R0, R0, 0x1c0, RZ, 0xc0, !PT ;  /* 0x000001c000007812 */ /* 0x000fc800078ec0ff */
[----:B------:R-:W-:Y:S02]  /*0a30*/  LOP3.LUT R4, R0, 0x20, R3, 0xf8, !PT ;  /* 0x0000002000047812 */ /* 0x000fe400078ef803 */
[----:B------:R-:W-:Y:S01]  /*0a40*/  SHF.R.U32.HI R3, RZ, 0x3, R0 ;  /* 0x00000003ff037819 */ /* 0x000fe20000011600 */
[----:B------:R-:W-:-:S03]  /*0a50*/  IMAD R0, R12, 0x200, R6 ;  /* 0x000002000c007824 */ /* 0x000fc600078e0206 */
[----:B------:R-:W-:Y:S01]  /*0a60*/  LOP3.LUT R8, R4, R3, RZ, 0x3c, !PT ;  /* 0x0000000304087212 */ /* 0x000fe200078e3cff */
[----:B------:R-:W-:Y:S01]  /*0a70*/  IMAD R9, R7, 0x20, R0 ;  /* 0x0000002007097824 */ /* 0x000fe200078e0200 */
[----:B------:R-:W-:Y:S01]  /*0a80*/  SHF.R.S32.HI R0, RZ, 0x1, R5 ;  /* 0x00000001ff007819 */ /* 0x000fe20000011405 */
[C---:B------:R-:W-:Y:S02]  /*0a90*/  IMAD R3, R2.reuse, 0x1000, R6 ;  /* 0x0000100002037824 */ /* 0x040fe400078e0206 */
[----:B------:R-:W-:Y:S01]  /*0aa0*/  IMAD.SHL.U32 R2, R2, 0x8, RZ ;  /* 0x0000000802027824 */ /* 0x000fe200078e00ff */
[C---:B------:R-:W-:Y:S01]  /*0ab0*/  LOP3.LUT P1, RZ, R0.reuse, 0x2, RZ, 0xc0, !PT ;  /* 0x0000000200ff7812 */ /* 0x040fe2000782c0ff */
[----:B------:R-:W-:Y:S02]  /*0ac0*/  IMAD.SHL.U32 R0, R0, 0x40, RZ ;  /* 0x0000004000007824 */ /* 0x000fe400078e00ff */
[----:B------:R-:W-:Y:S01]  /*0ad0*/  IMAD.U32 R4, RZ, RZ, UR14 ;  /* 0x0000000eff047e24 */ /* 0x000fe2000f8e00ff */
[----:B------:R-:W-:Y:S01]  /*0ae0*/  LOP3.LUT R2, R2, 0x8, RZ, 0xc0, !PT ;  /* 0x0000000802027812 */ /* 0x000fe200078ec0ff */
[----:B------:R-:W-:Y:S01]  /*0af0*/  IMAD R5, R183, 0x400, R3 ;  /* 0x00000400b7057824 */ /* 0x000fe200078e0203 */
[----:B------:R-:W-:Y:S01]  /*0b00*/  LOP3.LUT R0, R0, 0xc0, RZ, 0xc0, !PT ;  /* 0x000000c000007812 */ /* 0x000fe200078ec0ff */
[----:B------:R-:W-:-:S02]  /*0b10*/  IMAD.SHL.U32 R4, R15, 0x10, RZ ;  /* 0x000000100f047824 */ /* 0x000fc400078e00ff */
        /* <DEDUP_REMOVED lines=23> */
[----:B------:R-:W-:Y:S01]  /*0c90*/  @P2 IADD3 R186, R188, -0x20, RZ ;  /* 0xffffffe0bcba2810 */ /* 0x000fe20007ffe0ff */
[----:B------:R-:W-:Y:S01]  /*0ca0*/  IMAD.IADD R181, R0, 0x1, R2 ;  /* 0x0000000100b57824 */ /* 0x000fe200078e0202 */
[----:B------:R-:W-:Y:S01]  /*0cb0*/  LEA R177, R177, 0x15000, 0x1 ;  /* 0x00015000b1b17811 */ /* 0x000fe200078e08ff */
[C---:B------:R-:W-:Y:S01]  /*0cc0*/  IMAD R11, R183.reuse, 0x10, R4 ;  /* 0x00000010b70b7824 */ /* 0x040fe200078e0204 */
[----:B------:R-:W-:Y:S01]  /*0cd0*/  LEA R4, R8, 0x9000, 0x1 ;  /* 0x0000900008047811 */ /* 0x000fe200078e08ff */
[----:B------:R-:W-:-:S02]  /*0ce0*/  IMAD R183, R183, 0x200, R0 ;  /* 0x00000200b7b77824 */ /* 0x000fc400078e0200 */
[----:B------:R-:W-:Y:S01]  /*0cf0*/  IMAD.IADD R178, R177, 0x1, R178 ;  /* 0x00000001b1b27824 */ /* 0x000fe200078e02b2 */
[----:B------:R-:W-:Y:S01]  /*0d00*/  IADD3 R0, R11, -0x40, RZ ;  /* 0xffffffc00b007810 */ /* 0x000fe20007ffe0ff */
[----:B------:R-:W-:Y:S01]  /*0d10*/  STL [R1+0x48], R11 ;  /* 0x0000480b01007387 */ /* 0x000fe20000100800 */
[----:B------:R-:W-:Y:S02]  /*0d20*/  IMAD.IADD R180, R177, 0x1, R179 ;  /* 0x00000001b1b47824 */ /* 0x000fe400078e02b3 */
[----:B------:R-:W-:Y:S01]  /*0d30*/  SHF.R.S32.HI R2, RZ, 0x1f, R0 ;  /* 0x0000001fff027819 */ /* 0x000fe20000011400 */
[----:B------:R-:W-:Y:S02]  /*0d40*/  IMAD.IADD R183, R183, 0x1, R5 ;  /* 0x00000001b7b77824 */ /* 0x000fe400078e0205 */
[----:B------:R-:W-:Y:S01]  /*0d50*/  IMAD.IADD R185, R185, 0x1, R186 ;  /* 0x00000001b9b97824 */ /* 0x000fe200078e02ba */
[C---:B------:R-:W-:Y:S01]  /*0d60*/  SHF.L.U64.HI R2, R0.reuse, 0x2, R2 ;  /* 0x0000000200027819 */ /* 0x040fe20000010202 */
[----:B------:R-:W-:-:S02]  /*0d70*/  IMAD.SHL.U32 R0, R0, 0x4, RZ ;  /* 0x0000000400007824 */ /* 0x000fc400078e00ff */
        /* <DEDUP_REMOVED lines=8> */
.L_x_648:
        /* <DEDUP_REMOVED lines=53> */
.L_x_607:
        /* <DEDUP_REMOVED lines=59> */
.L_x_609:
        /* <DEDUP_REMOVED lines=18> */
.L_x_610:
        /* <DEDUP_REMOVED lines=70> */
.L_x_611:
[----:B------:R-:W-:Y:S02]  /*1a80*/  UMOV UR12, UR50 ;  /* 0x00000032000c7c82 */ /* 0x000fe40008000000 */
.L_x_612:
        /* <DEDUP_REMOVED lines=9> */
[----:B------:R-:W-:Y:S01]  /*1b20*/  UIADD3 UR10, UR18, UR12, URZ ;  /* 0x0000000c120a7290 */ /* 0x000fe2000fffe03f */
[C---:B------:R-:W-:Y:S01]  /*1b30*/  IADD3 R14, R222.reuse, 0x20, RZ ;  /* 0x00000020de0e7810 */ /* 0x040fe20007ffe0ff */
[----:B------:R-:W-:Y:S01]  /*1b40*/  UIADD3.X UR11, UR11, UR4, UR13, UP2, UP1 ;  /* 0x000000040b0b7290 */ /* 0x000fe200097e240d */
[----:B------:R-:W-:-:S02]  /*1b50*/  IADD3 R16, R222, 0x40, RZ ;  /* 0x00000040de107810 */ /* 0x000fc40007ffe0ff */
        /* <DEDUP_REMOVED lines=27> */
[----:B------:R-:W-:-:S02]  /*1d10*/  USHF.R.S32.HI UR16, URZ, 0x6, UR16 ;  /* 0x000000063f107899 */ /* 0x000fc40008011410 */
[----:B------:R-:W-:Y:S01]  /*1d20*/  UIADD3 UR18, UR18, UR19, URZ ;  /* 0x0000001312127290 */ /* 0x000fe2000fffe03f */
[----:B------:R-:W-:Y:S01]  /*1d30*/  IMAD.WIDE.U32 R4, R0, c[0x0][0x370], R4 ;  /* 0x0000dc0000047a25 */ /* 0x000fe200078e0004 */
[----:B------:R-:W-:Y:S02]  /*1d40*/  UISETP.LT.AND UP1, UPT, URZ, UR16, UPT ;  /* 0x000000103f00728c */ /* 0x000fe4000bf21270 */
[----:B------:R-:W-:Y:S01]  /*1d50*/  UIMAD.WIDE UR18, UR18, UR61, UR30 ;  /* 0x0000003d121272a5 */ /* 0x000fe2000f8e021e */
[----:B------:R-:W-:Y:S01]  /*1d60*/  IMAD.U32 R0, RZ, RZ, UR35 ;  /* 0x00000023ff007e24 */ /* 0x000fe2000f8e00ff */
[----:B------:R-:W-:Y:S01]  /*1d70*/  IADD3 R5, R5, UR5, RZ ;  /* 0x0000000505057c10 */ /* 0x000fe2000fffe0ff */
[----:B------:R-:W-:Y:S02]  /*1d80*/  USEL UR16, URZ, UR16, !UP1 ;  /* 0x000000103f107287 */ /* 0x000fe4000c800000 */
[----:B------:R-:W-:Y:S02]  /*1d90*/  ULDC.64 UR4, c[0x0][0x3c8] ;  /* 0x0000f20000047ab9 */ /* 0x000fe40000000a00 */
[----:B------:R-:W-:Y:S01]  /*1da0*/  IMAD.WIDE.U32 R4, R0, c[0x0][0x378], R4 ;  /* 0x0000de0000047a25 */ /* 0x000fe200078e0004 */
[----:B------:R-:W-:Y:S01]  /*1db0*/  LEA.HI R0, R22, R21, RZ, 0x5 ;  /* 0x0000001516007211 */ /* 0x000fe200078f28ff */
[----:B------:R-:W-:-:S02]  /*1dc0*/  UISETP.GT.AND UP1, UPT, UR34, UR16, UPT ;  /* 0x000000102200728c */ /* 0x000fc4000bf24270 */
[----:B------:R-:W-:Y:S01]  /*1dd0*/  UMOV UR12, UR18 ;  /* 0x00000012000c7c82 */ /* 0x000fe20008000000 */
[----:B------:R-:W-:Y:S02]  /*1de0*/  LOP3.LUT R10, R0, 0xffffffe0, RZ, 0xc0, !PT ;  /* 0xffffffe0000a7812 */ /* 0x000fe400078ec0ff */
[----:B------:R-:W-:Y:S02]  /*1df0*/  SHF.R.S32.HI R0, RZ, 0x5, R0 ;  /* 0x00000005ff007819 */ /* 0x000fe40000011400 */
[----:B------:R-:W-:Y:S01]  /*1e00*/  IADD3 R5, R5, UR9, RZ ;  /* 0x0000000905057c10 */ /* 0x000fe2000fffe0ff */
[----:B------:R-:W-:-:S04]  /*1e10*/  IMAD.IADD R10, R21, 0x1, -R10 ;  /* 0x00000001150a7824 */ /* 0x000fc800078e0a0a */
[----:B------:R-:W-:Y:S02]  /*1e20*/  IMAD R10, R0, UR46, R10 ;  /* 0x0000002e000a7c24 */ /* 0x000fe4000f8e020a */
[----:B------:R-:W-:Y:S02]  /*1e30*/  IMAD R0, R20, c[0x0][0x370], RZ ;  /* 0x0000dc0014007a24 */ /* 0x000fe400078e02ff */
[----:B------:R-:W-:-:S04]  /*1e40*/  IMAD.WIDE.U32 R6, R3, c[0x0][0x370], R4 ;  /* 0x0000dc0003067a25 */ /* 0x000fc800078e0004 */
[----:B------:R-:W-:Y:S01]  /*1e50*/  IMAD R11, R3, c[0x0][0x374], R0 ;  /* 0x0000dd00030b7a24 */ /* 0x000fe200078e0200 */
[----:B------:R-:W-:Y:S01]  /*1e60*/  IADD3 R0, P1, R10, UR14, RZ ;  /* 0x0000000e0a007c10 */ /* 0x000fe2000ff3e0ff */
[----:B------:R-:W-:Y:S01]  /*1e70*/  IMAD.WIDE.U32 R4, R12, c[0x0][0x1a8], R8 ;  /* 0x00006a000c047a25 */ /* 0x000fe200078e0008 */
[----:B------:R-:W-:Y:S02]  /*1e80*/  LEA R194, P2, R6, c[0x0][0x330], 0x1 ;  /* 0x0000cc0006c27a11 */ /* 0x000fe400078408ff */
[----:B------:R-:W-:Y:S01]  /*1e90*/  LEA.HI.X.SX32 R10, R10, UR11, 0x1, P1 ;  /* 0x0000000b0a0a7c11 */ /* 0x000fe200088f0eff */
[----:B------:R-:W-:Y:S01]  /*1ea0*/  UIMAD.WIDE UR10, UR10, UR61, UR4 ;  /* 0x0000003d0a0a72a5 */ /* 0x000fe2000f8e0204 */
[C---:B------:R-:W-:Y:S01]  /*1eb0*/  LEA R190, P1, R0.reuse, c[0x0][0x350], 0x2 ;  /* 0x0000d40000be7a11 */ /* 0x040fe200078210ff */
[----:B------:R-:W-:Y:S01]  /*1ec0*/  IMAD.IADD R7, R7, 0x1, R11 ;  /* 0x0000000107077824 */ /* 0x000fe200078e020b */
[----:B------:R-:W-:Y:S02]  /*1ed0*/  UIADD3 UR5, UR34, -0x1, URZ ;  /* 0xffffffff22057890 */ /* 0x000fe4000fffe03f */
[----:B------:R-:W-:-:S02]  /*1ee0*/  LEA.HI.X R189, R0, c[0x0][0x354], R10, 0x2, P1 ;  /* 0x0000d50000bd7a11 */ /* 0x000fc400008f140a */
[----:B------:R-:W-:Y:S01]  /*1ef0*/  PLOP3.LUT P1, PT, PT, PT, UP1, 0x80, 0x0 ;  /* 0x000000000000781c */ /* 0x000fe20003f2f018 */
[----:B------:R-:W-:Y:S01]  /*1f00*/  UMOV UR14, UR10 ;  /* 0x0000000a000e7c82 */ /* 0x000fe20008000000 */
[----:B------:R-:W-:Y:S02]  /*1f10*/  LEA.HI.X R193, R6, c[0x0][0x334], R7, 0x1, P2 ;  /* 0x0000cd0006c17a11 */ /* 0x000fe400010f0c07 */
[----:B------:R-:W-:Y:S01]  /*1f20*/  IADD3 R0, R5, UR13, RZ ;  /* 0x0000000d05007c10 */ /* 0x000fe2000fffe0ff */
[----:B------:R-:W-:Y:S01]  /*1f30*/  UMOV UR13, UR11 ;  /* 0x0000000b000d7c82 */ /* 0x000fe20008000000 */
[----:B------:R-:W-:Y:S01]  /*1f40*/  LEA R192, P2, R4, c[0x0][0x160], 0x1 ;  /* 0x0000580004c07a11 */ /* 0x000fe200078408ff */
[----:B------:R-:W-:-:S03]  /*1f50*/  UMOV UR11, UR19 ;  /* 0x00000013000b7c82 */ /* 0x000fc60008000000 */
        /* <DEDUP_REMOVED lines=20> */
.L_x_614:
        /* <DEDUP_REMOVED lines=18> */
.L_x_615:
[----:B------:R-:W-:Y:S01]  /*21c0*/  ULDC.64 UR4, c[0x0][0x3a0] ;  /* 0x0000e80000047ab9 */ /* 0x000fe20000000a00 */
[----:B------:R-:W-:Y:S01]  /*21d0*/  IMAD.U32 R11, RZ, RZ, UR23 ;  /* 0x00000017ff0b7e24 */ /* 0x000fe2000f8e00ff */
[----:B------:R-:W-:Y:S01]  /*21e0*/  UIMAD UR4, UR20, UR4, URZ ;  /* 0x00000004140472a4 */ /* 0x000fe2000f8e023f */
[----:B------:R-:W-:Y:S01]  /*21f0*/  BSSY B0, `(.L_x_616) ;  /* 0x000001d000007945 */ /* 0x000fe20003800000 */
[----:B------:R-:W-:Y:S01]  /*2200*/  UIMAD UR8, UR25, -0x80, UR8 ;  /* 0xffffff80190878a4 */ /* 0x000fe2000f8e0208 */
[----:B------:R-:W-:Y:S01]  /*2210*/  IMAD.WIDE.U32 R4, R11, c[0x0][0x3a0], R222 ;  /* 0x0000e8000b047a25 */ /* 0x000fe200078e00de */
[----:B------:R-:W-:-:S04]  /*2220*/  UIMAD UR4, UR23, UR5, UR4 ;  /* 0x00000005170472a4 */ /* 0x000fc8000f8e0204 */
[----:B------:R-:W-:Y:S02]  /*2230*/  IADD3 R6, P0, R4, UR14, RZ ;  /* 0x0000000e04067c10 */ /* 0x000fe4000ff1e0ff */
[----:B------:R-:W-:Y:S01]  /*2240*/  MOV R0, UR4 ;  /* 0x0000000400007c02 */ /* 0x000fe20008000f00 */
[----:B------:R-:W-:Y:S01]  /*2250*/  ULDC.64 UR4, c[0x0][0x3b8] ;  /* 0x0000ee0000047ab9 */ /* 0x000fe20000000a00 */
[----:B------:R-:W-:Y:S01]  /*2260*/  ISETP.GE.AND P4, PT, R3, UR8, PT ;  /* 0x0000000803007c0c */ /* 0x000fe2000bf86270 */
        /* <DEDUP_REMOVED lines=21> */
.L_x_617:
[----:B------:R-:W-:Y:S05]  /*23c0*/  BSYNC B0 ;  /* 0x0000000000007941 */ /* 0x000fea0003800000 */
.L_x_616:
        /* <DEDUP_REMOVED lines=19> */
.L_x_619:
[----:B------:R-:W-:Y:S05]  /*2500*/  BSYNC B0 ;  /* 0x0000000000007941 */ /* 0x000fea0003800000 */
.L_x_618:
        /* <DEDUP_REMOVED lines=29> */
.L_x_621:
[----:B------:R-:W-:Y:S05]  /*26e0*/  BSYNC B0 ;  /* 0x0000000000007941 */ /* 0x000fea0003800000 */
.L_x_620:
        /* <DEDUP_REMOVED lines=18> */
.L_x_613:
        /* <DEDUP_REMOVED lines=44> */
.L_x_624:
[----:B------:R-:W-:Y:S05]  /*2ad0*/  BSYNC B0 ;  /* 0x0000000000007941 */ /* 0x000fea0003800000 */
.L_x_623:
        /* <DEDUP_REMOVED lines=19> */
.L_x_626:
        /* <DEDUP_REMOVED lines=34> */
.L_x_627:
[----:B------:R-:W-:Y:S05]  /*2e30*/  BSYNC B0 ;  /* 0x0000000000007941 */ /* 0x000fea0003800000 */
.L_x_625:
[----:B------:R-:W3:Y:S01]  /*2e40*/  LDL R23, [R1+0x48] ;  /* 0x0000480001177983 */ /* 0x000ee20000100800 */
[----:B------:R-:W-:Y:S01]  /*2e50*/  IMAD.MOV.U32 R10, RZ, RZ, 0x7f800000 ;  /* 0x7f800000ff0a7424 */ /* 0x000fe200078e00ff */
[----:B------:R-:W-:Y:S01]  /*2e60*/  ULDC.64 UR18, c[0x0][0x198] ;  /* 0x0000660000127ab9 */ /* 0x000fe20000000a00 */
[----:B------:R-:W-:Y:S02]  /*2e70*/  IMAD.MOV.U32 R9, RZ, RZ, 0x7f800000 ;  /* 0x7f800000ff097424 */ /* 0x000fe400078e00ff */
[----:B------:R-:W-:Y:S02]  /*2e80*/  IMAD.MOV.U32 R11, RZ, RZ, 0x7f800000 ;  /* 0x7f800000ff0b7424 */ /* 0x000fe400078e00ff */
[----:B------:R-:W-:Y:S01]  /*2e90*/  IMAD.MOV.U32 R12, RZ, RZ, 0x7f800000 ;  /* 0x7f800000ff0c7424 */ /* 0x000fe200078e00ff */
[C---:B--23--:R-:W-:Y:S02]  /*2ea0*/  IADD3 R5, R23.reuse, 0x28, RZ ;  /* 0x0000002817057810 */ /* 0x04cfe40007ffe0ff */
[----:B------:R-:W-:-:S02]  /*2eb0*/  IADD3 R4, R23, 0x8, RZ ;  /* 0x0000000817047810 */ /* 0x000fc40007ffe0ff */
[----:B------:R-:W-:Y:S02]  /*2ec0*/  ISETP.GE.AND P3, PT, R5, UR4, PT ;  /* 0x0000000405007c0c */ /* 0x000fe4000bf66270 */
[C---:B------:R-:W-:Y:S02]  /*2ed0*/  IADD3 R6, R23.reuse, 0x20, RZ ;  /* 0x0000002017067810 */ /* 0x040fe40007ffe0ff */
[----:B------:R-:W-:Y:S01]  /*2ee0*/  ISETP.GE.AND P5, PT, R4, UR4, PT ;  /* 0x0000000404007c0c */ /* 0x000fe2000bfa6270 */
[C---:B------:R-:W-:Y:S01]  /*2ef0*/  IMAD.SHL.U32 R4, R23.reuse, 0x4, RZ ;  /* 0x0000000417047824 */ /* 0x040fe200078e00ff */
[----:B------:R-:W-:Y:S02]  /*2f00*/  ISETP.GE.AND P4, PT, R6, UR4, PT ;  /* 0x0000000406007c0c */ /* 0x000fe4000bf86270 */
[----:B------:R-:W-:Y:S02]  /*2f10*/  SHF.R.S32.HI R19, RZ, 0x1f, R23 ;  /* 0x0000001fff137819 */ /* 0x000fe40000011417 */
[----:B------:R-:W-:-:S02]  /*2f20*/  ISETP.GE.AND P6, PT, R23, UR4, PT ;  /* 0x0000000417007c0c */ /* 0x000fc4000bfc6270 */
[----:B------:R-:W-:Y:S02]  /*2f30*/  SHF.R.S32.HI R7, RZ, 0x1f, R5 ;  /* 0x0000001fff077819 */ /* 0x000fe40000011405 */
[----:B------:R-:W-:Y:S02]  /*2f40*/  @!P3 LEA R6, P1, R5, UR12, 0x2 ;  /* 0x0000000c0506bc11 */ /* 0x000fe4000f8210ff */
[----:B------:R-:W-:Y:S02]  /*2f50*/  IADD3 R4, P2, R4, UR12, RZ ;  /* 0x0000000c04047c10 */ /* 0x000fe4000ff5e0ff */
[----:B------:R-:W-:Y:S02]  /*2f60*/  SHF.L.U64.HI R8, R23, 0x2, R19 ;  /* 0x0000000217087819 */ /* 0x000fe40000010213 */
[----:B------:R-:W-:Y:S02]  /*2f70*/  @!P3 LEA.HI.X R7, R5, UR11, R7, 0x2, P1 ;  /* 0x0000000b0507bc11 */ /* 0x000fe400088f1407 */
[----:B------:R-:W-:-:S03]  /*2f80*/  IADD3.X R5, R8, UR11, RZ, P2, !PT ;  /* 0x0000000b08057c10 */ /* 0x000fc600097fe4ff */
[----:B------:R2:W3:Y:S04]  /*2f90*/  @!P3 LDG.E R9, [R6.64] ;  /* 0x000000060609b981 */ /* 0x0004e8000c1e1900 */
[----:B------:R4:W5:Y:S04]  /*2fa0*/  @!P4 LDG.E R10, [R4.64+0x80] ;  /* 0x00008006040ac981 */ /* 0x000968000c1e1900 */
[----:B------:R4:W3:Y:S04]  /*2fb0*/  @!P5 LDG.E R11, [R4.64+0x20] ;  /* 0x00002006040bd981 */ /* 0x0008e8000c1e1900 */
[----:B------:R4:W3:Y:S01]  /*2fc0*/  @!P6 LDG.E R12, [R4.64] ;  /* 0x00000006040ce981 */ /* 0x0008e2000c1e1900 */
[----:B------:R-:W-:-:S04]  /*2fd0*/  UIMAD UR4, UR20, UR18, URZ ;  /* 0x00000012140472a4 */ /* 0x000fc8000f8e023f */
[----:B------:R-:W-:Y:S02]  /*2fe0*/  UIMAD UR9, UR23, UR19, UR4 ;  /* 0x00000013170972a4 */ /* 0x000fe4000f8e0204 */
[----:B------:R-:W-:-:S06]  /*2ff0*/  UIMAD UR4, UR25, -0x80, UR8 ;  /* 0xffffff80190478a4 */ /* 0x000fcc000f8e0208 */
[----:B------:R-:W-:Y:S01]  /*3000*/  ISETP.GE.AND P6, PT, R3, UR4, PT ;  /* 0x0000000403007c0c */ /* 0x000fe2000bfc6270 */
[----:B------:R-:W-:-:S04]  /*3010*/  IMAD.U32 R17, RZ, RZ, UR23 ;  /* 0x00000017ff117e24 */ /* 0x000fc8000f8e00ff */
[----:B----4-:R-:W-:-:S08]  /*3020*/  IMAD.WIDE.U32 R4, R17, c[0x0][0x198], R222 ;  /* 0x0000660011047a25 */ /* 0x010fd000078e00de */
[----:B------:R4:W-:Y:S04]  /*3030*/  @P6 STS [R0+0x9000], RZ ;  /* 0x009000ff00006388 */ /* 0x0009e80000000800 */
[----:B------:R4:W-:Y:S04]  /*3040*/  @P6 STS [R0+0x9004], RZ ;  /* 0x009004ff00006388 */ /* 0x0009e80000000800 */
[----:B------:R4:W-:Y:S04]  /*3050*/  @P6 STS.64 [R0+0x9008], RZ ;  /* 0x009008ff00006388 */ /* 0x0009e80000000a00 */
[----:B------:R4:W-:Y:S04]  /*3060*/  @P6 STS.128 [R0+0xb000], RZ ;  /* 0x00b000ff00006388 */ /* 0x0009e80000000c00 */
[----:B------:R4:W-:Y:S01]  /*3070*/  @P6 STS.128 [R0+0xd000], RZ ;  /* 0x00d000ff00006388 */ /* 0x0009e20000000c00 */
[----:B--2---:R-:W-:Y:S01]  /*3080*/  IADD3 R6, P1, R4, UR21, RZ ;  /* 0x0000001504067c10 */ /* 0x004fe2000ff3e0ff */
[----:B------:R-:W-:-:S05]  /*3090*/  IMAD.U32 R4, RZ, RZ, UR9 ;  /* 0x00000009ff047e24 */ /* 0x000fca000f8e00ff */
[----:B------:R-:W-:Y:S01]  /*30a0*/  IADD3.X R7, R5, UR29, R4, P1, !PT ;  /* 0x0000001d05077c10 */ /* 0x000fe20008ffe404 */
[----:B------:R-:W-:Y:S01]  /*30b0*/  IMAD R4, R18, c[0x0][0x1b0], RZ ;  /* 0x00006c0012047a24 */ /* 0x000fe200078e02ff */
[----:B------:R-:W-:Y:S03]  /*30c0*/  BSSY B0, `(.L_x_628) ;  /* 0x000002a000007945 */ /* 0x000fe60003800000 */
[C---:B------:R-:W-:Y:S02]  /*30d0*/  IMAD R4, R15.reuse, c[0x0][0x1b4], R4 ;  /* 0x00006d000f047a24 */ /* 0x040fe400078e0204 */
[----:B------:R-:W-:-:S04]  /*30e0*/  IMAD.WIDE.U32 R6, R15, c[0x0][0x1b0], R6 ;  /* 0x00006c000f067a25 */ /* 0x000fc800078e0006 */
[----:B------:R-:W-:Y:S01]  /*30f0*/  IMAD.IADD R13, R7, 0x1, R4 ;  /* 0x00000001070d7824 */ /* 0x000fe200078e0204 */
[----:B-----5:R4:W-:Y:S04]  /*3100*/  STL [R1], R10 ;  /* 0x0000000a01007387 */ /* 0x0209e80000100800 */
[----:B---3--:R4:W-:Y:S04]  /*3110*/  STL [R1+0x4], R9 ;  /* 0x0000040901007387 */ /* 0x0089e80000100800 */
[----:B------:R4:W-:Y:S04]  /*3120*/  STL [R1+0xc], R11 ;  /* 0x00000c0b01007387 */ /* 0x0009e80000100800 */
[----:B------:R4:W-:Y:S01]  /*3130*/  STL [R1+0x8], R12 ;  /* 0x0000080c01007387 */ /* 0x0009e20000100800 */
[----:B------:R-:W-:Y:S05]  /*3140*/  @P6 BRA `(.L_x_629) ;  /* 0x0000021000006947 */ /* 0x000fea0003800000 */
[----:B------:R-:W-:Y:S01]  /*3150*/  ISETP.GE.AND P4, PT, R222, c[0x0][0x220], PT ;  /* 0x00008800de007a0c */ /* 0x000fe20003f86270 */
[----:B----4-:R-:W-:Y:S01]  /*3160*/  IMAD R12, R20, c[0x0][0x198], RZ ;  /* 0x00006600140c7a24 */ /* 0x010fe200078e02ff */
[----:B------:R-:W-:Y:S01]  /*3170*/  ISETP.GE.AND P3, PT, R14, c[0x0][0x220], PT ;  /* 0x000088000e007a0c */ /* 0x000fe20003f66270 */
[----:B------:R-:W-:Y:S01]  /*3180*/  IMAD.MOV.U32 R4, RZ, RZ, R6 ;  /* 0x000000ffff047224 */ /* 0x000fe200078e0006 */
[----:B------:R-:W-:Y:S01]  /*3190*/  ISETP.GE.AND P1, PT, R16, c[0x0][0x220], PT ;  /* 0x0000880010007a0c */ /* 0x000fe20003f26270 */
[----:B------:R-:W-:-:S02]  /*31a0*/  IMAD.MOV.U32 R5, RZ, RZ, R13 ;  /* 0x000000ffff057224 */ /* 0x000fc400078e000d */
        /* <DEDUP_REMOVED lines=27> */
.L_x_629:
[----:B------:R-:W-:Y:S05]  /*3360*/  BSYNC B0 ;  /* 0x0000000000007941 */ /* 0x000fea0003800000 */
.L_x_628:
        /* <DEDUP_REMOVED lines=13> */
[----:B--2-4-:R-:W-:-:S04]  /*3440*/  IMAD.WIDE.U32 R10, R4, c[0x0][0x198], R6 ;  /* 0x00006600040a7a25 */ /* 0x014fc800078e0006 */
        /* <DEDUP_REMOVED lines=25> */
.L_x_631:
[----:B------:R-:W-:Y:S05]  /*35e0*/  BSYNC B0 ;  /* 0x0000000000007941 */ /* 0x000fea0003800000 */
.L_x_630:
        /* <DEDUP_REMOVED lines=19> */
[----:B----4-:R-:W-:Y:S01]  /*3720*/  IMAD R12, R20, c[0x0][0x1a0], RZ ;  /* 0x00006800140c7a24 */ /* 0x010fe200078e02ff */
        /* <DEDUP_REMOVED lines=31> */
.L_x_633:
[----:B------:R-:W-:Y:S05]  /*3920*/  BSYNC B0 ;  /* 0x0000000000007941 */ /* 0x000fea0003800000 */
.L_x_632:
        /* <DEDUP_REMOVED lines=37> */
.L_x_635:
[----:B------:R-:W-:Y:S05]  /*3b80*/  BSYNC B0 ;  /* 0x0000000000007941 */ /* 0x000fea0003800000 */
.L_x_634:
[----:B------:R-:W-:Y:S02]  /*3b90*/  ULDC.64 UR20, c[0x0][0x318] ;  /* 0x0000c60000147ab9 */ /* 0x000fe40000000a00 */
[----:B------:R-:W-:Y:S01]  /*3ba0*/  ULDC.64 UR22, c[0x0][0x320] ;  /* 0x0000c80000167ab9 */ /* 0x000fe20000000a00 */
[----:B-1234-:R-:W-:Y:S01]  /*3bb0*/  LEA.HI R0, R22, R21, RZ, 0x6 ;  /* 0x0000001516007211 */ /* 0x01efe200078f30ff */
[----:B------:R-:W-:Y:S01]  /*3bc0*/  UISETP.NE.U32.AND UP1, UPT, URZ, UR20, UPT ;  /* 0x000000143f00728c */ /* 0x000fe2000bf25070 */
[----:B------:R-:W0:Y:S03]  /*3bd0*/  LDGDEPBAR ;  /* 0x00000000000079af */ /* 0x000e260000000000 */
[----:B------:R-:W-:-:S06]  /*3be0*/  UISETP.NE.AND.EX UP1, UPT, URZ, UR21, UPT, UP1 ;  /* 0x000000153f00728c */ /* 0x000fcc000bf25310 */
        /* <DEDUP_REMOVED lines=11> */
[----:B------:R1:W2:Y:S01]  /*3ca0*/  @P1 LDG.E R3, [R4.64] ;  /* 0x0000000604031981 */ /* 0x0002a2000c1e1900 */
[----:B------:R-:W-:Y:S01]  /*3cb0*/  SHF.R.S32.HI R0, RZ, 0x6, R0 ;  /* 0x00000006ff007819 */ /* 0x000fe20000011400 */
[----:B------:R-:W-:Y:S01]  /*3cc0*/  IMAD.SHL.U32 R175, R183, 0x2, RZ ;  /* 0x00000002b7af7824 */ /* 0x000fe200078e00ff */
[----:B------:R-:W-:Y:S01]  /*3cd0*/  IADD3 R7, R222, 0x40, RZ ;  /* 0x00000040de077810 */ /* 0x000fe20007ffe0ff */
[----:B------:R-:W-:Y:S01]  /*3ce0*/  CS2R R126, SRZ ;  /* 0x00000000007e7805 */ /* 0x000fe2000001ff00 */
[----:B------:R-:W-:Y:S01]  /*3cf0*/  MOV R203, R184 ;  /* 0x000000b800cb7202 */ /* 0x000fe20000000f00 */
[----:B------:R-:W-:Y:S01]  /*3d00*/  IMAD.SHL.U32 R0, R0, 0x20, RZ ;  /* 0x0000002000007824 */ /* 0x000fe200078e00ff */
        /* <DEDUP_REMOVED lines=18> */
[----:B-1----:R-:W2:Y:S01]  /*3e30*/  @P1 MUFU.RCP R5, c[0x0][0x238] ;  /* 0x00008e0000051b08 */ /* 0x002ea20000001000 */
[----:B------:R-:W-:Y:S01]  /*3e40*/  IMAD.SHL.U32 R4, R21, 0x2, RZ ;  /* 0x0000000215047824 */ /* 0x000fe200078e00ff */
[----:B------:R-:W-:Y:S01]  /*3e50*/  CS2R R96, SRZ ;  /* 0x0000000000607805 */ /* 0x000fe2000001ff00 */
[----:B------:R-:W-:Y:S01]  /*3e60*/  CS2R R90, SRZ ;  /* 0x00000000005a7805 */ /* 0x000fe2000001ff00 */
[----:B------:R-:W-:Y:S01]  /*3e70*/  CS2R R88, SRZ ;  /* 0x0000000000587805 */ /* 0x000fe2000001ff00 */
[----:B------:R-:W-:Y:S01]  /*3e80*/  CS2R R86, SRZ ;  /* 0x0000000000567805 */ /* 0x000fe2000001ff00 */
[----:B------:R-:W-:Y:S01]  /*3e90*/  LOP3.LUT R4, R0, 0x6, R4, 0xf8, !PT ;  /* 0x0000000600047812 */ /* 0x000fe200078ef804 */
[----:B------:R-:W-:Y:S01]  /*3ea0*/  IMAD.U32 R0, RZ, RZ, UR25 ;  /* 0x00000019ff007e24 */ /* 0x000fe2000f8e00ff */
[----:B------:R-:W-:Y:S01]  /*3eb0*/  CS2R R84, SRZ ;  /* 0x0000000000547805 */ /* 0x000fe2000001ff00 */
[----:B------:R-:W-:Y:S01]  /*3ec0*/  CS2R R78, SRZ ;  /* 0x00000000004e7805 */ /* 0x000fe2000001ff00 */
[----:B------:R-:W-:Y:S01]  /*3ed0*/  CS2R R76, SRZ ;  /* 0x00000000004c7805 */ /* 0x000fe2000001ff00 */
[----:B------:R-:W-:Y:S01]  /*3ee0*/  IMAD R195, R0, 0x80, R4 ;  /* 0x0000008000c37824 */ /* 0x000fe200078e0204 */
[----:B------:R-:W-:Y:S01]  /*3ef0*/  IADD3 R0, R181, 0x1800, RZ ;  /* 0x00001800b5007810 */ /* 0x000fe20007ffe0ff */
[----:B------:R-:W-:Y:S01]  /*3f00*/  CS2R R82, SRZ ;  /* 0x0000000000527805 */ /* 0x000fe2000001ff00 */
[----:B------:R-:W-:Y:S01]  /*3f10*/  IADD3 R4, R23, 0x1, RZ ;  /* 0x0000000117047810 */ /* 0x000fe20007ffe0ff */
[----:B------:R1:W3:Y:S01]  /*3f20*/  I2F R204, R195 ;  /* 0x000000c300cc7306 */ /* 0x0002e20000201400 */
[----:B------:R-:W-:Y:S01]  /*3f30*/  SEL R0, R0, R181, !P0 ;  /* 0x000000b500007207 */ /* 0x000fe20004000000 */
[----:B------:R-:W-:Y:S01]  /*3f40*/  CS2R R80, SRZ ;  /* 0x0000000000507805 */ /* 0x000fe2000001ff00 */
[C---:B------:R-:W-:Y:S01]  /*3f50*/  IADD3 R202, R195.reuse, 0x19, RZ ;  /* 0x00000019c3ca7810 */ /* 0x040fe20007ffe0ff */
[----:B------:R4:W-:Y:S01]  /*3f60*/  STL [R1+0x38], R4 ;  /* 0x0000380401007387 */ /* 0x0009e20000100800 */
[C---:B------:R-:W-:Y:S01]  /*3f70*/  IADD3 R201, R195.reuse, 0x18, RZ ;  /* 0x00000018c3c97810 */ /* 0x040fe20007ffe0ff */
[----:B------:R-:W-:Y:S01]  /*3f80*/  CS2R R74, SRZ ;  /* 0x00000000004a7805 */ /* 0x000fe2000001ff00 */
[C---:B------:R-:W-:Y:S01]  /*3f90*/  IADD3 R200, R195.reuse, 0x11, RZ ;  /* 0x00000011c3c87810 */ /* 0x040fe20007ffe0ff */
[----:B------:R1:W1:Y:S01]  /*3fa0*/  I2F R211, R202 ;  /* 0x000000ca00d37306 */ /* 0x0002620000201400 */
[C---:B------:R-:W-:Y:S01]  /*3fb0*/  IADD3 R199, R195.reuse, 0x10, RZ ;  /* 0x00000010c3c77810 */ /* 0x040fe20007ffe0ff */
[----:B------:R-:W-:Y:S01]  /*3fc0*/  CS2R R72, SRZ ;  /* 0x0000000000487805 */ /* 0x000fe2000001ff00 */
[C---:B------:R-:W-:Y:S01]  /*3fd0*/  IADD3 R198, R195.reuse, 0x9, RZ ;  /* 0x00000009c3c67810 */ /* 0x040fe20007ffe0ff */
[----:B------:R-:W-:Y:S01]  /*3fe0*/  CS2R R70, SRZ ;  /* 0x0000000000467805 */ /* 0x000fe2000001ff00 */
[C---:B------:R-:W-:Y:S01]  /*3ff0*/  IADD3 R197, R195.reuse, 0x8, RZ ;  /* 0x00000008c3c57810 */ /* 0x040fe20007ffe0ff */
[----:B------:R-:W-:Y:S01]  /*4000*/  CS2R R68, SRZ ;  /* 0x0000000000447805 */ /* 0x000fe2000001ff00 */
[----:B------:R-:W-:Y:S01]  /*4010*/  IADD3 R196, R195, 0x1, RZ ;  /* 0x00000001c3c47810 */ /* 0x000fe20007ffe0ff */
[----:B------:R1:W1:Y:S01]  /*4020*/  I2F R210, R201 ;  /* 0x000000c900d27306 */ /* 0x0002620000201400 */
[----:B------:R-:W-:Y:S01]  /*4030*/  CS2R R62, SRZ ;  /* 0x00000000003e7805 */ /* 0x000fe2000001ff00 */
[----:B------:R-:W-:Y:S01]  /*4040*/  CS2R R60, SRZ ;  /* 0x00000000003c7805 */ /* 0x000fe2000001ff00 */
[----:B------:R-:W-:Y:S01]  /*4050*/  CS2R R66, SRZ ;  /* 0x0000000000427805 */ /* 0x000fe2000001ff00 */
[----:B------:R-:W-:Y:S01]  /*4060*/  CS2R R64, SRZ ;  /* 0x0000000000407805 */ /* 0x000fe2000001ff00 */
[----:B------:R-:W-:Y:S01]  /*4070*/  CS2R R58, SRZ ;  /* 0x00000000003a7805 */ /* 0x000fe2000001ff00 */
[----:B------:R-:W-:Y:S01]  /*4080*/  CS2R R56, SRZ ;  /* 0x0000000000387805 */ /* 0x000fe2000001ff00 */
[----:B------:R-:W-:Y:S01]  /*4090*/  CS2R R54, SRZ ;  /* 0x0000000000367805 */ /* 0x000fe2000001ff00 */
[----:B------:R1:W1:Y:S01]  /*40a0*/  I2F R209, R200 ;  /* 0x000000c800d17306 */ /* 0x0002620000201400 */
[----:B------:R-:W-:Y:S01]  /*40b0*/  CS2R R52, SRZ ;  /* 0x0000000000347805 */ /* 0x000fe2000001ff00 */
[----:B------:R-:W-:Y:S01]  /*40c0*/  CS2R R46, SRZ ;  /* 0x00000000002e7805 */ /* 0x000fe2000001ff00 */
[----:B------:R-:W-:Y:S01]  /*40d0*/  CS2R R44, SRZ ;  /* 0x00000000002c7805 */ /* 0x000fe2000001ff00 */
[----:B------:R-:W-:Y:S01]  /*40e0*/  CS2R R50, SRZ ;  /* 0x0000000000327805 */ /* 0x000fe2000001ff00 */
[----:B----4-:R-:W-:Y:S01]  /*40f0*/  IMAD.SHL.U32 R4, R23, 0x4, RZ ;  /* 0x0000000417047824 */ /* 0x010fe200078e00ff */
[----:B------:R-:W-:Y:S01]  /*4100*/  CS2R R48, SRZ ;  /* 0x0000000000307805 */ /* 0x000fe2000001ff00 */
[----:B------:R-:W-:Y:S01]  /*4110*/  CS2R R42, SRZ ;  /* 0x00000000002a7805 */ /* 0x000fe2000001ff00 */
[----:B------:R4:W1:Y:S01]  /*4120*/  I2F R208, R199 ;  /* 0x000000c700d07306 */ /* 0x0008620000201400 */
[----:B------:R-:W-:Y:S01]  /*4130*/  CS2R R40, SRZ ;  /* 0x0000000000287805 */ /* 0x000fe2000001ff00 */
[----:B------:R-:W-:Y:S01]  /*4140*/  CS2R R38, SRZ ;  /* 0x0000000000267805 */ /* 0x000fe2000001ff00 */
[----:B------:R-:W-:Y:S01]  /*4150*/  CS2R R36, SRZ ;  /* 0x0000000000247805 */ /* 0x000fe2000001ff00 */
[----:B------:R-:W-:Y:S01]  /*4160*/  IADD3 R176, R175, R182, RZ ;  /* 0x000000b6afb07210 */ /* 0x000fe20007ffe0ff */
[----:B------:R-:W-:-:S03]  /*4170*/  UMOV UR4, URZ ;  /* 0x0000003f00047c82 */ /* 0x000fc60008000000 */
[----:B------:R4:W1:Y:S08]  /*4180*/  I2F R207, R198 ;  /* 0x000000c600cf7306 */ /* 0x0008700000201400 */
[----:B------:R4:W1:Y:S08]  /*4190*/  I2F R206, R197 ;  /* 0x000000c500ce7306 */ /* 0x0008700000201400 */
[----:B------:R4:W1:Y:S01]  /*41a0*/  I2F R205, R196 ;  /* 0x000000c400cd7306 */ /* 0x0008620000201400 */
[----:B--2---:R-:W-:Y:S01]  /*41b0*/  @P1 FMUL.FTZ R3, R3, R5 ;  /* 0x0000000503031220 */ /* 0x004fe20000410000 */
[----:B------:R-:W-:-:S03]  /*41c0*/  SHF.L.U64.HI R5, R23, 0x2, R19 ;  /* 0x0000000217057819 */ /* 0x000fc60000010213 */
[----:B------:R2:W5:Y:S02]  /*41d0*/  @P1 R2UR UR9, R3 ;  /* 0x00000000030913c2 */ /* 0x00056400000e0000 */
[----:B------:R-:W-:Y:S04]  /*41e0*/  STL [R1+0x30], R5 ;  /* 0x0000300501007387 */ /* 0x000fe80000100800 */
[----:B------:R1:W-:Y:S04]  /*41f0*/  STL [R1+0x34], R4 ;  /* 0x0000340401007387 */ /* 0x0003e80000100800 */
[----:B------:R-:W-:Y:S01]  /*4200*/  STL [R1+0x14], R7 ;  /* 0x0000140701007387 */ /* 0x000fe20000100800 */
[----:B--2---:R-:W-:Y:S01]  /*4210*/  IADD3 R3, R183, 0x1800, RZ ;  /* 0x00001800b7037810 */ /* 0x004fe20007ffe0ff */
[----:B-----5:R-:W-:-:S03]  /*4220*/  @UP1 UMOV UR4, UR9 ;  /* 0x0000000900041c82 */ /* 0x020fc60008000000 */
[----:B------:R-:W-:Y:S01]  /*4230*/  SEL R174, R3, R183, !P0 ;  /* 0x000000b703ae7207 */ /* 0x000fe20004000000 */
[----:B------:R-:W-:Y:S02]  /*4240*/  IMAD.SHL.U32 R3, R0, 0x2, RZ ;  /* 0x0000000200037824 */ /* 0x000fe400078e00ff */
[----:B------:R-:W-:Y:S02]  /*4250*/  IMAD.MOV.U32 R0, RZ, RZ, c[0x0][0x22c] ;  /* 0x00008b00ff007624 */ /* 0x000fe400078e00ff */
[----:B------:R-:W-:Y:S02]  /*4260*/  IMAD.SHL.U32 R174, R174, 0x2, RZ ;  /* 0x00000002aeae7824 */ /* 0x000fe400078e00ff */
[----:B------:R-:W-:-:S04]  /*4270*/  IMAD R0, R0, c[0x0][0x1c0], RZ ;  /* 0x0000700000007a24 */ /* 0x000fc800078e02ff */
[C---:B-1----:R-:W-:Y:S01]  /*4280*/  IMAD.SHL.U32 R4, R0.reuse, 0x8, RZ ;  /* 0x0000000800047824 */ /* 0x042fe200078e00ff */
[----:B------:R-:W-:-:S04]  /*4290*/  SHF.L.U32 R6, R0, 0x4, RZ ;  /* 0x0000000400067819 */ /* 0x000fc800000006ff */
[C---:B------:R-:W-:Y:S02]  /*42a0*/  IADD3 R5, R6.reuse, 0x20, RZ ;  /* 0x0000002006057810 */ /* 0x040fe40007ffe0ff */
[----:B------:R-:W-:Y:S02]  /*42b0*/  IADD3 R0, R6, 0x40, RZ ;  /* 0x0000004006007810 */ /* 0x000fe40007ffe0ff */
[----:B------:R-:W-:Y:S01]  /*42c0*/  IADD3 R6, R222, 0x20, RZ ;  /* 0x00000020de067810 */ /* 0x000fe20007ffe0ff */
[C---:B------:R-:W-:Y:S02]  /*42d0*/  IMAD.IADD R5, R4.reuse, 0x1, R5 ;  /* 0x0000000104057824 */ /* 0x040fe400078e0205 */
[C---:B------:R-:W-:Y:S02]  /*42e0*/  IMAD.IADD R0, R4.reuse, 0x1, R0 ;  /* 0x0000000104007824 */ /* 0x040fe400078e0200 */
[----:B------:R1:W-:Y:S02]  /*42f0*/  STL [R1+0x10], R6 ;  /* 0x0000100601007387 */ /* 0x0003e40000100800 */
[----:B-1----:R-:W-:-:S02]  /*4300*/  IMAD.IADD R6, R4, 0x1, R5 ;  /* 0x0000000104067824 */ /* 0x002fc400078e0205 */
[C---:B------:R-:W-:Y:S02]  /*4310*/  IMAD.IADD R5, R4.reuse, 0x1, R0 ;  /* 0x0000000104057824 */ /* 0x040fe400078e0200 */
[C---:B------:R-:W-:Y:S02]  /*4320*/  IMAD.IADD R6, R4.reuse, 0x1, R6 ;  /* 0x0000000104067824 */ /* 0x040fe400078e0206 */
[----:B------:R-:W-:-:S03]  /*4330*/  IMAD.IADD R5, R4, 0x1, R5 ;  /* 0x0000000104057824 */ /* 0x000fc600078e0205 */
[C---:B------:R-:W-:Y:S01]  /*4340*/  IADD3 R6, R4.reuse, R6, RZ ;  /* 0x0000000604067210 */ /* 0x040fe20007ffe0ff */
[----:B------:R-:W-:-:S04]  /*4350*/  IMAD.IADD R5, R4, 0x1, R5 ;  /* 0x0000000104057824 */ /* 0x000fc800078e0205 */
[----:B------:R1:W-:Y:S01]  /*4360*/  STL [R1+0x1c], R6 ;  /* 0x00001c0601007387 */ /* 0x0003e20000100800 */
[----:B------:R-:W-:-:S03]  /*4370*/  IMAD.IADD R0, R4, 0x1, R5 ;  /* 0x0000000104007824 */ /* 0x000fc600078e0205 */
[----:B------:R4:W-:Y:S01]  /*4380*/  STL [R1+0x18], R5 ;  /* 0x0000180501007387 */ /* 0x0009e20000100800 */
[----:B-1----:R-:W-:-:S05]  /*4390*/  IMAD.IADD R6, R4, 0x1, R6 ;  /* 0x0000000104067824 */ /* 0x002fca00078e0206 */
[----:B------:R4:W-:Y:S04]  /*43a0*/  STL [R1+0x24], R6 ;  /* 0x0000240601007387 */ /* 0x0009e80000100800 */
[----:B---3--:R4:W-:Y:S02]  /*43b0*/  STL [R1+0x20], R0 ;  /* 0x0000200001007387 */ /* 0x0089e40000100800 */
.L_x_638:
[----:B------:R-:W0:Y:S01]  /*43c0*/  LDGDEPBAR ;  /* 0x00000000000079af */ /* 0x000e220000000000 */
[----:B----4-:R-:W-:Y:S01]  /*43d0*/  IADD3 R0, R182, R174, RZ ;  /* 0x000000aeb6007210 */ /* 0x010fe20007ffe0ff */
[----:B------:R-:W-:Y:S02]  /*43e0*/  USHF.L.U32 UR9, UR25, 0x7, URZ ;  /* 0x0000000719097899 */ /* 0x000fe4000800063f */
[----:B------:R-:W-:Y:S02]  /*43f0*/  USHF.L.U32 UR10, UR5, 0x6, URZ ;  /* 0x00000006050a7899 */ /* 0x000fe4000800063f */
[----:B------:R-:W-:Y:S02]  /*4400*/  UIADD3 UR15, UR17, 0x80, UR9 ;  /* 0x00000080110f7890 */ /* 0x000fe4000fffe009 */
[----:B------:R-:W2:Y:S01]  /*4410*/  LDL R214, [R1+0x38] ;  /* 0x0000380001d67983 */ /* 0x000ea20000100800 */
[----:B------:R-:W-:Y:S02]  /*4420*/  UIADD3 UR9, UR9, 0x80, URZ ;  /* 0x0000008009097890 */ /* 0x000fe4000fffe03f */
[----:B------:R-:W-:Y:S01]  /*4430*/  UIADD3 UR15, UR15, -UR8, URZ ;  /* 0x800000080f0f7290 */ /* 0x000fe2000fffe03f */
[----:B------:R-:W3:Y:S03]  /*4440*/  LDL R213, [R1+0x8] ;  /* 0x0000080001d57983 */ /* 0x000ee60000100800 */
[----:B------:R-:W-:Y:S01]  /*4450*/  UISETP.GE.AND UP0, UPT, UR10, UR15, UPT ;  /* 0x0000000f0a00728c */ /* 0x000fe2000bf06270 */
[----:B------:R-:W4:Y:S03]  /*4460*/  LDL R212, [R1+0xc] ;  /* 0x00000c0001d47983 */ /* 0x000f260000100800 */
[----:B------:R-:W-:Y:S06]  /*4470*/  UISETP.LT.AND UP0, UPT, UR9, UR8, UP0 ;  /* 0x000000080900728c */ /* 0x000fec0008701270 */
[----:B------:R-:W-:Y:S01]  /*4480*/  PLOP3.LUT P0, PT, PT, PT, UP0, 0x80, 0x0 ;  /* 0x000000000000781c */ /* 0x000fe20003f0f008 */
[----:B------:R-:W-:Y:S01]  /*4490*/  UISETP.GT.AND UP0, UPT, UR5, UR16, UPT ;  /* 0x000000100500728c */ /* 0x000fe2000bf04270 */
        /* <DEDUP_REMOVED lines=19> */
[----:B-----5:R-:W-:Y:S02]  /*45d0*/  LDSM.16.M88.4 R164, [R0+0x1000] ;  /* 0x0010000000a4783b */ /* 0x020fe40000000200 */
        /* <DEDUP_REMOVED lines=30> */
[-C--:B------:R-:W-:Y:S03]  /*47c0*/  HMMA.16816.F32.BF16 R12, R136, R170.reuse, R12 ;  /* 0x000000aa880c723c */ /* 0x080fe6000004180c */
[----:B---3--:R-:W-:Y:S05]  /*47d0*/  FSETP.NEU.FTZ.AND P1, PT, R213, -INF , PT ;  /* 0xff800000d500780b */ /* 0x008fea0003f3d000 */
[C---:B------:R-:W-:Y:S08]  /*47e0*/  HMMA.16816.F32.BF16 R16, R164.reuse, R170, R16 ;  /* 0x000000aaa410723c */ /* 0x040ff00000041810 */
[-C--:B------:R-:W-:Y:S08]  /*47f0*/  HMMA.16816.F32.BF16 R20, R164, R140.reuse, R20 ;  /* 0x0000008ca414723c */ /* 0x080ff00000041814 */
[C---:B------:R-:W-:Y:S08]  /*4800*/  HMMA.16816.F32.BF16 R24, R136.reuse, R140, R24 ;  /* 0x0000008c8818723c */ /* 0x040ff00000041818 */
[-C--:B------:R-:W-:Y:S01]  /*4810*/  HMMA.16816.F32.BF16 R28, R136, R142.reuse, R28 ;  /* 0x0000008e881c723c */ /* 0x080fe2000004181c */
[----:B------:R1:W3:Y:S07]  /*4820*/  LDSM.16.M88.4 R136, [R0+0x2800] ;  /* 0x002800000088783b */ /* 0x0002ee0000000200 */
[----:B------:R-:W-:Y:S08]  /*4830*/  HMMA.16816.F32.BF16 R32, R164, R142, R32 ;  /* 0x0000008ea420723c */ /* 0x000ff00000041820 */
[-C--:B------:R-:W-:Y:S08]  /*4840*/  HMMA.16816.F32.BF16 R4, R144, R148.reuse, R4 ;  /* 0x000000949004723c */ /* 0x080ff00000041804 */
[C---:B--2---:R-:W-:Y:S01]  /*4850*/  HMMA.16816.F32.BF16 R8, R132.reuse, R148, R8 ;  /* 0x000000948408723c */ /* 0x044fe20000041808 */
[----:B-1----:R-:W-:Y:S04]  /*4860*/  MOV R0, UR8 ;  /* 0x0000000800007c02 */ /* 0x002fe80008000f00 */
[----:B------:R-:W-:Y:S03]  /*4870*/  IADD3 R0, R0, -UR17, R214 ;  /* 0x8000001100007c10 */ /* 0x000fe6000fffe0d6 */
[-C--:B------:R-:W-:Y:S04]  /*4880*/  HMMA.16816.F32.BF16 R12, R132, R150.reuse, R12 ;  /* 0x00000096840c723c */ /* 0x080fe8000004180c */
[----:B------:R-:W-:Y:S04]  /*4890*/  @!P0 IADD3 R0, R0, UR10, RZ ;  /* 0x0000000a00008c10 */ /* 0x000fe8000fffe0ff */
[C---:B------:R-:W-:Y:S08]  /*48a0*/  HMMA.16816.F32.BF16 R16, R144.reuse, R150, R16 ;  /* 0x000000969010723c */ /* 0x040ff00000041810 */
[-C--:B------:R-:W-:Y:S08]  /*48b0*/  HMMA.16816.F32.BF16 R20, R144, R152.reuse, R20 ;  /* 0x000000989014723c */ /* 0x080ff00000041814 */
[C---:B------:R-:W-:Y:S08]  /*48c0*/  HMMA.16816.F32.BF16 R24, R132.reuse, R152, R24 ;  /* 0x000000988418723c */ /* 0x040ff00000041818 */
[-C--:B------:R-:W-:Y:S08]  /*48d0*/  HMMA.16816.F32.BF16 R28, R132, R154.reuse, R28 ;  /* 0x0000009a841c723c */ /* 0x080ff0000004181c */
[----:B------:R-:W-:Y:S01]  /*48e0*/  HMMA.16816.F32.BF16 R32, R144, R154, R32 ;  /* 0x0000009a9020723c */ /* 0x000fe20000041820 */
[----:B------:R-:W2:Y:S04]  /*48f0*/  LDL R146, [R1+0x34] ;  /* 0x0000340001927983 */ /* 0x000ea80000100800 */
[----:B------:R-:W2:Y:S03]  /*4900*/  LDL R144, [R1+0x30] ;  /* 0x0000300001907983 */ /* 0x000ea60000100800 */
[-C--:B------:R-:W-:Y:S08]  /*4910*/  HMMA.16816.F32.BF16 R4, R156, R160.reuse, R4 ;  /* 0x000000a09c04723c */ /* 0x080ff00000041804 */
[C---:B---3--:R-:W-:Y:S08]  /*4920*/  HMMA.16816.F32.BF16 R8, R136.reuse, R160, R8 ;  /* 0x000000a08808723c */ /* 0x048ff00000041808 */
        /* <DEDUP_REMOVED lines=8> */
[----:B------:R-:W-:Y:S01]  /*49b0*/  MUFU.TANH R170, R5 ;  /* 0x0000000500aa7308 */ /* 0x000fe20000002400 */
        /* <DEDUP_REMOVED lines=13> */
[----:B------:R1:W1:Y:S01]  /*4a90*/  MUFU.TANH R247, R15 ;  /* 0x0000000f00f77308 */ /* 0x0002620000002400 */
[----:B---3--:R-:W3:Y:S09]  /*4aa0*/  LDL R13, [R1] ;  /* 0x00000000010d7983 */ /* 0x008ef20000100800 */
[----:B------:R4:W4:Y:S10]  /*4ab0*/  MUFU.TANH R227, R7 ;  /* 0x0000000700e37308 */ /* 0x0009340000002400 */
[----:B------:R4:W-:Y:S01]  /*4ac0*/  MUFU.TANH R240, R12 ;  /* 0x0000000c00f07308 */ /* 0x0009e20000002400 */
[----:B-1----:R-:W2:Y:S09]  /*4ad0*/  LDL R15, [R1+0x4] ;  /* 0x00000400010f7983 */ /* 0x002eb20000100800 */
[----:B------:R1:W-:Y:S01]  /*4ae0*/  MUFU.TANH R251, R11 ;  /* 0x0000000b00fb7308 */ /* 0x0003e20000002400 */
[----:B----4-:R-:W4:Y:S09]  /*4af0*/  LDSM.16.M88.4 R4, [R172+0xd400] ;  /* 0x00d40000ac04783b */ /* 0x010f320000000200 */
[----:B------:R1:W-:Y:S01]  /*4b00*/  MUFU.TANH R246, R8 ;  /* 0x0000000800f67308 */ /* 0x0003e20000002400 */
[----:B------:R-:W-:Y:S04]  /*4b10*/  @!P0 IMNMX R12, R0, UR8, PT ;  /* 0x00000008000c8c17 */ /* 0x000fe8000b800200 */
[-C--:B------:R-:W-:Y:S05]  /*4b20*/  @!P0 ISETP.GE.AND P2, PT, R195, R12.reuse, PT ;  /* 0x0000000cc300820c */ /* 0x080fea0003f46270 */
[----:B------:R-:W-:Y:S01]  /*4b30*/  MUFU.TANH R169, R16 ;  /* 0x0000001000a97308 */ /* 0x000fe20000002400 */
[----:B-1----:R-:W-:Y:S05]  /*4b40*/  FMUL.FTZ R11, R213, 1.4426950216293334961 ;  /* 0x3fb8aa3bd50b7820 */ /* 0x002fea0000410000 */
[----:B------:R-:W-:Y:S04]  /*4b50*/  FSEL R11, R11, RZ, P1 ;  /* 0x000000ff0b0b7208 */ /* 0x000fe80000800000 */
[----:B------:R1:W-:Y:S01]  /*4b60*/  MUFU.TANH R252, R10 ;  /* 0x0000000a00fc7308 */ /* 0x0003e20000002400 */
[----:B------:R-:W-:Y:S01]  /*4b70*/  @!P0 ISETP.GE.AND P1, PT, R196, R12, PT ;  /* 0x0000000cc400820c */ /* 0x000fe20003f26270 */
[----:B------:R-:W-:Y:S05]  /*4b80*/  FFMA.FTZ R8, R204, UR4, R166 ;  /* 0x00000004cc087c23 */ /* 0x000fea00080100a6 */
[----:B------:R-:W-:Y:S03]  /*4b90*/  @!P0 FSEL R8, R8, -INF , !P2 ;  /* 0xff80000008088808 */ /* 0x000fe60005000000 */
[----:B------:R-:W-:Y:S01]  /*4ba0*/  MUFU.TANH R165, R17 ;  /* 0x0000001100a57308 */ /* 0x000fe20000002400 */
[-C--:B----4-:R-:W-:Y:S03]  /*4bb0*/  HMMA.16816.F32.BF16 R20, R156, R4.reuse, R20 ;  /* 0x000000049c14723c */ /* 0x090fe60000041814 */
[----:B------:R-:W-:Y:S06]  /*4bc0*/  FFMA.FTZ R8, R8, c[0x0][0x23c], -R11 ;  /* 0x00008f0008087a23 */ /* 0x000fec000001080b */
[----:B------:R4:W-:Y:S01]  /*4bd0*/  MUFU.TANH R245, R9 ;  /* 0x0000000900f57308 */ /* 0x0009e20000002400 */
[C---:B------:R-:W-:Y:S04]  /*4be0*/  HMMA.16816.F32.BF16 R24, R136.reuse, R4, R24 ;  /* 0x000000048818723c */ /* 0x040fe80000041818 */
[----:B-1----:R-:W-:Y:S03]  /*4bf0*/  @!P0 IADD3 R10, R0, 0x8, RZ ;  /* 0x00000008000a8810 */ /* 0x002fe60007ffe0ff */
[----:B------:R-:W-:Y:S02]  /*4c00*/  FMUL.FTZ R4, R212, 1.4426950216293334961 ;  /* 0x3fb8aa3bd4047820 */ /* 0x000fe40000410000 */
[----:B------:R-:W-:Y:S01]  /*4c10*/  MUFU.TANH R217, R18 ;  /* 0x0000001200d97308 */ /* 0x000fe20000002400 */
[-C--:B------:R-:W-:Y:S03]  /*4c20*/  HMMA.16816.F32.BF16 R28, R136, R6.reuse, R28 ;  /* 0x00000006881c723c */ /* 0x080fe6000004181c */
[----:B------:R-:W-:Y:S01]  /*4c30*/  @!P0 IMNMX R10, R10, UR8, PT ;  /* 0x000000080a0a8c17 */ /* 0x000fe2000b800200 */
[----:B------:R-:W-:Y:S02]  /*4c40*/  FFMA.FTZ R5, R204, UR4, R228 ;  /* 0x00000004cc057c23 */ /* 0x000fe400080100e4 */
[----:B------:R-:W-:Y:S01]  /*4c50*/  FMUL.FTZ R20, R20, c[0x0][0x2ec] ;  /* 0x0000bb0014147a20 */ /* 0x000fe20000410000 */
[-C--:B------:R-:W-:Y:S02]  /*4c60*/  @!P0 ISETP.GE.AND P2, PT, R195, R10.reuse, PT ;  /* 0x0000000ac300820c */ /* 0x080fe40003f46270 */
[----:B------:R1:W-:Y:S01]  /*4c70*/  MUFU.EX2 R148, R8 ;  /* 0x0000000800947308 */ /* 0x0003e20000000800 */
[----:B------:R-:W-:Y:S04]  /*4c80*/  HMMA.16816.F32.BF16 R32, R156, R6, R32 ;  /* 0x000000069c20723c */ /* 0x000fe80000041820 */
[----:B----4-:R-:W-:Y:S01]  /*4c90*/  FFMA.FTZ R9, R205, UR4, R170 ;  /* 0x00000004cd097c23 */ /* 0x010fe200080100aa */
[----:B------:R-:W-:Y:S01]  /*4ca0*/  @!P0 FSEL R5, R5, -INF , !P2 ;  /* 0xff80000005058808 */ /* 0x000fe20005000000 */
[----:B------:R-:W-:Y:S02]  /*4cb0*/  FMUL.FTZ R21, R21, c[0x0][0x2ec] ;  /* 0x0000bb0015157a20 */ /* 0x000fe40000410000 */
[----:B------:R-:W-:Y:S01]  /*4cc0*/  FMUL.FTZ R22, R22, c[0x0][0x2ec] ;  /* 0x0000bb0016167a20 */ /* 0x000fe20000410000 */
[----:B------:R-:W-:Y:S03]  /*4cd0*/  MUFU.TANH R215, R19 ;  /* 0x0000001300d77308 */ /* 0x000fe60000002400 */
[----:B------:R-:W-:Y:S01]  /*4ce0*/  @!P0 FSEL R9, R9, -INF , !P1 ;  /* 0xff80000009098808 */ /* 0x000fe20004800000 */
[----:B------:R-:W-:Y:S01]  /*4cf0*/  FMUL.FTZ R23, R23, c[0x0][0x2ec] ;  /* 0x0000bb0017177a20 */ /* 0x000fe20000410000 */
[----:B------:R-:W-:Y:S01]  /*4d00*/  FSETP.NEU.FTZ.AND P1, PT, R212, -INF , PT ;  /* 0xff800000d400780b */ /* 0x000fe20003f3d000 */
[----:B------:R-:W-:Y:S02]  /*4d10*/  FMUL.FTZ R28, R28, c[0x0][0x2ec] ;  /* 0x0000bb001c1c7a20 */ /* 0x000fe40000410000 */
[----:B------:R-:W-:Y:S02]  /*4d20*/  FMUL.FTZ R29, R29, c[0x0][0x2ec] ;  /* 0x0000bb001d1d7a20 */ /* 0x000fe40000410000 */
[----:B------:R-:W4:Y:S01]  /*4d30*/  MUFU.TANH R248, R14 ;  /* 0x0000000e00f87308 */ /* 0x000f220000002400 */
[----:B------:R-:W-:Y:S02]  /*4d40*/  FFMA.FTZ R6, R207, UR4, R247 ;  /* 0x00000004cf067c23 */ /* 0x000fe400080100f7 */
[----:B------:R-:W-:Y:S02]  /*4d50*/  FMUL.FTZ R30, R30, c[0x0][0x2ec] ;  /* 0x0000bb001e1e7a20 */ /* 0x000fe40000410000 */
[----:B-1----:R-:W-:Y:S01]  /*4d60*/  FFMA.FTZ R8, R9, c[0x0][0x23c], -R11 ;  /* 0x00008f0009087a23 */ /* 0x002fe2000001080b */
[----:B------:R-:W-:Y:S01]  /*4d70*/  FSEL R9, R4, RZ, P1 ;  /* 0x000000ff04097208 */ /* 0x000fe20000800000 */
[----:B------:R-:W-:Y:S01]  /*4d80*/  FFMA.FTZ R4, R205, UR4, R227 ;  /* 0x00000004cd047c23 */ /* 0x000fe200080100e3 */
[----:B------:R-:W-:Y:S01]  /*4d90*/  @!P0 ISETP.GE.AND P1, PT, R196, R10, PT ;  /* 0x0000000ac400820c */ /* 0x000fe20003f26270 */
[----:B------:R-:W-:Y:S01]  /*4da0*/  FMUL.FTZ R32, R32, c[0x0][0x2ec] ;  /* 0x0000bb0020207a20 */ /* 0x000fe20000410000 */
[----:B------:R-:W1:Y:S01]  /*4db0*/  MUFU.TANH R168, R20 ;  /* 0x0000001400a87308 */ /* 0x000e620000002400 */
[--C-:B------:R-:W-:Y:S01]  /*4dc0*/  FFMA.FTZ R5, R5, c[0x0][0x23c], -R9.reuse ;  /* 0x00008f0005057a23 */ /* 0x100fe20000010809 */
[----:B------:R-:W-:Y:S01]  /*4dd0*/  @!P0 FSEL R4, R4, -INF , !P1 ;  /* 0xff80000004048808 */ /* 0x000fe20004800000 */
[----:B------:R-:W-:Y:S02]  /*4de0*/  FMUL.FTZ R33, R33, c[0x0][0x2ec] ;  /* 0x0000bb0021217a20 */ /* 0x000fe40000410000 */
[----:B------:R-:W-:Y:S02]  /*4df0*/  FMUL.FTZ R34, R34, c[0x0][0x2ec] ;  /* 0x0000bb0022227a20 */ /* 0x000fe40000410000 */
[----:B------:R-:W-:Y:S02]  /*4e00*/  FMUL.FTZ R35, R35, c[0x0][0x2ec] ;  /* 0x0000bb0023237a20 */ /* 0x000fe40000410000 */
[----:B------:R-:W-:Y:S01]  /*4e10*/  FMUL.FTZ R31, R31, c[0x0][0x2ec] ;  /* 0x0000bb001f1f7a20 */ /* 0x000fe20000410000 */
[----:B------:R1:W-:Y:S01]  /*4e20*/  MUFU.EX2 R145, R8 ;  /* 0x0000000800917308 */ /* 0x0003e20000000800 */
[----:B------:R-:W-:Y:S02]  /*4e30*/  FMUL.FTZ R24, R24, c[0x0][0x2ec] ;  /* 0x0000bb0018187a20 */ /* 0x000fe40000410000 */
[----:B------:R-:W-:Y:S02]  /*4e40*/  FMUL.FTZ R25, R25, c[0x0][0x2ec] ;  /* 0x0000bb0019197a20 */ /* 0x000fe40000410000 */
[----:B------:R-:W-:Y:S02]  /*4e50*/  FMUL.FTZ R26, R26, c[0x0][0x2ec] ;  /* 0x0000bb001a1a7a20 */ /* 0x000fe40000410000 */
[----:B------:R-:W-:Y:S02]  /*4e60*/  FMUL.FTZ R27, R27, c[0x0][0x2ec] ;  /* 0x0000bb001b1b7a20 */ /* 0x000fe40000410000 */
[----:B------:R-:W-:Y:S01]  /*4e70*/  FFMA.FTZ R4, R4, c[0x0][0x23c], -R9 ;  /* 0x00008f0004047a23 */ /* 0x000fe20000010809 */
[----:B------:R-:W-:Y:S01]  /*4e80*/  MUFU.EX2 R231, R5 ;  /* 0x0000000500e77308 */ /* 0x000fe20000000800 */
[----:B----4-:R-:W-:Y:S09]  /*4e90*/  FFMA.FTZ R7, R206, UR4, R248 ;  /* 0x00000004ce077c23 */ /* 0x010ff200080100f8 */
[----:B------:R4:W-:Y:S01]  /*4ea0*/  MUFU.EX2 R229, R4 ;  /* 0x0000000400e57308 */ /* 0x0009e20000000800 */
[----:B-1----:R-:W-:Y:S04]  /*4eb0*/  @!P0 IADD3 R8, R0, 0x20, RZ ;  /* 0x0000002000088810 */ /* 0x002fe80007ffe0ff */
[----:B------:R-:W-:Y:S05]  /*4ec0*/  @!P0 IMNMX R8, R8, UR8, PT ;  /* 0x0000000808088c17 */ /* 0x000fea000b800200 */
[----:B------:R-:W-:Y:S01]  /*4ed0*/  MUFU.TANH R213, R28 ;  /* 0x0000001c00d57308 */ /* 0x000fe20000002400 */
[-C--:B------:R-:W-:Y:S09]  /*4ee0*/  @!P0 ISETP.GE.AND P2, PT, R195, R8.reuse, PT ;  /* 0x00000008c300820c */ /* 0x080ff20003f46270 */
[----:B------:R-:W-:Y:S01]  /*4ef0*/  MUFU.TANH R212, R29 ;  /* 0x0000001d00d47308 */ /* 0x000fe20000002400 */
[----:B----4-:R-:W-:Y:S05]  /*4f00*/  FFMA.FTZ R4, R204, UR4, R246 ;  /* 0x00000004cc047c23 */ /* 0x010fea00080100f6 */
[----:B------:R-:W-:Y:S04]  /*4f10*/  @!P0 FSEL R4, R4, -INF , !P2 ;  /* 0xff80000004048808 */ /* 0x000fe80005000000 */
[----:B------:R-:W-:Y:S10]  /*4f20*/  MUFU.TANH R232, R30 ;  /* 0x0000001e00e87308 */ /* 0x000ff40000002400 */
[----:B------:R-:W-:Y:S10]  /*4f30*/  MUFU.TANH R150, R32 ;  /* 0x0000002000967308 */ /* 0x000ff40000002400 */
[----:B------:R-:W-:Y:S10]  /*4f40*/  MUFU.TANH R149, R33 ;  /* 0x0000002100957308 */ /* 0x000ff40000002400 */
[----:B------:R-:W-:Y:S10]  /*4f50*/  MUFU.TANH R158, R34 ;  /* 0x00000022009e7308 */ /* 0x000ff40000002400 */
[----:B------:R-:W-:Y:S10]  /*4f60*/  MUFU.TANH R157, R35 ;  /* 0x00000023009d7308 */ /* 0x000ff40000002400 */
[----:B------:R-:W-:Y:S10]  /*4f70*/  MUFU.TANH R230, R31 ;  /* 0x0000001f00e67308 */ /* 0x000ff40000002400 */
[----:B------:R-:W1:Y:S10]  /*4f80*/  MUFU.TANH R167, R21 ;  /* 0x0000001500a77308 */ /* 0x000e740000002400 */
[----:B------:R-:W4:Y:S10]  /*4f90*/  MUFU.TANH R219, R22 ;  /* 0x0000001600db7308 */ /* 0x000f340000002400 */
[----:B------:R-:W1:Y:S10]  /*4fa0*/  MUFU.TANH R216, R23 ;  /* 0x0000001700d87308 */ /* 0x000e740000002400 */
[----:B------:R-:W1:Y:S10]  /*4fb0*/  MUFU.TANH R226, R24 ;  /* 0x0000001800e27308 */ /* 0x000e740000002400 */
[----:B------:R-:W1:Y:S10]  /*4fc0*/  MUFU.TANH R225, R25 ;  /* 0x0000001900e17308 */ /* 0x000e740000002400 */
[----:B------:R-:W1:Y:S01]  /*4fd0*/  MUFU.TANH R242, R26 ;  /* 0x0000001a00f27308 */ /* 0x000e620000002400 */
[C---:B---3--:R-:W-:Y:S01]  /*4fe0*/  FMUL.FTZ R5, R13.reuse, 1.4426950216293334961 ;  /* 0x3fb8aa3b0d057820 */ /* 0x048fe20000410000 */
[----:B------:R-:W-:Y:S01]  /*4ff0*/  FSETP.NEU.FTZ.AND P1, PT, R13, -INF , PT ;  /* 0xff8000000d00780b */ /* 0x000fe20003f3d000 */
[----:B------:R-:W-:Y:S03]  /*5000*/  FFMA.FTZ R13, R205, UR4, R245 ;  /* 0x00000004cd0d7c23 */ /* 0x000fe600080100f5 */
[----:B------:R-:W-:Y:S04]  /*5010*/  FSEL R5, R5, RZ, P1 ;  /* 0x000000ff05057208 */ /* 0x000fe80000800000 */
[----:B------:R-:W3:Y:S01]  /*5020*/  MUFU.TANH R241, R27 ;  /* 0x0000001b00f17308 */ /* 0x000ee20000002400 */
[----:B------:R-:W-:Y:S01]  /*5030*/  @!P0 ISETP.GE.AND P1, PT, R196, R8, PT ;  /* 0x00000008c400820c */ /* 0x000fe20003f26270 */
[--C-:B------:R-:W-:Y:S03]  /*5040*/  FFMA.FTZ R14, R4, c[0x0][0x23c], -R5.reuse ;  /* 0x00008f00040e7a23 */ /* 0x100fe60000010805 */
[----:B------:R-:W-:Y:S02]  /*5050*/  @!P0 FSEL R13, R13, -INF , !P1 ;  /* 0xff8000000d0d8808 */ /* 0x000fe40004800000 */
[----:B------:R-:W-:Y:S03]  /*5060*/  @!P0 IADD3 R4, R0, 0x28, RZ ;  /* 0x0000002800048810 */ /* 0x000fe60007ffe0ff */
[----:B------:R-:W-:Y:S01]  /*5070*/  FFMA.FTZ R13, R13, c[0x0][0x23c], -R5 ;  /* 0x00008f000d0d7a23 */ /* 0x000fe20000010805 */
[----:B------:R1:W-:Y:S01]  /*5080*/  MUFU.EX2 R239, R14 ;  /* 0x0000000e00ef7308 */ /* 0x0003e20000000800 */
[----:B------:R-:W-:Y:S01]  /*5090*/  @!P0 IMNMX R4, R4, UR8, PT ;  /* 0x0000000804048c17 */ /* 0x000fe2000b800200 */
[C---:B--2---:R-:W-:Y:S01]  /*50a0*/  FMUL.FTZ R0, R15.reuse, 1.4426950216293334961 ;  /* 0x3fb8aa3b0f007820 */ /* 0x044fe20000410000 */
[----:B------:R-:W-:Y:S02]  /*50b0*/  FSETP.NEU.FTZ.AND P1, PT, R15, -INF , PT ;  /* 0xff8000000f00780b */ /* 0x000fe40003f3d000 */
[-C--:B------:R-:W-:Y:S02]  /*50c0*/  @!P0 ISETP.GE.AND P2, PT, R195, R4.reuse, PT ;  /* 0x00000004c300820c */ /* 0x080fe40003f46270 */
[----:B------:R-:W-:Y:S03]  /*50d0*/  FSEL R0, R0, RZ, P1 ;  /* 0x000000ff00007208 */ /* 0x000fe60000800000 */
[----:B------:R2:W-:Y:S01]  /*50e0*/  MUFU.EX2 R237, R13 ;  /* 0x0000000d00ed7308 */ /* 0x0005e20000000800 */
[----:B------:R-:W-:Y:S01]  /*50f0*/  @!P0 ISETP.GE.AND P1, PT, R196, R4, PT ;  /* 0x00000004c400820c */ /* 0x000fe20003f26270 */
[----:B-1----:R-:W-:Y:S05]  /*5100*/  FFMA.FTZ R14, R204, UR4, R252 ;  /* 0x00000004cc0e7c23 */ /* 0x002fea00080100fc */
[----:B------:R-:W-:Y:S02]  /*5110*/  @!P0 FSEL R14, R14, -INF , !P2 ;  /* 0xff8000000e0e8808 */ /* 0x000fe40005000000 */
[-C--:B------:R-:W-:Y:S01]  /*5120*/  @!P0 ISETP.GE.AND P2, PT, R201, R8.reuse, PT ;  /* 0x00000008c900820c */ /* 0x080fe20003f46270 */
[----:B--2---:R-:W-:Y:S02]  /*5130*/  FFMA.FTZ R13, R205, UR4, R251 ;  /* 0x00000004cd0d7c23 */ /* 0x004fe400080100fb */
[--C-:B------:R-:W-:Y:S03]  /*5140*/  FFMA.FTZ R14, R14, c[0x0][0x23c], -R0.reuse ;  /* 0x00008f000e0e7a23 */ /* 0x100fe60000010800 */
[----:B------:R-:W-:Y:S01]  /*5150*/  @!P0 FSEL R13, R13, -INF , !P1 ;  /* 0xff8000000d0d8808 */ /* 0x000fe20004800000 */
[----:B------:R1:W-:Y:S01]  /*5160*/  MUFU.EX2 R250, R14 ;  /* 0x0000000e00fa7308 */ /* 0x0003e20000000800 */
[-C--:B------:R-:W-:Y:S03]  /*5170*/  @!P0 ISETP.GE.AND P1, PT, R197, R8.reuse, PT ;  /* 0x00000008c500820c */ /* 0x080fe60003f26270 */
[----:B------:R-:W-:Y:S06]  /*5180*/  FFMA.FTZ R13, R13, c[0x0][0x23c], -R0 ;  /* 0x00008f000d0d7a23 */ /* 0x000fec0000010800 */
[----:B------:R2:W2:Y:S01]  /*5190*/  MUFU.EX2 R249, R13 ;  /* 0x0000000d00f97308 */ /* 0x0004a20000000800 */
[----:B-1----:R-:W-:Y:S02]  /*51a0*/  FFMA.FTZ R14, R207, UR4, R238 ;  /* 0x00000004cf0e7c23 */ /* 0x002fe400080100ee */
[----:B--2---:R-:W-:Y:S05]  /*51b0*/  FFMA.FTZ R13, R206, UR4, R240 ;  /* 0x00000004ce0d7c23 */ /* 0x004fea00080100f0 */
        /* <DEDUP_REMOVED lines=20> */
[----:B--2---:R-:W-:Y:S02]  /*5300*/  FFMA.FTZ R6, R207, UR4, R165 ;  /* 0x00000004cf067c23 */ /* 0x004fe400080100a5 */
        /* <DEDUP_REMOVED lines=24> */
[----:B------:R1:W-:Y:S01]  /*5490*/  MUFU.EX2 R153, R6 ;  /* 0x0000000600997308 */ /* 0x0003e20000000800 */
[----:B----4-:R-:W-:Y:S05]  /*54a0*/  FFMA.FTZ R7, R208, UR4, R219 ;  /* 0x00000004d0077c23 */ /* 0x010fea00080100db */
[----:B------:R-:W-:Y:S02]  /*54b0*/  @!P0 FSEL R7, R7, -INF , !P1 ;  /* 0xff80000007078808 */ /* 0x000fe40004800000 */
[----:B------:R-:W-:Y:S03]  /*54c0*/  @!P0 ISETP.GE.AND P1, PT, R200, R10, PT ;  /* 0x0000000ac800820c */ /* 0x000fe60003f26270 */
[--C-:B------:R-:W-:Y:S02]  /*54d0*/  FFMA.FTZ R7, R7, c[0x0][0x23c], -R9.reuse ;  /* 0x00008f0007077a23 */ /* 0x100fe40000010809 */
[----:B-1----:R-:W-:Y:S02]  /*54e0*/  FFMA.FTZ R6, R209, UR4, R216 ;  /* 0x00000004d1067c23 */ /* 0x002fe400080100d8 */
        /* <DEDUP_REMOVED lines=19> */
[----:B---3--:R-:W-:Y:S02]  /*5620*/  FFMA.FTZ R6, R209, UR4, R241 ;  /* 0x00000004d1067c23 */ /* 0x008fe400080100f1 */
[----:B------:R1:W-:Y:S03]  /*5630*/  MUFU.EX2 R236, R7 ;  /* 0x0000000700ec7308 */ /* 0x0003e60000000800 */
[----:B------:R-:W-:Y:S02]  /*5640*/  @!P0 FSEL R6, R6, -INF , !P1 ;  /* 0xff80000006068808 */ /* 0x000fe40004800000 */
[----:B------:R-:W-:Y:S03]  /*5650*/  @!P0 ISETP.GE.AND P1, PT, R202, R8, PT ;  /* 0x00000008ca00820c */ /* 0x000fe60003f26270 */
[----:B------:R-:W-:Y:S02]  /*5660*/  FFMA.FTZ R13, R6, c[0x0][0x23c], -R0 ;  /* 0x00008f00060d7a23 */ /* 0x000fe40000010800 */
[----:B------:R-:W-:Y:S02]  /*5670*/  FFMA.FTZ R6, R211, UR4, R212 ;  /* 0x00000004d3067c23 */ /* 0x000fe400080100d4 */
[----:B------:R-:W-:Y:S03]  /*5680*/  MUFU.EX2 R235, R13 ;  /* 0x0000000d00eb7308 */ /* 0x000fe60000000800 */
[----:B------:R-:W-:Y:S02]  /*5690*/  @!P0 FSEL R6, R6, -INF , !P1 ;  /* 0xff80000006068808 */ /* 0x000fe40004800000 */
[----:B------:R-:W-:Y:S01]  /*56a0*/  @!P0 ISETP.GE.AND P1, PT, R201, R4, PT ;  /* 0x00000004c900820c */ /* 0x000fe20003f26270 */
[----:B-1----:R-:W-:Y:S05]  /*56b0*/  FFMA.FTZ R7, R210, UR4, R213 ;  /* 0x00000004d2077c23 */ /* 0x002fea00080100d5 */
[----:B------:R-:W-:Y:S02]  /*56c0*/  @!P0 FSEL R7, R7, -INF , !P2 ;  /* 0xff80000007078808 */ /* 0x000fe40005000000 */
[-C--:B------:R-:W-:Y:S03]  /*56d0*/  @!P0 ISETP.GE.AND P2, PT, R201, R12.reuse, PT ;  /* 0x0000000cc900820c */ /* 0x080fe60003f46270 */
[--C-:B------:R-:W-:Y:S02]  /*56e0*/  FFMA.FTZ R7, R7, c[0x0][0x23c], -R5.reuse ;  /* 0x00008f0007077a23 */ /* 0x100fe40000010805 */
[----:B------:R-:W-:Y:S02]  /*56f0*/  FFMA.FTZ R5, R6, c[0x0][0x23c], -R5 ;  /* 0x00008f0006057a23 */ /* 0x000fe40000010805 */
[----:B------:R-:W-:Y:S01]  /*5700*/  FFMA.FTZ R6, R210, UR4, R232 ;  /* 0x00000004d2067c23 */ /* 0x000fe200080100e8 */
        /* <DEDUP_REMOVED lines=10> */
[--C-:B------:R-:W-:Y:S03]  /*57b0*/  FFMA.FTZ R7, R7, c[0x0][0x23c], -R11.reuse ;  /* 0x00008f0007077a23 */ /* 0x100fe6000001080b */
[----:B------:R-:W-:Y:S01]  /*57c0*/  @!P0 FSEL R5, R5, -INF , !P1 ;  /* 0xff80000005058808 */ /* 0x000fe20004800000 */
[----:B------:R1:W-:Y:S01]  /*57d0*/  MUFU.EX2 R152, R7 ;  /* 0x0000000700987308 */ /* 0x0003e20000000800 */
[----:B------:R-:W-:Y:S01]  /*57e0*/  @!P0 ISETP.GE.AND P1, PT, R202, R10, PT ;  /* 0x0000000aca00820c */ /* 0x000fe20003f26270 */
[----:B---3--:R-:W-:Y:S02]  /*57f0*/  FFMA.FTZ R6, R210, UR4, R158 ;  /* 0x00000004d2067c23 */ /* 0x008fe4000801009e */
        /* <DEDUP_REMOVED lines=14> */
[----:B------:R-:W-:Y:S01]  /*58e0*/  IADD3 R146, P0, R146, UR14, RZ ;  /* 0x0000000e92927c10 */ /* 0x000fe2000ff1e0ff */
[----:B------:R1:W-:Y:S02]  /*58f0*/  STS [R188+0x19400], R7 ;  /* 0x01940007bc007388 */ /* 0x0003e40000000800 */
[----:B------:R-:W-:Y:S01]  /*5900*/  FFMA.FTZ R0, R5, c[0x0][0x23c], -R0 ;  /* 0x00008f0005007a23 */ /* 0x000fe20000010800 */
[----:B------:R-:W-:Y:S01]  /*5910*/  F2FP.BF16.PACK_AB R5, R249, R250 ;  /* 0x000000faf905723e */ /* 0x000fe200000010ff */
[----:B------:R-:W2:Y:S01]  /*5920*/  MUFU.EX2 R159, R9 ;  /* 0x00000009009f7308 */ /* 0x000ea20000000800 */
[----:B------:R-:W-:Y:S02]  /*5930*/  IADD3.X R147, R144, UR13, RZ, P0, !PT ;  /* 0x0000000d90937c10 */ /* 0x000fe400087fe4ff */
[----:B------:R-:W-:Y:S03]  /*5940*/  PLOP3.LUT P0, PT, PT, PT, UP0, 0x80, 0x0 ;  /* 0x000000000000781c */ /* 0x000fe60003f0f008 */
[----:B------:R-:W4:Y:S04]  /*5950*/  LDG.E R144, [R146.64] ;  /* 0x0000000692907981 */ /* 0x000f28000c1e1900 */
[----:B------:R2:W2:Y:S01]  /*5960*/  MUFU.EX2 R221, R0 ;  /* 0x0000000000dd7308 */ /* 0x0004a20000000800 */
[----:B---3--:R-:W-:Y:S02]  /*5970*/  F2FP.BF16.PACK_AB R6, R237, R239 ;  /* 0x000000efed06723e */ /* 0x008fe400000010ff */
[----:B--2---:R-:W-:Y:S05]  /*5980*/  F2FP.BF16.PACK_AB R4, R155, R156 ;  /* 0x0000009c9b04723e */ /* 0x004fea00000010ff */
[----:B------:R2:W-:Y:S01]  /*5990*/  STS [R187+0x19000], R4 ;  /* 0x01900004bb007388 */ /* 0x0005e20000000800 */
[----:B-1----:R-:W-:Y:S02]  /*59a0*/  F2FP.BF16.PACK_AB R7, R224, R233 ;  /* 0x000000e9e007723e */ /* 0x002fe400000010ff */
[----:B------:R-:W-:Y:S05]  /*59b0*/  F2FP.BF16.PACK_AB R0, R163, R164 ;  /* 0x000000a4a300723e */ /* 0x000fea00000010ff */
[----:B------:R1:W-:Y:S04]  /*59c0*/  STS [R187+0x19400], R0 ;  /* 0x01940000bb007388 */ /* 0x0003e80000000800 */
[----:B------:R3:W-:Y:S01]  /*59d0*/  STS [R188+0x1a000], R6 ;  /* 0x01a00006bc007388 */ /* 0x0007e20000000800 */
[----:B--2---:R-:W-:Y:S03]  /*59e0*/  F2FP.BF16.PACK_AB R4, R161, R162 ;  /* 0x000000a2a104723e */ /* 0x004fe600000010ff */
[----:B------:R2:W-:Y:S04]  /*59f0*/  STS [R188+0x1a400], R5 ;  /* 0x01a40005bc007388 */ /* 0x0005e80000000800 */
[----:B------:R2:W-:Y:S01]  /*5a00*/  STS [R187+0x1a000], R7 ;  /* 0x01a00007bb007388 */ /* 0x0005e20000000800 */
[----:B-1----:R-:W-:Y:S02]  /*5a10*/  F2FP.BF16.PACK_AB R0, R151, R152 ;  /* 0x000000989700723e */ /* 0x002fe400000010ff */
[----:B---3--:R-:W-:Y:S02]  /*5a20*/  F2FP.BF16.PACK_AB R6, R243, R244 ;  /* 0x000000f4f306723e */ /* 0x008fe400000010ff */
[----:B--2---:R-:W-:Y:S03]  /*5a30*/  F2FP.BF16.PACK_AB R5, R153, R154 ;  /* 0x0000009a9905723e */ /* 0x004fe600000010ff */
        /* <DEDUP_REMOVED lines=22> */
[-C--:B--2---:R-:W-:Y:S07]  /*5ba0*/  HMMA.16816.F32.BF16 R4, R32, R16.reuse, RZ ;  /* 0x000000102004723c */ /* 0x084fee00000418ff */
[----:B------:R2:W5:Y:S01]  /*5bb0*/  LDL R166, [R1+0x14] ;  /* 0x0000140001a67983 */ /* 0x0005620000100800 */
        /* <DEDUP_REMOVED lines=19> */
[----:B------:R-:W3:Y:S01]  /*5cf0*/  LDSM.16.M88.4 R140, [R175+0x7800] ;  /* 0x00780000af8c783b */ /* 0x000ee20000000200 */
[-C--:B-1----:R-:W-:Y:S08]  /*5d00*/  HMMA.16816.F32.BF16 R4, R132, R136.reuse, R4 ;  /* 0x000000888404723c */ /* 0x082ff00000041804 */
[C---:B---3--:R-:W-:Y:S08]  /*5d10*/  HMMA.16816.F32.BF16 R8, R140.reuse, R136, R8 ;  /* 0x000000888c08723c */ /* 0x048ff00000041808 */
        /* <DEDUP_REMOVED lines=37> */
[C---:B----4-:R-:W-:Y:S01]  /*5f70*/  FADD.FTZ R5, -R144.reuse, R5 ;  /* 0x0000000590057221 */ /* 0x050fe20000010100 */
[C---:B------:R-:W-:Y:S01]  /*5f80*/  HMMA.16816.F32.BF16 R16, R140.reuse, R134, R16 ;  /* 0x000000868c10723c */ /* 0x040fe20000041810 */
[----:B------:R-:W1:Y:S03]  /*5f90*/  LDSM.16.M88.4 R132, [R172+0x13400] ;  /* 0x01340000ac84783b */ /* 0x000e660000000200 */
[----:B------:R-:W-:Y:S02]  /*5fa0*/  FMUL.FTZ R145, R145, R5 ;  /* 0x0000000591917220 */ /* 0x000fe40000410000 */
[----:B------:R-:W-:Y:S03]  /*5fb0*/  FADD.FTZ R4, -R144, R4 ;  /* 0x0000000490047221 */ /* 0x000fe60000010100 */
[----:B------:R3:W4:Y:S03]  /*5fc0*/  LDG.E R5, [R146.64+0x20] ;  /* 0x0000200692057981 */ /* 0x000726000c1e1900 */
[----:B------:R-:W-:Y:S04]  /*5fd0*/  FMUL.FTZ R4, R148, R4 ;  /* 0x0000000494047220 */ /* 0x000fe80000410000 */
[----:B------:R-:W-:Y:S02]  /*5fe0*/  FMUL.FTZ R148, R0, R4 ;  /* 0x0000000400947220 */ /* 0x000fe40000410000 */
[----:B------:R3:W2:Y:S04]  /*5ff0*/  LDG.E R4, [R146.64+0x80] ;  /* 0x0000800692047981 */ /* 0x0006a8000c1e1900 */
[----:B------:R3:W2:Y:S02]  /*6000*/  LDG.E R0, [R146.64+0xa0] ;  /* 0x0000a00692007981 */ /* 0x0006a4000c1e1900 */
[C---:B------:R-:W-:Y:S02]  /*6010*/  FADD.FTZ R16, -R144.reuse, R16 ;  /* 0x0000001090107221 */ /* 0x040fe40000010100 */
[----:B------:R-:W-:Y:S01]  /*6020*/  FADD.FTZ R17, -R144, R17 ;  /* 0x0000001190117221 */ /* 0x000fe20000010100 */
[-C--:B-1----:R-:W-:Y:S08]  /*6030*/  HMMA.16816.F32.BF16 R20, R140, R132.reuse, R20 ;  /* 0x000000848c14723c */ /* 0x082ff00000041814 */
[C---:B------:R-:W-:Y:S07]  /*6040*/  HMMA.16816.F32.BF16 R24, R136.reuse, R132, R24 ;  /* 0x000000848818723c */ /* 0x040fee0000041818 */
[----:B------:R-:W-:Y:S01]  /*6050*/  FFMA.FTZ R132, -R170, R170, 1 ;  /* 0x3f800000aa847423 */ /* 0x000fe200000101aa */
[-C--:B------:R-:W-:Y:S01]  /*6060*/  HMMA.16816.F32.BF16 R28, R136, R134.reuse, R28 ;  /* 0x00000086881c723c */ /* 0x080fe2000004181c */
[----:B------:R1:W5:Y:S03]  /*6070*/  LDL R170, [R1+0x10] ;  /* 0x0000100001aa7983 */ /* 0x0003660000100800 */
[----:B------:R-:W-:Y:S02]  /*6080*/  FMUL.FTZ R132, R132, c[0x0][0x2ec] ;  /* 0x0000bb0084847a20 */ /* 0x000fe40000410000 */
[----:B------:R-:W-:Y:S02]  /*6090*/  FMUL.FTZ R133, R156, R16 ;  /* 0x000000109c857220 */ /* 0x000fe40000410000 */
[----:B---3--:R-:W-:Y:S01]  /*60a0*/  FMUL.FTZ R146, R132, R145 ;  /* 0x0000009184927220 */ /* 0x008fe20000410000 */
[----:B------:R-:W-:Y:S04]  /*60b0*/  HMMA.16816.F32.BF16 R32, R140, R134, R32 ;  /* 0x000000868c20723c */ /* 0x000fe80000041820 */
[----:B------:R-:W-:Y:S02]  /*60c0*/  FMUL.FTZ R132, R155, R17 ;  /* 0x000000119b847220 */ /* 0x000fe40000410000 */
[----:B------:R-:W-:Y:S02]  /*60d0*/  FFMA.FTZ R17, -R169, R169, 1 ;  /* 0x3f800000a9117423 */ /* 0x000fe400000101a9 */
[----:B------:R-:W-:Y:S04]  /*60e0*/  FFMA.FTZ R16, -R165, R165, 1 ;  /* 0x3f800000a5107423 */ /* 0x000fe800000101a5 */
[----:B------:R-:W-:Y:S02]  /*60f0*/  FADD.FTZ R20, -R144, R20 ;  /* 0x0000001490147221 */ /* 0x000fe40000010100 */
[----:B------:R-:W-:Y:S02]  /*6100*/  FMUL.FTZ R17, R17, c[0x0][0x2ec] ;  /* 0x0000bb0011117a20 */ /* 0x000fe40000410000 */
[----:B------:R-:W-:Y:S02]  /*6110*/  FMUL.FTZ R16, R16, c[0x0][0x2ec] ;  /* 0x0000bb0010107a20 */ /* 0x000fe40000410000 */
[----:B------:R-:W-:Y:S02]  /*6120*/  FADD.FTZ R21, -R144, R21 ;  /* 0x0000001590157221 */ /* 0x000fe40000010100 */
        /* <DEDUP_REMOVED lines=22> */
[C---:B----4-:R-:W-:Y:S02]  /*6290*/  FADD.FTZ R17, -R5.reuse, R6 ;  /* 0x0000000605117221 */ /* 0x050fe40000010100 */
        /* <DEDUP_REMOVED lines=14> */
[----:B------:R-:W-:Y:S01]  /*6380*/  FMUL.FTZ R16, R163, R19 ;  /* 0x00000013a3107220 */ /* 0x000fe20000410000 */
[----:B------:R-:W-:Y:S01]  /*6390*/  MOV R163, R189 ;  /* 0x000000bd00a37202 */ /* 0x000fe20000000f00 */
        /* <DEDUP_REMOVED lines=15> */
[----:B--2---:R-:W-:Y:S02]  /*6490*/  FADD.FTZ R13, -R4, R13 ;  /* 0x0000000d040d7221 */ /* 0x004fe40000010100 */
        /* <DEDUP_REMOVED lines=45> */
[----:B------:R-:W-:Y:S01]  /*6770*/  FMUL.FTZ R20, R162, R20 ;  /* 0x00000014a2147220 */ /* 0x000fe20000410000 */
[----:B------:R-:W-:Y:S01]  /*6780*/  MOV R162, R190 ;  /* 0x000000be00a27202 */ /* 0x000fe20000000f00 */
        /* <DEDUP_REMOVED lines=89> */
.L_x_636:
[----:B-1----:R-:W-:Y:S01]  /*6d20*/  F2FP.BF16.PACK_AB R16, R146, R148 ;  /* 0x000000949210723e */ /* 0x002fe200000010ff */
        /* <DEDUP_REMOVED lines=38> */
[----:B------:R-:W4:Y:S04]  /*6f90*/  LDSM.16.MT88.4 R20, [R0+0x8000] ;  /* 0x008000000014783b */ /* 0x000f280000004200 */
        /* <DEDUP_REMOVED lines=68> */
[----:B-----5:R-:W-:Y:S01]  /*73e0*/  ISETP.GE.AND P2, PT, R170, c[0x0][0x220], PT ;  /* 0x00008800aa007a0c */ /* 0x020fe20003f46270 */
        /* <DEDUP_REMOVED lines=29> */
.L_x_637:
        /* <DEDUP_REMOVED lines=24> */
[----:B------:R-:W1:Y:S04]  /*7740*/  LDSM.16.MT88.4 R140, [R0+0xd400] ;  /* 0x00d40000008c783b */ /* 0x000e680000004200 */
[----:B------:R1:W4:Y:S01]  /*7750*/  LDL R167, [R1] ;  /* 0x0000000001a77983 */ /* 0x0003220000100800 */
[C---:B------:R-:W-:Y:S03]  /*7760*/  HMMA.16816.F32.BF16 R8, R24.reuse, R10, RZ ;  /* 0x0000000a1808723c */ /* 0x040fe600000418ff */
[----:B------:R-:W-:Y:S04]  /*7770*/  LDSM.16.M88.4 R144, [R180] ;  /* 0x00000000b490783b */ /* 0x000fe80000000200 */
[----:B------:R1:W4:Y:S01]  /*7780*/  LDL R168, [R1+0x8] ;  /* 0x0000080001a87983 */ /* 0x0003220000100800 */
[C---:B--2---:R-:W-:Y:S03]  /*7790*/  HMMA.16816.F32.BF16 R12, R24.reuse, R16, RZ ;  /* 0x00000010180c723c */ /* 0x044fe600000418ff */
[----:B------:R-:W2:Y:S04]  /*77a0*/  LDSM.16.MT88.4 R148, [R0+0x9800] ;  /* 0x009800000094783b */ /* 0x000ea80000004200 */
[----:B------:R-:W1:Y:S01]  /*77b0*/  LDSM.16.MT88.4 R152, [R0+0xb800] ;  /* 0x00b800000098783b */ /* 0x000e620000004200 */
[C---:B------:R-:W-:Y:S03]  /*77c0*/  HMMA.16816.F32.BF16 R16, R24.reuse, R18, RZ ;  /* 0x000000121810723c */ /* 0x040fe600000418ff */
[----:B------:R-:W-:Y:S05]  /*77d0*/  LDSM.16.MT88.4 R156, [R0+0xbc00] ;  /* 0x00bc0000009c783b */ /* 0x000fea0000004200 */
        /* <DEDUP_REMOVED lines=21> */
[----:B------:R-:W3:Y:S04]  /*7930*/  LDSM.16.MT88.4 R28, [R0+0xe000] ;  /* 0x00e00000001c783b */ /* 0x000ee80000004200 */
[----:B------:R-:W-:Y:S03]  /*7940*/  LDSM.16.MT88.4 R144, [R0+0xa400] ;  /* 0x00a400000090783b */ /* 0x000fe60000004200 */
[C---:B------:R-:W-:Y:S08]  /*7950*/  HMMA.16816.F32.BF16 R4, R132.reuse, R136, R4 ;  /* 0x000000888404723c */ /* 0x040ff00000041804 */
[C---:B------:R-:W-:Y:S01]  /*7960*/  HMMA.16816.F32.BF16 R8, R132.reuse, R138, R8 ;  /* 0x0000008a8408723c */ /* 0x040fe20000041808 */
[----:B------:R-:W3:Y:S07]  /*7970*/  LDSM.16.M88.4 R136, [R178+0x2000] ;  /* 0x00200000b288783b */ /* 0x000eee0000000200 */
        /* <DEDUP_REMOVED lines=16> */
[----:B------:R-:W-:Y:S03]  /*7a80*/  LDSM.16.M88.4 R140, [R179+0x2000] ;  /* 0x00200000b38c783b */ /* 0x000fe60000000200 */
        /* <DEDUP_REMOVED lines=8> */
[----:B------:R1:W4:Y:S06]  /*7b10*/  LDSM.16.MT88.4 R32, [R0+0xec00] ;  /* 0x00ec00000020783b */ /* 0x00032c0000004200 */
[----:B------:R-:W-:Y:S01]  /*7b20*/  IMAD.MOV.U32 R139, RZ, RZ, c[0x0][0x22c] ;  /* 0x00008b00ff8b7624 */ /* 0x000fe200078e00ff */
[C---:B--2---:R-:W-:Y:S01]  /*7b30*/  HMMA.16816.F32.BF16 R4, R132.reuse, R148, R4 ;  /* 0x000000948404723c */ /* 0x044fe20000041804 */
[----:B------:R-:W-:Y:S04]  /*7b40*/  IMAD.MOV.U32 R138, RZ, RZ, c[0x0][0x22c] ;  /* 0x00008b00ff8a7624 */ /* 0x000fe800078e00ff */
[----:B------:R-:W-:Y:S02]  /*7b50*/  IMAD R139, R139, c[0x0][0x1c0], RZ ;  /* 0x000070008b8b7a24 */ /* 0x000fe400078e02ff */
[----:B------:R-:W-:Y:S01]  /*7b60*/  IMAD R138, R138, c[0x0][0x1c0], RZ ;  /* 0x000070008a8a7a24 */ /* 0x000fe200078e02ff */
[C---:B------:R-:W-:Y:S04]  /*7b70*/  HMMA.16816.F32.BF16 R8, R132.reuse, R150, R8 ;  /* 0x000000968408723c */ /* 0x040fe80000041808 */
[----:B------:R-:W-:Y:S02]  /*7b80*/  IMAD R139, R139, 0x28, RZ ;  /* 0x000000288b8b7824 */ /* 0x000fe400078e02ff */
[----:B------:R-:W-:Y:S02]  /*7b90*/  IMAD R138, R138, 0x38, RZ ;  /* 0x000000388a8a7824 */ /* 0x000fe400078e02ff */
[C---:B------:R-:W-:Y:S01]  /*7ba0*/  HMMA.16816.F32.BF16 R12, R132.reuse, R152, R12 ;  /* 0x00000098840c723c */ /* 0x040fe2000004180c */
[----:B-1----:R-:W-:Y:S04]  /*7bb0*/  IMAD.MOV.U32 R0, RZ, RZ, c[0x0][0x22c] ;  /* 0x00008b00ff007624 */ /* 0x002fe800078e00ff */
[----:B------:R-:W-:Y:S03]  /*7bc0*/  IMAD R0, R0, c[0x0][0x1c0], RZ ;  /* 0x0000700000007a24 */ /* 0x000fe600078e02ff */
[C---:B------:R-:W-:Y:S04]  /*7bd0*/  HMMA.16816.F32.BF16 R16, R132.reuse, R154, R16 ;  /* 0x0000009a8410723c */ /* 0x040fe80000041810 */
[----:B------:R-:W-:Y:S04]  /*7be0*/  IMAD R0, R0, 0x30, RZ ;  /* 0x0000003000007824 */ /* 0x000fe800078e02ff */
[C---:B---3--:R-:W-:Y:S07]  /*7bf0*/  HMMA.16816.F32.BF16 R20, R132.reuse, R28, R20 ;  /* 0x0000001c8414723c */ /* 0x048fee0000041814 */
[----:B------:R-:W-:Y:S01]  /*7c00*/  IMAD.MOV.U32 R28, RZ, RZ, R190 ;  /* 0x000000ffff1c7224 */ /* 0x000fe200078e00be */
[----:B------:R-:W-:Y:S04]  /*7c10*/  HMMA.16816.F32.BF16 R24, R132, R30, R24 ;  /* 0x0000001e8418723c */ /* 0x000fe80000041818 */
[----:B------:R-:W-:Y:S03]  /*7c20*/  IMAD.MOV.U32 R29, RZ, RZ, R189 ;  /* 0x000000ffff1d7224 */ /* 0x000fe600078e00bd */
[----:B----4-:R-:W-:Y:S01]  /*7c30*/  @P0 IADD3 R30, P2, R171, UR12, RZ ;  /* 0x0000000cab1e0c10 */ /* 0x010fe2000ff5e0ff */
[C---:B------:R-:W-:Y:S01]  /*7c40*/  HMMA.16816.F32.BF16 R4, R140.reuse, R144, R4 ;  /* 0x000000908c04723c */ /* 0x040fe20000041804 */
[----:B------:R-:W-:Y:S04]  /*7c50*/  @UP0 UIADD3 UR12, UP2, UR12, -0x100, URZ ;  /* 0xffffff000c0c0890 */ /* 0x000fe8000ff5e03f */
[----:B------:R-:W-:Y:S01]  /*7c60*/  @P0 IADD3.X R31, R169, UR11, RZ, P2, !PT ;  /* 0x0000000ba91f0c10 */ /* 0x000fe200097fe4ff */
[----:B------:R-:W-:Y:S01]  /*7c70*/  @UP0 UIADD3.X UR11, UR11, -0x1, URZ, UP2, !UPT ;  /* 0xffffffff0b0b0890 */ /* 0x000fe200097fe43f */
[----:B------:R-:W-:Y:S01]  /*7c80*/  IMAD.MOV.U32 R144, RZ, RZ, c[0x0][0x22c] ;  /* 0x00008b00ff907624 */ /* 0x000fe200078e00ff */
[C---:B------:R-:W-:Y:S02]  /*7c90*/  HMMA.16816.F32.BF16 R8, R140.reuse, R146, R8 ;  /* 0x000000928c08723c */ /* 0x040fe40000041808 */
[----:B------:R1:W2:Y:S02]  /*7ca0*/  @P0 LDG.E R164, [R30.64+0x20] ;  /* 0x000020061ea40981 */ /* 0x0002a4000c1e1900 */
[----:B------:R-:W-:Y:S02]  /*7cb0*/  IMAD R144, R144, c[0x0][0x1c0], RZ ;  /* 0x0000700090907a24 */ /* 0x000fe400078e02ff */
[----:B------:R1:W3:Y:S02]  /*7cc0*/  @P0 LDG.E R165, [R30.64+0xa0] ;  /* 0x0000a0061ea50981 */ /* 0x0002e4000c1e1900 */
[C---:B------:R-:W-:Y:S02]  /*7cd0*/  HMMA.16816.F32.BF16 R12, R140.reuse, R156, R12 ;  /* 0x0000009c8c0c723c */ /* 0x040fe4000004180c */
[----:B------:R1:W4:Y:S02]  /*7ce0*/  @P0 LDG.E R167, [R30.64+0x80] ;  /* 0x000080061ea70981 */ /* 0x000324000c1e1900 */
[----:B------:R-:W-:Y:S02]  /*7cf0*/  IMAD.SHL.U32 R144, R144, 0x20, RZ ;  /* 0x0000002090907824 */ /* 0x000fe400078e00ff */
[----:B------:R1:W3:Y:S02]  /*7d00*/  @P0 LDG.E R168, [R30.64] ;  /* 0x000000061ea80981 */ /* 0x0002e4000c1e1900 */
[C---:B------:R-:W-:Y:S02]  /*7d10*/  HMMA.16816.F32.BF16 R16, R140.reuse, R158, R16 ;  /* 0x0000009e8c10723c */ /* 0x040fe40000041810 */
[----:B------:R-:W-:Y:S06]  /*7d20*/  RED.E.ADD.F32.FTZ.RN.STRONG.GPU [R28.64], R4 ;  /* 0x000000041c00798e */ /* 0x000fec000c10e786 */
[C---:B------:R-:W-:Y:S07]  /*7d30*/  HMMA.16816.F32.BF16 R20, R140.reuse, R32, R20 ;  /* 0x000000208c14723c */ /* 0x040fee0000041814 */
[CC--:B------:R-:W-:Y:S01]  /*7d40*/  LEA R32, P1, R161.reuse, R28.reuse, 0x2 ;  /* 0x0000001ca1207211 */ /* 0x0c0fe200078210ff */
[----:B------:R-:W-:Y:S01]  /*7d50*/  HMMA.16816.F32.BF16 R24, R140, R34, R24 ;  /* 0x000000228c18723c */ /* 0x000fe20000041818 */
[----:B------:R-:W-:Y:S03]  /*7d60*/  LDSM.16.MT88.4 R140, [R3+0x1c00] ;  /* 0x001c0000038c783b */ /* 0x000fe60000004200 */
[-C--:B------:R-:W-:Y:S02]  /*7d70*/  LEA.HI.X.SX32 R33, R161, R29.reuse, 0x2, P1 ;  /* 0x0000001da1217211 */ /* 0x080fe400008f16ff */
[CC--:B-1----:R-:W-:Y:S03]  /*7d80*/  LEA R30, P2, R139.reuse, R28.reuse, 0x2 ;  /* 0x0000001c8b1e7211 */ /* 0x0c2fe600078410ff */
[----:B------:R-:W-:Y:S03]  /*7d90*/  RED.E.ADD.F32.FTZ.RN.STRONG.GPU [R32.64], R5 ;  /* 0x000000052000798e */ /* 0x000fe6000c10e786 */
[-C--:B------:R-:W-:Y:S01]  /*7da0*/  LEA.HI.X.SX32 R31, R139, R29.reuse, 0x2, P2 ;  /* 0x0000001d8b1f7211 */ /* 0x080fe200010f16ff */
        /* <DEDUP_REMOVED lines=10> */
[CC--:B------:R-:W-:Y:S01]  /*7e50*/  LEA R134, P0, R164.reuse, R28.reuse, 0x2 ;  /* 0x0000001ca4867211 */ /* 0x0c0fe200078010ff */
[----:B------:R-:W-:Y:S03]  /*7e60*/  IMAD R165, R165, c[0x0][0x1c0], RZ ;  /* 0x00007000a5a57a24 */ /* 0x000fe600078e02ff */
[-C--:B------:R-:W-:Y:S01]  /*7e70*/  LEA.HI.X.SX32 R135, R164, R29.reuse, 0x2, P0 ;  /* 0x0000001da4877211 */ /* 0x080fe200000f16ff */
[----:B----4-:R-:W-:Y:S01]  /*7e80*/  IMAD.MOV.U32 R167, RZ, RZ, c[0x0][0x22c] ;  /* 0x00008b00ffa77624 */ /* 0x010fe200078e00ff */
[CC--:B------:R-:W-:Y:S01]  /*7e90*/  LEA R34, P0, R144.reuse, R28.reuse, 0x2 ;  /* 0x0000001c90227211 */ /* 0x0c0fe200078010ff */
[----:B------:R-:W-:Y:S02]  /*7ea0*/  IMAD R165, R165, 0x18, RZ ;  /* 0x00000018a5a57824 */ /* 0x000fe400078e02ff */
[----:B------:R1:W-:Y:S01]  /*7eb0*/  RED.E.ADD.F32.FTZ.RN.STRONG.GPU [R134.64], R6 ;  /* 0x000000068600798e */ /* 0x0003e2000c10e786 */
[-C--:B------:R-:W-:Y:S01]  /*7ec0*/  LEA.HI.X.SX32 R35, R144, R29.reuse, 0x2, P0 ;  /* 0x0000001d90237211 */ /* 0x080fe200000f16ff */
[----:B------:R-:W-:Y:S01]  /*7ed0*/  IMAD.MOV.U32 R168, RZ, RZ, c[0x0][0x22c] ;  /* 0x00008b00ffa87624 */ /* 0x000fe200078e00ff */
[-C--:B------:R-:W-:Y:S01]  /*7ee0*/  LEA R132, P1, R165, R28.reuse, 0x2 ;  /* 0x0000001ca5847211 */ /* 0x080fe200078210ff */
[----:B------:R-:W-:Y:S02]  /*7ef0*/  IMAD R167, R167, c[0x0][0x1c0], RZ ;  /* 0x00007000a7a77a24 */ /* 0x000fe400078e02ff */
[----:B------:R-:W-:Y:S01]  /*7f00*/  IMAD R168, R168, c[0x0][0x1c0], RZ ;  /* 0x00007000a8a87a24 */ /* 0x000fe200078e02ff */
[-C--:B------:R-:W-:Y:S01]  /*7f10*/  LEA.HI.X.SX32 R133, R165, R29.reuse, 0x2, P1 ;  /* 0x0000001da5857211 */ /* 0x080fe200008f16ff */
[----:B------:R-:W-:Y:S01]  /*7f20*/  IMAD.MOV.U32 R165, RZ, RZ, c[0x0][0x22c] ;  /* 0x00008b00ffa57624 */ /* 0x000fe200078e00ff */
[-C--:B------:R-:W-:Y:S01]  /*7f30*/  LEA R4, P1, R0, R28.reuse, 0x2 ;  /* 0x0000001c00047211 */ /* 0x080fe200078210ff */
        /* <DEDUP_REMOVED lines=12> */
[-C--:B-1----:R-:W-:Y:S01]  /*8000*/  LEA R6, P0, R138, R28.reuse, 0x2 ;  /* 0x0000001c8a067211 */ /* 0x082fe200078010ff */
[----:B------:R1:W-:Y:S01]  /*8010*/  RED.E.ADD.F32.FTZ.RN.STRONG.GPU [R4.64], R10 ;  /* 0x0000000a0400798e */ /* 0x0003e2000c10e786 */
[C---:B------:R-:W-:Y:S01]  /*8020*/  IMAD.IADD R139, R165.reuse, 0x1, R139 ;  /* 0x00000001a58b7824 */ /* 0x040fe200078e028b */
[----:B------:R-:W-:Y:S03]  /*8030*/  IADD3 R134, R164, 0x40, RZ ;  /* 0x00000040a4867810 */ /* 0x000fe60007ffe0ff */
[----:B------:R-:W-:Y:S01]  /*8040*/  IMAD.IADD R139, R165, 0x1, R139 ;  /* 0x00000001a58b7824 */ /* 0x000fe200078e028b */
[----:B---3--:R-:W3:Y:S01]  /*8050*/  LDL R132, [R1+0x18] ;  /* 0x0000180001847983 */ /* 0x008ee20000100800 */
[-C--:B------:R-:W-:Y:S02]  /*8060*/  LEA.HI.X.SX32 R7, R138, R29.reuse, 0x2, P0 ;  /* 0x0000001d8a077211 */ /* 0x080fe400000f16ff */
[----:B------:R-:W-:Y:S02]  /*8070*/  IADD3 R138, R168, 0x20, RZ ;  /* 0x00000020a88a7810 */ /* 0x000fe40007ffe0ff */
[C---:B------:R-:W-:Y:S01]  /*8080*/  IADD3 R133, R164.reuse, 0x40, RZ ;  /* 0x00000040a4857810 */ /* 0x040fe20007ffe0ff */
[----:B------:R1:W-:Y:S01]  /*8090*/  RED.E.ADD.F32.FTZ.RN.STRONG.GPU [R6.64], R11 ;  /* 0x0000000b0600798e */ /* 0x0003e2000c10e786 */
[C---:B------:R-:W-:Y:S03]  /*80a0*/  IADD3 R35, R164.reuse, 0x40, RZ ;  /* 0x00000040a4237810 */ /* 0x040fe60007ffe0ff */
[----:B------:R1:W-:Y:S01]  /*80b0*/  RED.E.ADD.F32.FTZ.RN.STRONG.GPU [R28.64+0x80], R12 ;  /* 0x0000800c1c00798e */ /* 0x0003e2000c10e786 */
[----:B------:R-:W-:Y:S01]  /*80c0*/  IADD3 R34, R164, 0x40, RZ ;  /* 0x00000040a4227810 */ /* 0x000fe20007ffe0ff */
[C---:B------:R-:W-:Y:S01]  /*80d0*/  IMAD.IADD R133, R161.reuse, 0x1, R133 ;  /* 0x00000001a1857824 */ /* 0x040fe200078e0285 */
[-C--:B------:R-:W-:Y:S01]  /*80e0*/  LEA R30, P1, R144, R28.reuse, 0x2 ;  /* 0x0000001c901e7211 */ /* 0x080fe200078210ff */
[----:B------:R1:W-:Y:S01]  /*80f0*/  RED.E.ADD.F32.FTZ.RN.STRONG.GPU [R32.64+0x80], R13 ;  /* 0x0000800d2000798e */ /* 0x0003e2000c10e786 */
[C---:B------:R-:W-:Y:S01]  /*8100*/  IMAD.IADD R35, R161.reuse, 0x1, R35 ;  /* 0x00000001a1237824 */ /* 0x040fe200078e0223 */
[-C--:B-1----:R-:W-:Y:S01]  /*8110*/  LEA R4, P0, R138, R28.reuse, 0x2 ;  /* 0x0000001c8a047211 */ /* 0x082fe200078010ff */
[C---:B------:R-:W-:Y:S01]  /*8120*/  IMAD.IADD R34, R161.reuse, 0x1, R34 ;  /* 0x00000001a1227824 */ /* 0x040fe200078e0222 */
[-C--:B------:R-:W-:Y:S01]  /*8130*/  LEA.HI.X.SX32 R31, R144, R29.reuse, 0x2, P1 ;  /* 0x0000001d901f7211 */ /* 0x080fe200008f16ff */
[C---:B------:R-:W-:Y:S01]  /*8140*/  IMAD.IADD R133, R161.reuse, 0x1, R133 ;  /* 0x00000001a1857824 */ /* 0x040fe200078e0285 */
        /* <DEDUP_REMOVED lines=11> */
[CC--:B------:R-:W-:Y:S01]  /*8200*/  LEA R12, P4, R35.reuse, R28.reuse, 0x2 ;  /* 0x0000001c230c7211 */ /* 0x0c0fe200078810ff */
[----:B------:R1:W-:Y:S03]  /*8210*/  RED.E.ADD.F32.FTZ.RN.STRONG.GPU [R10.64], R16 ;  /* 0x000000100a00798e */ /* 0x0003e6000c10e786 */
[CC--:B------:R-:W-:Y:S02]  /*8220*/  LEA R8, P2, R138.reuse, R28.reuse, 0x2 ;  /* 0x0000001c8a087211 */ /* 0x0c0fe400078410ff */
[-C--:B------:R-:W-:Y:S02]  /*8230*/  LEA.HI.X.SX32 R13, R35, R29.reuse, 0x2, P4 ;  /* 0x0000001d230d7211 */ /* 0x080fe400020f16ff */
[-C--:B------:R-:W-:Y:S05]  /*8240*/  LEA.HI.X.SX32 R9, R138, R29.reuse, 0x2, P2 ;  /* 0x0000001d8a097211 */ /* 0x080fea00010f16ff */
[----:B------:R1:W-:Y:S02]  /*8250*/  RED.E.ADD.F32.FTZ.RN.STRONG.GPU [R8.64], R17 ;  /* 0x000000110800798e */ /* 0x0003e4000c10e786 */
[CC--:B-1----:R-:W-:Y:S04]  /*8260*/  LEA R14, P5, R134.reuse, R28.reuse, 0x2 ;  /* 0x0000001c860e7211 */ /* 0x0c2fe800078a10ff */
[-C--:B------:R-:W-:Y:S02]  /*8270*/  LEA.HI.X.SX32 R15, R134, R29.reuse, 0x2, P5 ;  /* 0x0000001d860f7211 */ /* 0x080fe400028f16ff */
[CC--:B------:R-:W-:Y:S04]  /*8280*/  LEA R10, P3, R34.reuse, R28.reuse, 0x2 ;  /* 0x0000001c220a7211 */ /* 0x0c0fe800078610ff */
[-C--:B------:R-:W-:Y:S02]  /*8290*/  LEA.HI.X.SX32 R11, R34, R29.reuse, 0x2, P3 ;  /* 0x0000001d220b7211 */ /* 0x080fe400018f16ff */
        /* <DEDUP_REMOVED lines=262> */
.L_x_639:
        /* <DEDUP_REMOVED lines=18> */
.L_x_640:
[----:B------:R-:W-:Y:S01]  /*9420*/  BAR.SYNC.DEFER_BLOCKING 0x0 ;  /* 0x0000000000007b1d */ /* 0x000fe20000010000 */
[----:B------:R-:W-:Y:S01]  /*9430*/  USHF.L.U32 UR4, UR25, 0x7, URZ ;  /* 0x0000000719047899 */ /* 0x000fe2000800063f */
[--C-:B-1----:R-:W-:Y:S01]  /*9440*/  SHF.R.S32.HI R7, RZ, 0x1f, R222.reuse ;  /* 0x0000001fff077819 */ /* 0x102fe200000114de */
[----:B------:R-:W-:Y:S01]  /*9450*/  IMAD.MOV.U32 R6, RZ, RZ, R222 ;  /* 0x000000ffff067224 */ /* 0x000fe200078e00de */
[----:B------:R-:W-:Y:S02]  /*9460*/  UIMAD UR8, UR25, -0x80, UR8 ;  /* 0xffffff80190878a4 */ /* 0x000fe4000f8e0208 */
        /* <DEDUP_REMOVED lines=14> */
[----:B------:R-:W-:Y:S01]  /*9550*/  UIMAD UR5, UR35, UR11, UR5 ;  /* 0x0000000b230572a4 */ /* 0x000fe2000f8e0205 */
        /* <DEDUP_REMOVED lines=21> */
[----:B-----5:R-:W-:Y:S01]  /*96b0*/  ISETP.GE.AND P1, PT, R170, c[0x0][0x220], PT ;  /* 0x00008800aa007a0c */ /* 0x020fe20003f26270 */
        /* <DEDUP_REMOVED lines=12> */
.L_x_642:
[----:B------:R-:W-:Y:S05]  /*9780*/  BSYNC B0 ;  /* 0x0000000000007941 */ /* 0x000fea0003800000 */
.L_x_641:
        /* <DEDUP_REMOVED lines=8> */
[----:B-----5:R-:W-:Y:S02]  /*9810*/  ISETP.GE.AND P1, PT, R170, c[0x0][0x220], PT ;  /* 0x00008800aa007a0c */ /* 0x020fe40003f26270 */
        /* <DEDUP_REMOVED lines=11> */
.L_x_644:
[----:B------:R-:W-:Y:S05]  /*98d0*/  BSYNC B0 ;  /* 0x0000000000007941 */ /* 0x000fea0003800000 */
.L_x_643:
        /* <DEDUP_REMOVED lines=29> */
.L_x_646:
[----:B------:R-:W-:Y:S05]  /*9ab0*/  BSYNC B0 ;  /* 0x0000000000007941 */ /* 0x000fea0003800000 */
.L_x_645:
[----:B------:R-:W-:Y:S05]  /*9ac0*/  @P3 BRA `(.L_x_622) ;  /* 0x000000f000003947 */ /* 0x000fea0003800000 */
[----:B------:R-:W-:Y:S01]  /*9ad0*/  IADD3 R0, P0, R0, 0x40, RZ ;  /* 0x0000004000007810 */ /* 0x000fe20007f1e0ff */
[----:B------:R-:W-:Y:S01]  /*9ae0*/  IMAD.MOV.U32 R7, RZ, RZ, R3 ;  /* 0x000000ffff077224 */ /* 0x000fe200078e0003 */
[----:B-----5:R-:W-:-:S02]  /*9af0*/  ISETP.GE.AND P1, PT, R170, c[0x0][0x220], PT ;  /* 0x00008800aa007a0c */ /* 0x020fc40003f26270 */
        /* <DEDUP_REMOVED lines=12> */
.L_x_622:
[----:B------:R-:W-:Y:S05]  /*9bc0*/  BSYNC B1 ;  /* 0x0000000000017941 */ /* 0x000fea0003800000 */
.L_x_608:
        /* <DEDUP_REMOVED lines=11> */
.L_x_647:
[----:B------:R-:W-:Y:S05]  /*9c80*/  EXIT ;  /* 0x000000000000794d */ /* 0x000fea0003800000 */
.L_x_649:
        /* <DEDUP_REMOVED lines=15> */
.L_x_687:


//--------------------- .text._ZN5flash25flash_bwd_dot_do_o_kernelILb0E23Flash_bwd_kernel_traitsILi96ELi64ELi128ELi8ELi2ELi4ELi4ELb0ELb0EN7cutlass10bfloat16_tE19Flash_kernel_traitsILi96ELi64ELi128ELi8ES3_EEEEvNS_16Flash_bwd_paramsE --------------------------
	.section	.text._ZN5flash25flash_bwd_dot_do_o_kernelILb0E23Flash_bwd_kernel_traitsILi96ELi64ELi128ELi8ELi2ELi4ELi4ELb0ELb0EN7cutlass10bfloat16_tE19Flash_kernel_traitsILi96ELi64ELi128ELi8ES3_EEEEvNS_16Flash_bwd_paramsE,"ax",@progbits
	.sectioninfo	@"SHI_REGISTERS=43"
	.align	128
        .global         _ZN5flash25flash_bwd_dot_do_o_kernelILb0E23Flash_bwd_kernel_traitsILi96ELi64ELi128ELi8ELi2ELi4ELi4ELb0ELb0EN7cutlass10bfloat16_tE19Flash_kernel_traitsILi96ELi64ELi128ELi8ES3_EEEEvNS_16Flash_bwd_paramsE
        .type           _ZN5flash25flash_bwd_dot_do_o_kernelILb0E23Flash_bwd_kernel_traitsILi96ELi64ELi128ELi8ELi2ELi4ELi4ELb0ELb0EN7cutlass10bfloat16_tE19Flash_kernel_traitsILi96ELi64ELi128ELi8ES3_EEEEvNS_16Flash_bwd_paramsE,@function
        .size           _ZN5flash25flash_bwd_dot_do_o_kernelILb0E23Flash_bwd_kernel_traitsILi96ELi64ELi128ELi8ELi2ELi4ELi4ELb0ELb0EN7cutlass10bfloat16_tE19Flash_kernel_traitsILi96ELi64ELi128ELi8ES3_EEEEvNS_16Flash_bwd_paramsE,(.L_x_688 - _ZN5flash25flash_bwd_dot_do_o_kernelILb0E23Flash_bwd_kernel_traitsILi96ELi64ELi128ELi8ELi2ELi4ELi4ELb0ELb0EN7cutlass10bfloat16_tE19Flash_kernel_traitsILi96ELi64ELi128ELi8ES3_EEEEvNS_16Flash_bwd_paramsE)
        .other          _ZN5flash25flash_bwd_dot_do_o_kernelILb0E23Flash_bwd_kernel_traitsILi96ELi64ELi128ELi8ELi2ELi4ELi4ELb0ELb0EN7cutlass10bfloat16_tE19Flash_kernel_traitsILi96ELi64ELi128ELi8ES3_EEEEvNS_16Flash_bwd_paramsE,@"STO_CUDA_ENTRY STV_DEFAULT"
_ZN5flash25flash_bwd_dot_do_o_kernelILb0E23Flash_bwd_kernel_traitsILi96ELi64ELi128ELi8ELi2ELi4ELi4ELb0ELb0EN7cutlass10bfloat16_tE19Flash_kernel_traitsILi96ELi64ELi128ELi8ES3_EEEEvNS_16Flash_bwd_paramsE:
.text._ZN5flash25flash_bwd_dot_do_o_kernelILb0E23Flash_bwd_kernel_traitsILi96ELi64ELi128ELi8ELi2ELi4ELi4ELb0ELb0EN7cutlass10bfloat16_tE19Flash_kernel_traitsILi96ELi64ELi128ELi8ES3_EEEEvNS_16Flash_bwd_paramsE:
        /* <DEDUP_REMOVED lines=48> */
.L_x_650:
[----:B01----:R-:W-:-:S04]  /*0300*/  IMAD R2, R7, c[0x0][0x1c0], R0 ;  /* 0x0000700007027a24 */ /* 0x003fc800078e0200 */
[----:B------:R-:W-:-:S03]  /*0310*/  IMAD R2, R2, c[0x0][0x224], RZ ;  /* 0x0000890002027a24 */ /* 0x000fc600078e02ff */
.L_x_651:
        /* <DEDUP_REMOVED lines=46> */
.L_x_653:
[----:B------:R-:W-:Y:S05]  /*0600*/  BSYNC B0 ;  /* 0x0000000000007941 */ /* 0x000fea0003800000 */
.L_x_652:
        /* <DEDUP_REMOVED lines=31> */
.L_x_655:
[----:B------:R-:W-:Y:S05]  /*0800*/  BSYNC B0 ;  /* 0x0000000000007941 */ /* 0x000fea0003800000 */
.L_x_654:
        /* <DEDUP_REMOVED lines=86> */
.L_x_656:
        /* <DEDUP_REMOVED lines=9> */
.L_x_688:


//--------------------- .text._ZN5flash25flash_bwd_dot_do_o_kernelILb1E23Flash_bwd_kernel_traitsILi96ELi64ELi128ELi8ELi2ELi4ELi4ELb0ELb0EN7cutlass10bfloat16_tE19Flash_kernel_traitsILi96ELi64ELi128ELi8ES3_EEEEvNS_16Flash_bwd_paramsE --------------------------
	.section	.text._ZN5flash25flash_bwd_dot_do_o_kernelILb1E23Flash_bwd_kernel_traitsILi96ELi64ELi128ELi8ELi2ELi4ELi4ELb0ELb0EN7cutlass10bfloat16_tE19Flash_kernel_traitsILi96ELi64ELi128ELi8ES3_EEEEvNS_16Flash_bwd_paramsE,"ax",@progbits
	.sectioninfo	@"SHI_REGISTERS=45"
	.align	128
        .global         _ZN5flash25flash_bwd_dot_do_o_kernelILb1E23Flash_bwd_kernel_traitsILi96ELi64ELi128ELi8ELi2ELi4ELi4ELb0ELb0EN7cutlass10bfloat16_tE19Flash_kernel_traitsILi96ELi64ELi128ELi8ES3_EEEEvNS_16Flash_bwd_paramsE
        .type           _ZN5flash25flash_bwd_dot_do_o_kernelILb1E23Flash_bwd_kernel_traitsILi96ELi64ELi128ELi8ELi2ELi4ELi4ELb0ELb0EN7cutlass10bfloat16_tE19Flash_kernel_traitsILi96ELi64ELi128ELi8ES3_EEEEvNS_16Flash_bwd_paramsE,@function
        .size           _ZN5flash25flash_bwd_dot_do_o_kernelILb1E23Flash_bwd_kernel_traitsILi96ELi64ELi128ELi8ELi2ELi4ELi4ELb0ELb0EN7cutlass10bfloat16_tE19Flash_kernel_traitsILi96ELi64ELi128ELi8ES3_EEEEvNS_16Flash_bwd_paramsE,(.L_x_689 - _ZN5flash25flash_bwd_dot_do_o_kernelILb1E23Flash_bwd_kernel_traitsILi96ELi64ELi128ELi8ELi2ELi4ELi4ELb0ELb0EN7cutlass10bfloat16_tE19Flash_kernel_traitsILi96ELi64ELi128ELi8ES3_EEEEvNS_16Flash_bwd_paramsE)
        .other          _ZN5flash25flash_bwd_dot_do_o_kernelILb1E23Flash_bwd_kernel_traitsILi96ELi64ELi128ELi8ELi2ELi4ELi4ELb0ELb0EN7cutlass10bfloat16_tE19Flash_kernel_traitsILi96ELi64ELi128ELi8ES3_EEEEvNS_16Flash_bwd_paramsE,@"STO_CUDA_ENTRY STV_DEFAULT"
_ZN5flash25flash_bwd_dot_do_o_kernelILb1E23Flash_bwd_kernel_traitsILi96ELi64ELi128ELi8ELi2ELi4ELi4ELb0ELb0EN7cutlass10bfloat16_tE19Flash_kernel_traitsILi96ELi64ELi128ELi8ES3_EEEEvNS_16Flash_bwd_paramsE:
.text._ZN5flash25flash_bwd_dot_do_o_kernelILb1E23Flash_bwd_kernel_traitsILi96ELi64ELi128ELi8ELi2ELi4ELi4ELb0ELb0EN7cutlass10bfloat16_tE19Flash_kernel_traitsILi96ELi64ELi128ELi8ES3_EEEEvNS_16Flash_bwd_paramsE:
        /* <DEDUP_REMOVED lines=84> */
.L_x_657:
[----:B-1----:R-:W-:-:S04]  /*0540*/  IMAD R5, R5, c[0x0][0x1c0], R2 ;  /* 0x0000700005057a24 */ /* 0x002fc800078e0202 */
[----:B------:R-:W-:Y:S02]  /*0550*/  IMAD R32, R5, c[0x0][0x224], RZ ;  /* 0x0000890005207a24 */ /* 0x000fe400078e02ff */
.L_x_658:
        /* <DEDUP_REMOVED lines=55> */
.L_x_660:
[----:B------:R-:W-:Y:S05]  /*08d0*/  BSYNC B0 ;  /* 0x0000000000007941 */ /* 0x000fea0003800000 */
.L_x_659:
        /* <DEDUP_REMOVED lines=31> */
.L_x_662:
[----:B------:R-:W-:Y:S05]  /*0ad0*/  BSYNC B0 ;  /* 0x0000000000007941 */ /* 0x000fea0003800000 */
.L_x_661:
        /* <DEDUP_REMOVED lines=94> */
.L_x_663:
        /* <DEDUP_REMOVED lines=12> */
.L_x_689:


//--------------------- .nv.shared._ZN5flash44flash_bwd_dq_dk_dv_loop_seqk_parallel_kernelI23Flash_bwd_kernel_traitsILi96ELi64ELi128ELi8ELi2ELi4ELi4ELb1ELb0EN7cutlass10bfloat16_tE19Flash_kernel_traitsILi96ELi64ELi128ELi8ES3_EELb0ELb1ELb0ELb0ELb0ELb0ELb0EEEvNS_16Flash_bwd_paramsE --------------------------
	.section	.nv.shared._ZN5flash44flash_bwd_dq_dk_dv_loop_seqk_parallel_kernelI23Flash_bwd_kernel_traitsILi96ELi64ELi128ELi8ELi2ELi4ELi4ELb1ELb0EN7cutlass10bfloat16_tE19Flash_kernel_traitsILi96ELi64ELi128ELi8ES3_EELb0ELb1ELb0ELb0ELb0ELb0ELb0EEEvNS_16Flash_bwd_paramsE,"aw",@nobits
	.sectionflags	@""
	.align	16


//--------------------- .nv.global                --------------------------
	.section	.nv.global,"aw",@nobits
.nv.global:
	.type		_ZN72_INTERNAL_aa30c436_36_flash_bwd_hdim96_bf16_causal_sm80_cu_93b96ec2_33004cute1_E,@object
	.size		_ZN72_INTERNAL_aa30c436_36_flash_bwd_hdim96_bf16_causal_sm80_cu_93b96ec2_33004cute1_E,(_ZN72_INTERNAL_aa30c436_36_flash_bwd_hdim96_bf16_causal_sm80_cu_93b96ec2_33004cuda3std3__45__cpo6cbeginE - _ZN72_INTERNAL_aa30c436_36_flash_bwd_hdim96_bf16_causal_sm80_cu_93b96ec2_33004cute1_E)
_ZN72_INTERNAL_aa30c436_36_flash_bwd_hdim96_bf16_causal_sm80_cu_93b96ec2_33004cute1_E:
	.zero		1
	.type		_ZN72_INTERNAL_aa30c436_36_flash_bwd_hdim96_bf16_causal_sm80_cu_93b96ec2_33004cuda3std3__45__cpo6cbeginE,@object
	.size		_ZN72_INTERNAL_aa30c436_36_flash_bwd_hdim96_bf16_causal_sm80_cu_93b96ec2_33004cuda3std3__45__cpo6cbeginE,(_ZN72_INTERNAL_aa30c436_36_flash_bwd_hdim96_bf16_causal_sm80_cu_93b96ec2_33004cuda3std3__48in_placeE - _ZN72_INTERNAL_aa30c436_36_flash_bwd_hdim96_bf16_causal_sm80_cu_93b96ec2_33004cuda3std3__45__cpo6cbeginE)
_ZN72_INTERNAL_aa30c436_36_flash_bwd_hdim96_bf16_causal_sm80_cu_93b96ec2_33004cuda3std3__45__cpo6cbeginE:
	.zero		1
	.type		_ZN72_INTERNAL_aa30c436_36_flash_bwd_hdim96_bf16_causal_sm80_cu_93b96ec2_33004cuda3std3__48in_placeE,@object
	.size		_ZN72_INTERNAL_aa30c436_36_flash_bwd_hdim96_bf16_causal_sm80_cu_93b96ec2_33004cuda3std3__48in_placeE,(_ZN72_INTERNAL_aa30c436_36_flash_bwd_hdim96_bf16_causal_sm80_cu_93b96ec2_33004cuda3std6ranges3__45__cpo9iter_moveE - _ZN72_INTERNAL_aa30c436_36_flash_bwd_hdim96_bf16_causal_sm80_cu_93b96ec2_33004cuda3std3__48in_placeE)
_ZN72_INTERNAL_aa30c436_36_flash_bwd_hdim96_bf16_causal_sm80_cu_93b96ec2_33004cuda3std3__48in_placeE:
	.zero		1
	.type		_ZN72_INTERNAL_aa30c436_36_flash_bwd_hdim96_bf16_causal_sm80_cu_93b96ec2_33004cuda3std6ranges3__45__cpo9iter_moveE,@object
	.size		_ZN72_INTERNAL_aa30c436_36_flash_bwd_hdim96_bf16_causal_sm80_cu_93b96ec2_33004cuda3std6ranges3__45__cpo9iter_moveE,(_ZN72_INTERNAL_aa30c436_36_flash_bwd_hdim96_bf16_causal_sm80_cu_93b96ec2_33004cuda3std3__45__cpo5beginE - _ZN72_INTERNAL_aa30c436_36_flash_bwd_hdim96_bf16_causal_sm80_cu_93b96ec2_33004cuda3std6ranges3__45__cpo9iter_moveE)
_ZN72_INTERNAL_aa30c436_36_flash_bwd_hdim96_bf16_causal_sm80_cu_93b96ec2_33004cuda3std6ranges3__45__cpo9iter_moveE:
	.zero		1
	.type		_ZN72_INTERNAL_aa30c436_36_flash_bwd_hdim96_bf16_causal_sm80_cu_93b96ec2_33004cuda3std3__45__cpo5beginE,@object
	.size		_ZN72_INTERNAL_aa30c436_36_flash_bwd_hdim96_bf16_causal_sm80_cu_93b96ec2_33004cuda3std3__45__cpo5beginE,(_ZN72_INTERNAL_aa30c436_36_flash_bwd_hdim96_bf16_causal_sm80_cu_93b96ec2_33004cuda3std3__474_GLOBAL__N__aa30c436_36_flash_bwd_hdim96_bf16_causal_sm80_cu_93b96ec2_33006ignoreE - _ZN72_INTERNAL_aa30c436_36_flash_bwd_hdim96_bf16_causal_sm80_cu_93b96ec2_33004cuda3std3__45__cpo5beginE)
_ZN72_INTERNAL_aa30c436_36_flash_bwd_hdim96_bf16_causal_sm80_cu_93b96ec2_33004cuda3std3__45__cpo5beginE:
	.zero		1
	.type		_ZN72_INTERNAL_aa30c436_36_flash_bwd_hdim96_bf16_causal_sm80_cu_93b96ec2_33004cuda3std3__474_GLOBAL__N__aa30c436_36_flash_bwd_hdim96_bf16_causal_sm80_cu_93b96ec2_33006ignoreE,@object
	.size		_ZN72_INTERNAL_aa30c436_36_flash_bwd_hdim96_bf16_causal_sm80_cu_93b96ec2_33004cuda3std3__474_GLOBAL__N__aa30c436_36_flash_bwd_hdim96_bf16_causal_sm80_cu_93b96ec2_33006ignoreE,(_ZN72_INTERNAL_aa30c436_36_flash_bwd_hdim96_bf16_causal_sm80_cu_93b96ec2_33004cute7productE - _ZN72_INTERNAL_aa30c436_36_flash_bwd_hdim96_bf16_causal_sm80_cu_93b96ec2_33004cuda3std3__474_GLOBAL__N__aa30c436_36_flash_bwd_hdim96_bf16_causal_sm80_cu_93b96ec2_33006ignoreE)
_ZN72_INTERNAL_aa30c436_36_flash_bwd_hdim96_bf16_causal_sm80_cu_93b96ec2_33004cuda3std3__474_GLOBAL__N__aa30c436_36_flash_bwd_hdim96_bf16_causal_sm80_cu_93b96ec2_33006ignoreE:
	.zero		1
	.type		_ZN72_INTERNAL_aa30c436_36_flash_bwd_hdim96_bf16_causal_sm80_cu_93b96ec2_33004cute7productE,@object
	.size		_ZN72_INTERNAL_aa30c436_36_flash_bwd_hdim96_bf16_causal_sm80_cu_93b96ec2_33004cute7productE,(_ZN72_INTERNAL_aa30c436_36_flash_bwd_hdim96_bf16_causal_sm80_cu_93b96ec2_33004cuda3std3__45__cpo3endE - _ZN72_INTERNAL_aa30c436_36_flash_bwd_hdim96_bf16_causal_sm80_cu_93b96ec2_33004cute7productE)
_ZN72_INTERNAL_aa30c436_36_flash_bwd_hdim96_bf16_causal_sm80_cu_93b96ec2_33004cute7productE:
	.zero		1
	.type		_ZN72_INTERNAL_aa30c436_36_flash_bwd_hdim96_bf16_causal_sm80_cu_93b96ec2_33004cuda3std3__45__cpo3endE,@object
	.size		_ZN72_INTERNAL_aa30c436_36_flash_bwd_hdim96_bf16_causal_sm80_cu_93b96ec2_33004cuda3std3__45__cpo3endE,(_ZN72_INTERNAL_aa30c436_36_flash_bwd_hdim96_bf16_causal_sm80_cu_93b96ec2_33004cuda3std3__419piecewise_constructE - _ZN72_INTERNAL_aa30c436_36_flash_bwd_hdim96_bf16_causal_sm80_cu_93b96ec2_33004cuda3std3__45__cpo3endE)
_ZN72_INTERNAL_aa30c436_36_flash_bwd_hdim96_bf16_causal_sm80_cu_93b96ec2_33004cuda3std3__45__cpo3endE:
	.zero		1
	.type		_ZN72_INTERNAL_aa30c436_36_flash_bwd_hdim96_bf16_causal_sm80_cu_93b96ec2_33004cuda3std3__419piecewise_constructE,@object
	.size		_ZN72_INTERNAL_aa30c436_36_flash_bwd_hdim96_bf16_causal_sm80_cu_93b96ec2_33004cuda3std3__419piecewise_constructE,(_ZN72_INTERNAL_aa30c436_36_flash_bwd_hdim96_bf16_causal_sm80_cu_93b96ec2_33004cuda3std3__45__cpo4cendE - _ZN72_INTERNAL_aa30c436_36_flash_bwd_hdim96_bf16_causal_sm80_cu_93b96ec2_33004cuda3std3__419piecewise_constructE)
_ZN72_INTERNAL_aa30c436_36_flash_bwd_hdim96_bf16_causal_sm80_cu_93b96ec2_33004cuda3std3__419piecewise_constructE:
	.zero		1
	.type		_ZN72_INTERNAL_aa30c436_36_flash_bwd_hdim96_bf16_causal_sm80_cu_93b96ec2_33004cuda3std3__45__cpo4cendE,@object
	.size		_ZN72_INTERNAL_aa30c436_36_flash_bwd_hdim96_bf16_causal_sm80_cu_93b96ec2_33004cuda3std3__45__cpo4cendE,(_ZN72_INTERNAL_aa30c436_36_flash_bwd_hdim96_bf16_causal_sm80_cu_93b96ec2_33004cuda3std6ranges3__45__cpo4swapE - _ZN72_INTERNAL_aa30c436_36_flash_bwd_hdim96_bf16_causal_sm80_cu_93b96ec2_33004cuda3std3__45__cpo4cendE)
_ZN72_INTERNAL_aa30c436_36_flash_bwd_hdim96_bf16_causal_sm80_cu_93b96ec2_33004cuda3std3__45__cpo4cendE:
	.zero		1
	.type		_ZN72_INTERNAL_aa30c436_36_flash_bwd_hdim96_bf16_causal_sm80_cu_93b96ec2_33004cuda3std6ranges3__45__cpo4swapE,@object
	.size		_ZN72_INTERNAL_aa30c436_36_flash_bwd_hdim96_bf16_causal_sm80_cu_93b96ec2_33004cuda3std6ranges3__45__cpo4swapE,(.L_7 - _ZN72_INTERNAL_aa30c436_36_flash_bwd_hdim96_bf16_causal_sm80_cu_93b96ec2_33004cuda3std6ranges3__45__cpo4swapE)
_ZN72_INTERNAL_aa30c436_36_flash_bwd_hdim96_bf16_causal_sm80_cu_93b96ec2_33004cuda3std6ranges3__45__cpo4swapE:
	.zero		1
.L_7:


//--------------------- .nv.shared._ZN5flash44flash_bwd_dq_dk_dv_loop_seqk_parallel_kernelI23Flash_bwd_kernel_traitsILi96ELi64ELi128ELi8ELi2ELi4ELi4ELb1ELb0EN7cutlass10bfloat16_tE19Flash_kernel_traitsILi96ELi64ELi128ELi8ES3_EELb0ELb1ELb0ELb0ELb1ELb1ELb0EEEvNS_16Flash_bwd_paramsE --------------------------
	.section	.nv.shared._ZN5flash44flash_bwd_dq_dk_dv_loop_seqk_parallel_kernelI23Flash_bwd_kernel_traitsILi96ELi64ELi128ELi8ELi2ELi4ELi4ELb1ELb0EN7cutlass10bfloat16_tE19Flash_kernel_traitsILi96ELi64ELi128ELi8ES3_EELb0ELb1ELb0ELb0ELb1ELb1ELb0EEEvNS_16Flash_bwd_paramsE,"aw",@nobits
	.sectionflags	@""
	.align	16


//--------------------- .nv.shared._ZN5flash44flash_bwd_dq_dk_dv_loop_seqk_parallel_kernelI23Flash_bwd_kernel_traitsILi96ELi64ELi128ELi8ELi2ELi4ELi4ELb1ELb0EN7cutlass10bfloat16_tE19Flash_kernel_traitsILi96ELi64ELi128ELi8ES3_EELb0ELb1ELb0ELb0ELb0ELb1ELb0EEEvNS_16Flash_bwd_paramsE --------------------------
	.section	.nv.shared._ZN5flash44flash_bwd_dq_dk_dv_loop_seqk_parallel_kernelI23Flash_bwd_kernel_traitsILi96ELi64ELi128ELi8ELi2ELi4ELi4ELb1ELb0EN7cutlass10bfloat16_tE19Flash_kernel_traitsILi96ELi64ELi128ELi8ES3_EELb0ELb1ELb0ELb0ELb0ELb1ELb0EEEvNS_16Flash_bwd_paramsE,"aw",@nobits
	.sectionflags	@""
	.align	16


//--------------------- .nv.shared._ZN5flash44flash_bwd_dq_dk_dv_loop_seqk_parallel_kernelI23Flash_bwd_kernel_traitsILi96ELi64ELi128ELi8ELi2ELi4ELi4ELb1ELb0EN7cutlass10bfloat16_tE19Flash_kernel_traitsILi96ELi64ELi128ELi8ES3_EELb0ELb1ELb0ELb1ELb0ELb0ELb0EEEvNS_16Flash_bwd_paramsE --------------------------
	.section	.nv.shared._ZN5flash44flash_bwd_dq_dk_dv_loop_seqk_parallel_kernelI23Flash_bwd_kernel_traitsILi96ELi64ELi128ELi8ELi2ELi4ELi4ELb1ELb0EN7cutlass10bfloat16_tE19Flash_kernel_traitsILi96ELi64ELi128ELi8ES3_EELb0ELb1ELb0ELb1ELb0ELb0ELb0EEEvNS_16Flash_bwd_paramsE,"aw",@nobits
	.sectionflags	@""
	.align	16


//--------------------- .nv.shared._ZN5flash27flash_bwd_convert_dq_kernelI23Flash_bwd_kernel_traitsILi96ELi64ELi128ELi8ELi2ELi4ELi4ELb1ELb0EN7cutlass10bfloat16_tE19Flash_kernel_traitsILi96ELi64ELi128ELi8ES3_EEEEvNS_16Flash_bwd_paramsEi --------------------------
	.section	.nv.shared._ZN5flash27flash_bwd_convert_dq_kernelI23Flash_bwd_kernel_traitsILi96ELi64ELi128ELi8ELi2ELi4ELi4ELb1ELb0EN7cutlass10bfloat16_tE19Flash_kernel_traitsILi96ELi64ELi128ELi8ES3_EEEEvNS_16Flash_bwd_paramsEi,"aw",@nobits
	.sectionflags	@""
	.align	16


//--------------------- .nv.shared._ZN5flash44flash_bwd_dq_dk_dv_loop_seqk_parallel_kernelI23Flash_bwd_kernel_traitsILi96ELi64ELi128ELi8ELi2ELi4ELi4ELb1ELb0EN7cutlass10bfloat16_tE19Flash_kernel_traitsILi96ELi64ELi128ELi8ES3_EELb1ELb1ELb0ELb0ELb0ELb0ELb0EEEvNS_16Flash_bwd_paramsE --------------------------
	.section	.nv.shared._ZN5flash44flash_bwd_dq_dk_dv_loop_seqk_parallel_kernelI23Flash_bwd_kernel_traitsILi96ELi64ELi128ELi8ELi2ELi4ELi4ELb1ELb0EN7cutlass10bfloat16_tE19Flash_kernel_traitsILi96ELi64ELi128ELi8ES3_EELb1ELb1ELb0ELb0ELb0ELb0ELb0EEEvNS_16Flash_bwd_paramsE,"aw",@nobits
	.sectionflags	@""
	.align	16


//--------------------- .nv.shared._ZN5flash44flash_bwd_dq_dk_dv_loop_seqk_parallel_kernelI23Flash_bwd_kernel_traitsILi96ELi64ELi128ELi8ELi2ELi4ELi4ELb1ELb0EN7cutlass10bfloat16_tE19Flash_kernel_traitsILi96ELi64ELi128ELi8ES3_EELb0ELb1ELb0ELb0ELb0ELb0ELb1EEEvNS_16Flash_bwd_paramsE --------------------------
	.section	.nv.shared._ZN5flash44flash_bwd_dq_dk_dv_loop_seqk_parallel_kernelI23Flash_bwd_kernel_traitsILi96ELi64ELi128ELi8ELi2ELi4ELi4ELb1ELb0EN7cutlass10bfloat16_tE19Flash_kernel_traitsILi96ELi64ELi128ELi8ES3_EELb0ELb1ELb0ELb0ELb0ELb0ELb1EEEvNS_16Flash_bwd_paramsE,"aw",@nobits
	.sectionflags	@""
	.align	16


//--------------------- .nv.shared._ZN5flash44flash_bwd_dq_dk_dv_loop_seqk_parallel_kernelI23Flash_bwd_kernel_traitsILi96ELi64ELi128ELi8ELi2ELi4ELi4ELb1ELb0EN7cutlass10bfloat16_tE19Flash_kernel_traitsILi96ELi64ELi128ELi8ES3_EELb1ELb1ELb0ELb0ELb1ELb1ELb0EEEvNS_16Flash_bwd_paramsE --------------------------
	.section	.nv.shared._ZN5flash44flash_bwd_dq_dk_dv_loop_seqk_parallel_kernelI23Flash_bwd_kernel_traitsILi96ELi64ELi128ELi8ELi2ELi4ELi4ELb1ELb0EN7cutlass10bfloat16_tE19Flash_kernel_traitsILi96ELi64ELi128ELi8ES3_EELb1ELb1ELb0ELb0ELb1ELb1ELb0EEEvNS_16Flash_bwd_paramsE,"aw",@nobits
	.sectionflags	@""
	.align	16


//--------------------- .nv.shared._ZN5flash44flash_bwd_dq_dk_dv_loop_seqk_parallel_kernelI23Flash_bwd_kernel_traitsILi96ELi64ELi128ELi8ELi2ELi4ELi4ELb1ELb0EN7cutlass10bfloat16_tE19Flash_kernel_traitsILi96ELi64ELi128ELi8ES3_EELb0ELb1ELb0ELb0ELb1ELb1ELb1EEEvNS_16Flash_bwd_paramsE --------------------------
	.section	.nv.shared._ZN5flash44flash_bwd_dq_dk_dv_loop_seqk_parallel_kernelI23Flash_bwd_kernel_traitsILi96ELi64ELi128ELi8ELi2ELi4ELi4ELb1ELb0EN7cutlass10bfloat16_tE19Flash_kernel_traitsILi96ELi64ELi128ELi8ES3_EELb0ELb1ELb0ELb0ELb1ELb1ELb1EEEvNS_16Flash_bwd_paramsE,"aw",@nobits
	.sectionflags	@""
	.align	16


//--------------------- .nv.shared._ZN5flash44flash_bwd_dq_dk_dv_loop_seqk_parallel_kernelI23Flash_bwd_kernel_traitsILi96ELi64ELi128ELi8ELi2ELi4ELi4ELb1ELb0EN7cutlass10bfloat16_tE19Flash_kernel_traitsILi96ELi64ELi128ELi8ES3_EELb1ELb1ELb0ELb0ELb0ELb1ELb0EEEvNS_16Flash_bwd_paramsE --------------------------
	.section	.nv.shared._ZN5flash44flash_bwd_dq_dk_dv_loop_seqk_parallel_kernelI23Flash_bwd_kernel_traitsILi96ELi64ELi128ELi8ELi2ELi4ELi4ELb1ELb0EN7cutlass10bfloat16_tE19Flash_kernel_traitsILi96ELi64ELi128ELi8ES3_EELb1ELb1ELb0ELb0ELb0ELb1ELb0EEEvNS_16Flash_bwd_paramsE,"aw",@nobits
	.sectionflags	@""
	.align	16


//--------------------- .nv.shared._ZN5flash44flash_bwd_dq_dk_dv_loop_seqk_parallel_kernelI23Flash_bwd_kernel_traitsILi96ELi64ELi128ELi8ELi2ELi4ELi4ELb1ELb0EN7cutlass10bfloat16_tE19Flash_kernel_traitsILi96ELi64ELi128ELi8ES3_EELb0ELb1ELb0ELb0ELb0ELb1ELb1EEEvNS_16Flash_bwd_paramsE --------------------------
	.section	.nv.shared._ZN5flash44flash_bwd_dq_dk_dv_loop_seqk_parallel_kernelI23Flash_bwd_kernel_traitsILi96ELi64ELi128ELi8ELi2ELi4ELi4ELb1ELb0EN7cutlass10bfloat16_tE19Flash_kernel_traitsILi96ELi64ELi128ELi8ES3_EELb0ELb1ELb0ELb0ELb0ELb1ELb1EEEvNS_16Flash_bwd_paramsE,"aw",@nobits
	.sectionflags	@""
	.align	16


//--------------------- .nv.shared._ZN5flash44flash_bwd_dq_dk_dv_loop_seqk_parallel_kernelI23Flash_bwd_kernel_traitsILi96ELi64ELi128ELi8ELi2ELi4ELi4ELb1ELb0EN7cutlass10bfloat16_tE19Flash_kernel_traitsILi96ELi64ELi128ELi8ES3_EELb1ELb1ELb0ELb1ELb0ELb0ELb0EEEvNS_16Flash_bwd_paramsE --------------------------
	.section	.nv.shared._ZN5flash44flash_bwd_dq_dk_dv_loop_seqk_parallel_kernelI23Flash_bwd_kernel_traitsILi96ELi64ELi128ELi8ELi2ELi4ELi4ELb1ELb0EN7cutlass10bfloat16_tE19Flash_kernel_traitsILi96ELi64ELi128ELi8ES3_EELb1ELb1ELb0ELb1ELb0ELb0ELb0EEEvNS_16Flash_bwd_paramsE,"aw",@nobits
	.sectionflags	@""
	.align	16


//--------------------- .nv.shared._ZN5flash44flash_bwd_dq_dk_dv_loop_seqk_parallel_kernelI23Flash_bwd_kernel_traitsILi96ELi64ELi128ELi8ELi2ELi4ELi4ELb1ELb0EN7cutlass10bfloat16_tE19Flash_kernel_traitsILi96ELi64ELi128ELi8ES3_EELb0ELb1ELb0ELb1ELb0ELb0ELb1EEEvNS_16Flash_bwd_paramsE --------------------------
	.section	.nv.shared._ZN5flash44flash_bwd_dq_dk_dv_loop_seqk_parallel_kernelI23Flash_bwd_kernel_traitsILi96ELi64ELi128ELi8ELi2ELi4ELi4ELb1ELb0EN7cutlass10bfloat16_tE19Flash_kernel_traitsILi96ELi64ELi128ELi8ES3_EELb0ELb1ELb0ELb1ELb0ELb0ELb1EEEvNS_16Flash_bwd_paramsE,"aw",@nobits
	.sectionflags	@""
	.align	16


//--------------------- .nv.shared._ZN5flash25flash_bwd_dot_do_o_kernelILb0E23Flash_bwd_kernel_traitsILi96ELi64ELi128ELi8ELi2ELi4ELi4ELb1ELb0EN7cutlass10bfloat16_tE19Flash_kernel_traitsILi96ELi64ELi128ELi8ES3_EEEEvNS_16Flash_bwd_paramsE --------------------------
	.section	.nv.shared._ZN5flash25flash_bwd_dot_do_o_kernelILb0E23Flash_bwd_kernel_traitsILi96ELi64ELi128ELi8ELi2ELi4ELi4ELb1ELb0EN7cutlass10bfloat16_tE19Flash_kernel_traitsILi96ELi64ELi128ELi8ES3_EEEEvNS_16Flash_bwd_paramsE,"aw",@nobits
	.sectionflags	@""
	.align	16


//--------------------- .nv.shared._ZN5flash25flash_bwd_dot_do_o_kernelILb1E23Flash_bwd_kernel_traitsILi96ELi64ELi128ELi8ELi2ELi4ELi4ELb1ELb0EN7cutlass10bfloat16_tE19Flash_kernel_traitsILi96ELi64ELi128ELi8ES3_EEEEvNS_16Flash_bwd_paramsE --------------------------
	.section	.nv.shared._ZN5flash25flash_bwd_dot_do_o_kernelILb1E23Flash_bwd_kernel_traitsILi96ELi64ELi128ELi8ELi2ELi4ELi4ELb1ELb0EN7cutlass10bfloat16_tE19Flash_kernel_traitsILi96ELi64ELi128ELi8ES3_EEEEvNS_16Flash_bwd_paramsE,"aw",@nobits
	.sectionflags	@""
	.align	16


//--------------------- .nv.shared._ZN5flash27flash_bwd_convert_dq_kernelI23Flash_bwd_kernel_traitsILi96ELi64ELi128ELi8ELi2ELi4ELi4ELb0ELb0EN7cutlass10bfloat16_tE19Flash_kernel_traitsILi96ELi64ELi128ELi8ES3_EEEEvNS_16Flash_bwd_paramsEi --------------------------
	.section	.nv.shared._ZN5flash27flash_bwd_convert_dq_kernelI23Flash_bwd_kernel_traitsILi96ELi64ELi128ELi8ELi2ELi4ELi4ELb0ELb0EN7cutlass10bfloat16_tE19Flash_kernel_traitsILi96ELi64ELi128ELi8ES3_EEEEvNS_16Flash_bwd_paramsEi,"aw",@nobits
	.sectionflags	@""
	.align	16


//--------------------- .nv.shared._ZN5flash44flash_bwd_dq_dk_dv_loop_seqk_parallel_kernelI23Flash_bwd_kernel_traitsILi96ELi64ELi128ELi8ELi2ELi4ELi4ELb0ELb0EN7cutlass10bfloat16_tE19Flash_kernel_traitsILi96ELi64ELi128ELi8ES3_EELb1ELb1ELb0ELb0ELb0ELb0ELb0EEEvNS_16Flash_bwd_paramsE --------------------------
	.section	.nv.shared._ZN5flash44flash_bwd_dq_dk_dv_loop_seqk_parallel_kernelI23Flash_bwd_kernel_traitsILi96ELi64ELi128ELi8ELi2ELi4ELi4ELb0ELb0EN7cutlass10bfloat16_tE19Flash_kernel_traitsILi96ELi64ELi128ELi8ES3_EELb1ELb1ELb0ELb0ELb0ELb0ELb0EEEvNS_16Flash_bwd_paramsE,"aw",@nobits
	.sectionflags	@""
	.align	16


//--------------------- .nv.shared._ZN5flash44flash_bwd_dq_dk_dv_loop_seqk_parallel_kernelI23Flash_bwd_kernel_traitsILi96ELi64ELi128ELi8ELi2ELi4ELi4ELb0ELb0EN7cutlass10bfloat16_tE19Flash_kernel_traitsILi96ELi64ELi128ELi8ES3_EELb0ELb1ELb0ELb0ELb0ELb0ELb1EEEvNS_16Flash_bwd_paramsE --------------------------
	.section	.nv.shared._ZN5flash44flash_bwd_dq_dk_dv_loop_seqk_parallel_kernelI23Flash_bwd_kernel_traitsILi96ELi64ELi128ELi8ELi2ELi4ELi4ELb0ELb0EN7cutlass10bfloat16_tE19Flash_kernel_traitsILi96ELi64ELi128ELi8ES3_EELb0ELb1ELb0ELb0ELb0ELb0ELb1EEEvNS_16Flash_bwd_paramsE,"aw",@nobits
	.sectionflags	@""
	.align	16


//--------------------- .nv.shared._ZN5flash44flash_bwd_dq_dk_dv_loop_seqk_parallel_kernelI23Flash_bwd_kernel_traitsILi96ELi64ELi128ELi8ELi2ELi4ELi4ELb0ELb0EN7cutlass10bfloat16_tE19Flash_kernel_traitsILi96ELi64ELi128ELi8ES3_EELb1ELb1ELb0ELb0ELb1ELb1ELb0EEEvNS_16Flash_bwd_paramsE --------------------------
	.section	.nv.shared._ZN5flash44flash_bwd_dq_dk_dv_loop_seqk_parallel_kernelI23Flash_bwd_kernel_traitsILi96ELi64ELi128ELi8ELi2ELi4ELi4ELb0ELb0EN7cutlass10bfloat16_tE19Flash_kernel_traitsILi96ELi64ELi128ELi8ES3_EELb1ELb1ELb0ELb0ELb1ELb1ELb0EEEvNS_16Flash_bwd_paramsE,"aw",@nobits
	.sectionflags	@""
	.align	16


//--------------------- .nv.shared._ZN5flash44flash_bwd_dq_dk_dv_loop_seqk_parallel_kernelI23Flash_bwd_kernel_traitsILi96ELi64ELi128ELi8ELi2ELi4ELi4ELb0ELb0EN7cutlass10bfloat16_tE19Flash_kernel_traitsILi96ELi64ELi128ELi8ES3_EELb0ELb1ELb0ELb0ELb1ELb1ELb1EEEvNS_16Flash_bwd_paramsE --------------------------
	.section	.nv.shared._ZN5flash44flash_bwd_dq_dk_dv_loop_seqk_parallel_kernelI23Flash_bwd_kernel_traitsILi96ELi64ELi128ELi8ELi2ELi4ELi4ELb0ELb0EN7cutlass10bfloat16_tE19Flash_kernel_traitsILi96ELi64ELi128ELi8ES3_EELb0ELb1ELb0ELb0ELb1ELb1ELb1EEEvNS_16Flash_bwd_paramsE,"aw",@nobits
	.sectionflags	@""
	.align	16


//--------------------- .nv.shared._ZN5flash44flash_bwd_dq_dk_dv_loop_seqk_parallel_kernelI23Flash_bwd_kernel_traitsILi96ELi64ELi128ELi8ELi2ELi4ELi4ELb0ELb0EN7cutlass10bfloat16_tE19Flash_kernel_traitsILi96ELi64ELi128ELi8ES3_EELb1ELb1ELb0ELb0ELb0ELb1ELb0EEEvNS_16Flash_bwd_paramsE --------------------------
	.section	.nv.shared._ZN5flash44flash_bwd_dq_dk_dv_loop_seqk_parallel_kernelI23Flash_bwd_kernel_traitsILi96ELi64ELi128ELi8ELi2ELi4ELi4ELb0ELb0EN7cutlass10bfloat16_tE19Flash_kernel_traitsILi96ELi64ELi128ELi8ES3_EELb1ELb1ELb0ELb0ELb0ELb1ELb0EEEvNS_16Flash_bwd_paramsE,"aw",@nobits
	.sectionflags	@""
	.align	16


//--------------------- .nv.shared._ZN5flash44flash_bwd_dq_dk_dv_loop_seqk_parallel_kernelI23Flash_bwd_kernel_traitsILi96ELi64ELi128ELi8ELi2ELi4ELi4ELb0ELb0EN7cutlass10bfloat16_tE19Flash_kernel_traitsILi96ELi64ELi128ELi8ES3_EELb0ELb1ELb0ELb0ELb0ELb1ELb1EEEvNS_16Flash_bwd_paramsE --------------------------
	.section	.nv.shared._ZN5flash44flash_bwd_dq_dk_dv_loop_seqk_parallel_kernelI23Flash_bwd_kernel_traitsILi96ELi64ELi128ELi8ELi2ELi4ELi4ELb0ELb0EN7cutlass10bfloat16_tE19Flash_kernel_traitsILi96ELi64ELi128ELi8ES3_EELb0ELb1ELb0ELb0ELb0ELb1ELb1EEEvNS_16Flash_bwd_paramsE,"aw",@nobits
	.sectionflags	@""
	.align	16


//--------------------- .nv.shared._ZN5flash44flash_bwd_dq_dk_dv_loop_seqk_parallel_kernelI23Flash_bwd_kernel_traitsILi96ELi64ELi128ELi8ELi2ELi4ELi4ELb0ELb0EN7cutlass10bfloat16_tE19Flash_kernel_traitsILi96ELi64ELi128ELi8ES3_EELb1ELb1ELb0ELb1ELb0ELb0ELb0EEEvNS_16Flash_bwd_paramsE --------------------------
	.section	.nv.shared._ZN5flash44flash_bwd_dq_dk_dv_loop_seqk_parallel_kernelI23Flash_bwd_kernel_traitsILi96ELi64ELi128ELi8ELi2ELi4ELi4ELb0ELb0EN7cutlass10bfloat16_tE19Flash_kernel_traitsILi96ELi64ELi128ELi8ES3_EELb1ELb1ELb0ELb1ELb0ELb0ELb0EEEvNS_16Flash_bwd_paramsE,"aw",@nobits
	.sectionflags	@""
	.align	16


//--------------------- .nv.shared._ZN5flash44flash_bwd_dq_dk_dv_loop_seqk_parallel_kernelI23Flash_bwd_kernel_traitsILi96ELi64ELi128ELi8ELi2ELi4ELi4ELb0ELb0EN7cutlass10bfloat16_tE19Flash_kernel_traitsILi96ELi64ELi128ELi8ES3_EELb0ELb1ELb0ELb1ELb0ELb0ELb1EEEvNS_16Flash_bwd_paramsE --------------------------
	.section	.nv.shared._ZN5flash44flash_bwd_dq_dk_dv_loop_seqk_parallel_kernelI23Flash_bwd_kernel_traitsILi96ELi64ELi128ELi8ELi2ELi4ELi4ELb0ELb0EN7cutlass10bfloat16_tE19Flash_kernel_traitsILi96ELi64ELi128ELi8ES3_EELb0ELb1ELb0ELb1ELb0ELb0ELb1EEEvNS_16Flash_bwd_paramsE,"aw",@nobits
	.sectionflags	@""
	.align	16


//--------------------- .nv.shared._ZN5flash25flash_bwd_dot_do_o_kernelILb0E23Flash_bwd_kernel_traitsILi96ELi64ELi128ELi8ELi2ELi4ELi4ELb0ELb0EN7cutlass10bfloat16_tE19Flash_kernel_traitsILi96ELi64ELi128ELi8ES3_EEEEvNS_16Flash_bwd_paramsE --------------------------
	.section	.nv.shared._ZN5flash25flash_bwd_dot_do_o_kernelILb0E23Flash_bwd_kernel_traitsILi96ELi64ELi128ELi8ELi2ELi4ELi4ELb0ELb0EN7cutlass10bfloat16_tE19Flash_kernel_traitsILi96ELi64ELi128ELi8ES3_EEEEvNS_16Flash_bwd_paramsE,"aw",@nobits
	.sectionflags	@""
	.align	16


//--------------------- .nv.shared._ZN5flash25flash_bwd_dot_do_o_kernelILb1E23Flash_bwd_kernel_traitsILi96ELi64ELi128ELi8ELi2ELi4ELi4ELb0ELb0EN7cutlass10bfloat16_tE19Flash_kernel_traitsILi96ELi64ELi128ELi8ES3_EEEEvNS_16Flash_bwd_paramsE --------------------------
	.section	.nv.shared._ZN5flash25flash_bwd_dot_do_o_kernelILb1E23Flash_bwd_kernel_traitsILi96ELi64ELi128ELi8ELi2ELi4ELi4ELb0ELb0EN7cutlass10bfloat16_tE19Flash_kernel_traitsILi96ELi64ELi128ELi8ES3_EEEEvNS_16Flash_bwd_paramsE,"aw",@nobits
	.sectionflags	@""
	.align	16
